//
// Generated by NVIDIA NVVM Compiler
//
// Compiler Build ID: CL-36424714
// Cuda compilation tools, release 13.0, V13.0.88
// Based on NVVM 20.0.0
//

.version 9.0
.target sm_100
.address_size 64

	// .globl	_Z15gpu_hello_worldv
.extern .func  (.param .b32 func_retval0) vprintf
(
	.param .b64 vprintf_param_0,
	.param .b64 vprintf_param_1
)
;
.const .align 1 .b8 c_PaddedMessage[256];
.const .align 1 .b8 c_sigma[112];
.global .align 1 .b8 $str[22] = {104, 101, 108, 108, 111, 32, 119, 111, 114, 108, 100, 32, 102, 114, 111, 109, 32, 71, 80, 85, 10};
.global .align 1 .b8 $str$1[10] = {110, 111, 110, 99, 101, 58, 32, 37, 100};
.global .align 1 .b8 $str$2[9] = {82, 79, 85, 78, 68, 49, 58, 10};
.global .align 1 .b8 $str$3[6] = {37, 48, 56, 120, 32};
.global .align 1 .b8 $str$4[2] = {10};
.global .align 1 .b8 $str$5[9] = {82, 79, 85, 78, 68, 52, 58, 10};

.visible .entry _Z15gpu_hello_worldv()
{
	.reg .b32 	%r<3>;
	.reg .b64 	%rd<3>;

	mov.u64 	%rd1, $str;
	cvta.global.u64 	%rd2, %rd1;
	{ // callseq 0, 0
	.param .b64 param0;
	st.param.b64 	[param0], %rd2;
	.param .b64 param1;
	st.param.b64 	[param1], 0;
	.param .b32 retval0;
	call.uni (retval0), 
	vprintf, 
	(
	param0, 
	param1
	);
	ld.param.b32 	%r1, [retval0];
	} // callseq 0
	ret;

}
	// .globl	_Z15blake3_gpu_hashv
.visible .entry _Z15blake3_gpu_hashv()
{
	.local .align 16 .b8 	__local_depot1[80];
	.reg .b64 	%SP;
	.reg .b64 	%SPL;
	.reg .pred 	%p<2>;
	.reg .b16 	%rs<65>;
	.reg .b32 	%r<4365>;
	.reg .b64 	%rd<239>;

	mov.u64 	%SPL, __local_depot1;
	cvta.local.u64 	%SP, %SPL;
	add.u64 	%rd1, %SPL, 0;
	ld.const.u8 	%r76, [c_PaddedMessage];
	ld.const.u8 	%rs1, [c_PaddedMessage+1];
	mul.wide.u16 	%r77, %rs1, 256;
	or.b32  	%r78, %r77, %r76;
	ld.const.u8 	%r79, [c_PaddedMessage+2];
	shl.b32 	%r80, %r79, 16;
	or.b32  	%r81, %r78, %r80;
	ld.const.u8 	%r82, [c_PaddedMessage+3];
	shl.b32 	%r83, %r82, 24;
	or.b32  	%r84, %r81, %r83;
	ld.const.u8 	%r85, [c_PaddedMessage+4];
	ld.const.u8 	%rs2, [c_PaddedMessage+5];
	mul.wide.u16 	%r86, %rs2, 256;
	or.b32  	%r87, %r86, %r85;
	ld.const.u8 	%r88, [c_PaddedMessage+6];
	shl.b32 	%r89, %r88, 16;
	or.b32  	%r90, %r87, %r89;
	ld.const.u8 	%r91, [c_PaddedMessage+7];
	shl.b32 	%r92, %r91, 24;
	or.b32  	%r93, %r90, %r92;
	ld.const.u8 	%r94, [c_PaddedMessage+8];
	ld.const.u8 	%rs3, [c_PaddedMessage+9];
	mul.wide.u16 	%r95, %rs3, 256;
	or.b32  	%r96, %r95, %r94;
	ld.const.u8 	%r97, [c_PaddedMessage+10];
	shl.b32 	%r98, %r97, 16;
	or.b32  	%r99, %r96, %r98;
	ld.const.u8 	%r100, [c_PaddedMessage+11];
	shl.b32 	%r101, %r100, 24;
	or.b32  	%r102, %r99, %r101;
	ld.const.u8 	%r103, [c_PaddedMessage+12];
	ld.const.u8 	%rs4, [c_PaddedMessage+13];
	mul.wide.u16 	%r104, %rs4, 256;
	or.b32  	%r105, %r104, %r103;
	ld.const.u8 	%r106, [c_PaddedMessage+14];
	shl.b32 	%r107, %r106, 16;
	or.b32  	%r108, %r105, %r107;
	ld.const.u8 	%r109, [c_PaddedMessage+15];
	shl.b32 	%r110, %r109, 24;
	or.b32  	%r111, %r108, %r110;
	st.local.v4.u32 	[%rd1], {%r84, %r93, %r102, %r111};
	ld.const.u8 	%r112, [c_PaddedMessage+16];
	ld.const.u8 	%rs5, [c_PaddedMessage+17];
	mul.wide.u16 	%r113, %rs5, 256;
	or.b32  	%r114, %r113, %r112;
	ld.const.u8 	%r115, [c_PaddedMessage+18];
	shl.b32 	%r116, %r115, 16;
	or.b32  	%r117, %r114, %r116;
	ld.const.u8 	%r118, [c_PaddedMessage+19];
	shl.b32 	%r119, %r118, 24;
	or.b32  	%r120, %r117, %r119;
	ld.const.u8 	%r121, [c_PaddedMessage+20];
	ld.const.u8 	%rs6, [c_PaddedMessage+21];
	mul.wide.u16 	%r122, %rs6, 256;
	or.b32  	%r123, %r122, %r121;
	ld.const.u8 	%r124, [c_PaddedMessage+22];
	shl.b32 	%r125, %r124, 16;
	or.b32  	%r126, %r123, %r125;
	ld.const.u8 	%r127, [c_PaddedMessage+23];
	shl.b32 	%r128, %r127, 24;
	or.b32  	%r129, %r126, %r128;
	ld.const.u8 	%r130, [c_PaddedMessage+24];
	ld.const.u8 	%rs7, [c_PaddedMessage+25];
	mul.wide.u16 	%r131, %rs7, 256;
	or.b32  	%r132, %r131, %r130;
	ld.const.u8 	%r133, [c_PaddedMessage+26];
	shl.b32 	%r134, %r133, 16;
	or.b32  	%r135, %r132, %r134;
	ld.const.u8 	%r136, [c_PaddedMessage+27];
	shl.b32 	%r137, %r136, 24;
	or.b32  	%r138, %r135, %r137;
	ld.const.u8 	%r139, [c_PaddedMessage+28];
	ld.const.u8 	%rs8, [c_PaddedMessage+29];
	mul.wide.u16 	%r140, %rs8, 256;
	or.b32  	%r141, %r140, %r139;
	ld.const.u8 	%r142, [c_PaddedMessage+30];
	shl.b32 	%r143, %r142, 16;
	or.b32  	%r144, %r141, %r143;
	ld.const.u8 	%r145, [c_PaddedMessage+31];
	shl.b32 	%r146, %r145, 24;
	or.b32  	%r147, %r144, %r146;
	st.local.v4.u32 	[%rd1+16], {%r120, %r129, %r138, %r147};
	ld.const.u8 	%r148, [c_PaddedMessage+32];
	ld.const.u8 	%rs9, [c_PaddedMessage+33];
	mul.wide.u16 	%r149, %rs9, 256;
	or.b32  	%r150, %r149, %r148;
	ld.const.u8 	%r151, [c_PaddedMessage+34];
	shl.b32 	%r152, %r151, 16;
	or.b32  	%r153, %r150, %r152;
	ld.const.u8 	%r154, [c_PaddedMessage+35];
	shl.b32 	%r155, %r154, 24;
	or.b32  	%r156, %r153, %r155;
	ld.const.u8 	%r157, [c_PaddedMessage+36];
	ld.const.u8 	%rs10, [c_PaddedMessage+37];
	mul.wide.u16 	%r158, %rs10, 256;
	or.b32  	%r159, %r158, %r157;
	ld.const.u8 	%r160, [c_PaddedMessage+38];
	shl.b32 	%r161, %r160, 16;
	or.b32  	%r162, %r159, %r161;
	ld.const.u8 	%r163, [c_PaddedMessage+39];
	shl.b32 	%r164, %r163, 24;
	or.b32  	%r165, %r162, %r164;
	ld.const.u8 	%r166, [c_PaddedMessage+40];
	ld.const.u8 	%rs11, [c_PaddedMessage+41];
	mul.wide.u16 	%r167, %rs11, 256;
	or.b32  	%r168, %r167, %r166;
	ld.const.u8 	%r169, [c_PaddedMessage+42];
	shl.b32 	%r170, %r169, 16;
	or.b32  	%r171, %r168, %r170;
	ld.const.u8 	%r172, [c_PaddedMessage+43];
	shl.b32 	%r173, %r172, 24;
	or.b32  	%r174, %r171, %r173;
	ld.const.u8 	%r175, [c_PaddedMessage+44];
	ld.const.u8 	%rs12, [c_PaddedMessage+45];
	mul.wide.u16 	%r176, %rs12, 256;
	or.b32  	%r177, %r176, %r175;
	ld.const.u8 	%r178, [c_PaddedMessage+46];
	shl.b32 	%r179, %r178, 16;
	or.b32  	%r180, %r177, %r179;
	ld.const.u8 	%r181, [c_PaddedMessage+47];
	shl.b32 	%r182, %r181, 24;
	or.b32  	%r183, %r180, %r182;
	st.local.v4.u32 	[%rd1+32], {%r156, %r165, %r174, %r183};
	ld.const.u8 	%r184, [c_PaddedMessage+48];
	ld.const.u8 	%rs13, [c_PaddedMessage+49];
	mul.wide.u16 	%r185, %rs13, 256;
	or.b32  	%r186, %r185, %r184;
	ld.const.u8 	%r187, [c_PaddedMessage+50];
	shl.b32 	%r188, %r187, 16;
	or.b32  	%r189, %r186, %r188;
	ld.const.u8 	%r190, [c_PaddedMessage+51];
	shl.b32 	%r191, %r190, 24;
	or.b32  	%r192, %r189, %r191;
	ld.const.u8 	%r193, [c_PaddedMessage+52];
	ld.const.u8 	%rs14, [c_PaddedMessage+53];
	mul.wide.u16 	%r194, %rs14, 256;
	or.b32  	%r195, %r194, %r193;
	ld.const.u8 	%r196, [c_PaddedMessage+54];
	shl.b32 	%r197, %r196, 16;
	or.b32  	%r198, %r195, %r197;
	ld.const.u8 	%r199, [c_PaddedMessage+55];
	shl.b32 	%r200, %r199, 24;
	or.b32  	%r201, %r198, %r200;
	ld.const.u8 	%r202, [c_PaddedMessage+56];
	ld.const.u8 	%rs15, [c_PaddedMessage+57];
	mul.wide.u16 	%r203, %rs15, 256;
	or.b32  	%r204, %r203, %r202;
	ld.const.u8 	%r205, [c_PaddedMessage+58];
	shl.b32 	%r206, %r205, 16;
	or.b32  	%r207, %r204, %r206;
	ld.const.u8 	%r208, [c_PaddedMessage+59];
	shl.b32 	%r209, %r208, 24;
	or.b32  	%r210, %r207, %r209;
	ld.const.u8 	%r211, [c_PaddedMessage+60];
	ld.const.u8 	%rs16, [c_PaddedMessage+61];
	mul.wide.u16 	%r212, %rs16, 256;
	or.b32  	%r213, %r212, %r211;
	ld.const.u8 	%r214, [c_PaddedMessage+62];
	shl.b32 	%r215, %r214, 16;
	or.b32  	%r216, %r213, %r215;
	ld.const.u8 	%r217, [c_PaddedMessage+63];
	shl.b32 	%r218, %r217, 24;
	or.b32  	%r219, %r216, %r218;
	st.local.v4.u32 	[%rd1+48], {%r192, %r201, %r210, %r219};
	ld.const.u8 	%r220, [c_sigma+1];
	mul.wide.u32 	%rd85, %r220, 4;
	add.s64 	%rd2, %rd1, %rd85;
	ld.const.u8 	%r221, [c_sigma+3];
	mul.wide.u32 	%rd86, %r221, 4;
	add.s64 	%rd3, %rd1, %rd86;
	ld.const.u8 	%r222, [c_sigma+4];
	mul.wide.u32 	%rd87, %r222, 4;
	add.s64 	%rd4, %rd1, %rd87;
	ld.const.u8 	%r223, [c_sigma+7];
	mul.wide.u32 	%rd88, %r223, 4;
	add.s64 	%rd5, %rd1, %rd88;
	ld.const.u8 	%r224, [c_sigma+8];
	mul.wide.u32 	%rd89, %r224, 4;
	add.s64 	%rd6, %rd1, %rd89;
	ld.const.u8 	%r225, [c_sigma+9];
	mul.wide.u32 	%rd90, %r225, 4;
	add.s64 	%rd7, %rd1, %rd90;
	ld.const.u8 	%r226, [c_sigma+10];
	mul.wide.u32 	%rd91, %r226, 4;
	add.s64 	%rd8, %rd1, %rd91;
	ld.const.u8 	%r227, [c_sigma+11];
	mul.wide.u32 	%rd92, %r227, 4;
	add.s64 	%rd9, %rd1, %rd92;
	ld.const.u8 	%r228, [c_sigma+15];
	mul.wide.u32 	%rd93, %r228, 4;
	add.s64 	%rd10, %rd1, %rd93;
	ld.const.u8 	%r229, [c_sigma+16];
	mul.wide.u32 	%rd94, %r229, 4;
	add.s64 	%rd11, %rd1, %rd94;
	ld.const.u8 	%r230, [c_sigma+17];
	mul.wide.u32 	%rd95, %r230, 4;
	add.s64 	%rd12, %rd1, %rd95;
	ld.const.u8 	%r231, [c_sigma+18];
	mul.wide.u32 	%rd96, %r231, 4;
	add.s64 	%rd13, %rd1, %rd96;
	ld.const.u8 	%r232, [c_sigma+19];
	mul.wide.u32 	%rd97, %r232, 4;
	add.s64 	%rd14, %rd1, %rd97;
	ld.const.u8 	%r233, [c_sigma+20];
	mul.wide.u32 	%rd98, %r233, 4;
	add.s64 	%rd15, %rd1, %rd98;
	ld.const.u8 	%r234, [c_sigma+21];
	mul.wide.u32 	%rd99, %r234, 4;
	add.s64 	%rd16, %rd1, %rd99;
	ld.const.u8 	%r235, [c_sigma+22];
	mul.wide.u32 	%rd100, %r235, 4;
	add.s64 	%rd17, %rd1, %rd100;
	ld.const.u8 	%r236, [c_sigma+23];
	mul.wide.u32 	%rd101, %r236, 4;
	add.s64 	%rd18, %rd1, %rd101;
	ld.const.u8 	%r237, [c_sigma+24];
	mul.wide.u32 	%rd102, %r237, 4;
	add.s64 	%rd19, %rd1, %rd102;
	ld.const.u8 	%r238, [c_sigma+31];
	mul.wide.u32 	%rd103, %r238, 4;
	add.s64 	%rd20, %rd1, %rd103;
	ld.const.u8 	%r239, [c_sigma+32];
	mul.wide.u32 	%rd104, %r239, 4;
	add.s64 	%rd21, %rd1, %rd104;
	ld.const.u8 	%r240, [c_sigma+33];
	mul.wide.u32 	%rd105, %r240, 4;
	add.s64 	%rd22, %rd1, %rd105;
	ld.const.u8 	%r241, [c_sigma+34];
	mul.wide.u32 	%rd106, %r241, 4;
	add.s64 	%rd23, %rd1, %rd106;
	ld.const.u8 	%r242, [c_sigma+35];
	mul.wide.u32 	%rd107, %r242, 4;
	add.s64 	%rd24, %rd1, %rd107;
	ld.const.u8 	%r243, [c_sigma+36];
	mul.wide.u32 	%rd108, %r243, 4;
	add.s64 	%rd25, %rd1, %rd108;
	ld.const.u8 	%r244, [c_sigma+37];
	mul.wide.u32 	%rd109, %r244, 4;
	add.s64 	%rd26, %rd1, %rd109;
	ld.const.u8 	%r245, [c_sigma+38];
	mul.wide.u32 	%rd110, %r245, 4;
	add.s64 	%rd27, %rd1, %rd110;
	ld.const.u8 	%r246, [c_sigma+39];
	mul.wide.u32 	%rd111, %r246, 4;
	add.s64 	%rd28, %rd1, %rd111;
	ld.const.u8 	%r247, [c_sigma+40];
	mul.wide.u32 	%rd112, %r247, 4;
	add.s64 	%rd29, %rd1, %rd112;
	ld.const.u8 	%r248, [c_sigma+41];
	mul.wide.u32 	%rd113, %r248, 4;
	add.s64 	%rd30, %rd1, %rd113;
	ld.const.u8 	%r249, [c_sigma+42];
	mul.wide.u32 	%rd114, %r249, 4;
	add.s64 	%rd31, %rd1, %rd114;
	ld.const.u8 	%r250, [c_sigma+43];
	mul.wide.u32 	%rd115, %r250, 4;
	add.s64 	%rd32, %rd1, %rd115;
	ld.const.u8 	%r251, [c_sigma+44];
	mul.wide.u32 	%rd116, %r251, 4;
	add.s64 	%rd33, %rd1, %rd116;
	ld.const.u8 	%r252, [c_sigma+45];
	mul.wide.u32 	%rd117, %r252, 4;
	add.s64 	%rd34, %rd1, %rd117;
	ld.const.u8 	%r253, [c_sigma+46];
	mul.wide.u32 	%rd118, %r253, 4;
	add.s64 	%rd35, %rd1, %rd118;
	ld.const.u8 	%r254, [c_sigma+47];
	mul.wide.u32 	%rd119, %r254, 4;
	add.s64 	%rd36, %rd1, %rd119;
	ld.const.u8 	%r255, [c_sigma+48];
	mul.wide.u32 	%rd120, %r255, 4;
	add.s64 	%rd37, %rd1, %rd120;
	ld.const.u8 	%r256, [c_sigma+49];
	mul.wide.u32 	%rd121, %r256, 4;
	add.s64 	%rd38, %rd1, %rd121;
	ld.const.u8 	%r257, [c_sigma+50];
	mul.wide.u32 	%rd122, %r257, 4;
	add.s64 	%rd39, %rd1, %rd122;
	ld.const.u8 	%r258, [c_sigma+51];
	mul.wide.u32 	%rd123, %r258, 4;
	add.s64 	%rd40, %rd1, %rd123;
	ld.const.u8 	%r259, [c_sigma+63];
	mul.wide.u32 	%rd124, %r259, 4;
	add.s64 	%rd41, %rd1, %rd124;
	ld.const.u8 	%r260, [c_sigma+64];
	mul.wide.u32 	%rd125, %r260, 4;
	add.s64 	%rd42, %rd1, %rd125;
	ld.const.u8 	%r261, [c_sigma+65];
	mul.wide.u32 	%rd126, %r261, 4;
	add.s64 	%rd43, %rd1, %rd126;
	ld.const.u8 	%r262, [c_sigma+66];
	mul.wide.u32 	%rd127, %r262, 4;
	add.s64 	%rd44, %rd1, %rd127;
	ld.const.u8 	%r263, [c_sigma+67];
	mul.wide.u32 	%rd128, %r263, 4;
	add.s64 	%rd45, %rd1, %rd128;
	ld.const.u8 	%r264, [c_sigma+68];
	mul.wide.u32 	%rd129, %r264, 4;
	add.s64 	%rd46, %rd1, %rd129;
	ld.const.u8 	%r265, [c_sigma+69];
	mul.wide.u32 	%rd130, %r265, 4;
	add.s64 	%rd47, %rd1, %rd130;
	ld.const.u8 	%r266, [c_sigma+70];
	mul.wide.u32 	%rd131, %r266, 4;
	add.s64 	%rd48, %rd1, %rd131;
	ld.const.u8 	%r267, [c_sigma+71];
	mul.wide.u32 	%rd132, %r267, 4;
	add.s64 	%rd49, %rd1, %rd132;
	ld.const.u8 	%r268, [c_sigma+72];
	mul.wide.u32 	%rd133, %r268, 4;
	add.s64 	%rd50, %rd1, %rd133;
	ld.const.u8 	%r269, [c_sigma+73];
	mul.wide.u32 	%rd134, %r269, 4;
	add.s64 	%rd51, %rd1, %rd134;
	ld.const.u8 	%r270, [c_sigma+74];
	mul.wide.u32 	%rd135, %r270, 4;
	add.s64 	%rd52, %rd1, %rd135;
	ld.const.u8 	%r271, [c_sigma+75];
	mul.wide.u32 	%rd136, %r271, 4;
	add.s64 	%rd53, %rd1, %rd136;
	ld.const.u8 	%r272, [c_sigma+76];
	mul.wide.u32 	%rd137, %r272, 4;
	add.s64 	%rd54, %rd1, %rd137;
	ld.const.u8 	%r273, [c_sigma+77];
	mul.wide.u32 	%rd138, %r273, 4;
	add.s64 	%rd55, %rd1, %rd138;
	ld.const.u8 	%r274, [c_sigma+78];
	mul.wide.u32 	%rd139, %r274, 4;
	add.s64 	%rd56, %rd1, %rd139;
	ld.const.u8 	%r275, [c_sigma+79];
	mul.wide.u32 	%rd140, %r275, 4;
	add.s64 	%rd57, %rd1, %rd140;
	ld.const.u8 	%r276, [c_sigma+80];
	mul.wide.u32 	%rd141, %r276, 4;
	add.s64 	%rd58, %rd1, %rd141;
	ld.const.u8 	%r277, [c_sigma+81];
	mul.wide.u32 	%rd142, %r277, 4;
	add.s64 	%rd59, %rd1, %rd142;
	ld.const.u8 	%r278, [c_sigma+82];
	mul.wide.u32 	%rd143, %r278, 4;
	add.s64 	%rd60, %rd1, %rd143;
	ld.const.u8 	%r279, [c_sigma+83];
	mul.wide.u32 	%rd144, %r279, 4;
	add.s64 	%rd61, %rd1, %rd144;
	ld.const.u8 	%r280, [c_sigma+84];
	mul.wide.u32 	%rd145, %r280, 4;
	add.s64 	%rd62, %rd1, %rd145;
	ld.const.u8 	%r281, [c_sigma+85];
	mul.wide.u32 	%rd146, %r281, 4;
	add.s64 	%rd63, %rd1, %rd146;
	ld.const.u8 	%r282, [c_sigma+86];
	mul.wide.u32 	%rd147, %r282, 4;
	add.s64 	%rd64, %rd1, %rd147;
	ld.const.u8 	%r283, [c_sigma+87];
	mul.wide.u32 	%rd148, %r283, 4;
	add.s64 	%rd65, %rd1, %rd148;
	ld.const.u8 	%r284, [c_sigma+88];
	mul.wide.u32 	%rd149, %r284, 4;
	add.s64 	%rd66, %rd1, %rd149;
	ld.const.u8 	%r285, [c_sigma+89];
	mul.wide.u32 	%rd150, %r285, 4;
	add.s64 	%rd67, %rd1, %rd150;
	ld.const.u8 	%r286, [c_sigma+90];
	mul.wide.u32 	%rd151, %r286, 4;
	add.s64 	%rd68, %rd1, %rd151;
	ld.const.u8 	%r287, [c_sigma+91];
	mul.wide.u32 	%rd152, %r287, 4;
	add.s64 	%rd69, %rd1, %rd152;
	ld.const.u8 	%r288, [c_sigma+92];
	mul.wide.u32 	%rd153, %r288, 4;
	add.s64 	%rd70, %rd1, %rd153;
	ld.const.u8 	%r289, [c_sigma+93];
	mul.wide.u32 	%rd154, %r289, 4;
	add.s64 	%rd71, %rd1, %rd154;
	ld.const.u8 	%r290, [c_sigma+94];
	mul.wide.u32 	%rd155, %r290, 4;
	add.s64 	%rd72, %rd1, %rd155;
	ld.const.u8 	%r291, [c_sigma+95];
	mul.wide.u32 	%rd156, %r291, 4;
	add.s64 	%rd73, %rd1, %rd156;
	ld.const.u8 	%r292, [c_sigma+96];
	mul.wide.u32 	%rd157, %r292, 4;
	add.s64 	%rd74, %rd1, %rd157;
	ld.const.u8 	%r293, [c_sigma+97];
	mul.wide.u32 	%rd158, %r293, 4;
	add.s64 	%rd75, %rd1, %rd158;
	ld.const.u8 	%r294, [c_sigma+98];
	mul.wide.u32 	%rd159, %r294, 4;
	add.s64 	%rd76, %rd1, %rd159;
	ld.const.u8 	%r295, [c_sigma+99];
	mul.wide.u32 	%rd160, %r295, 4;
	add.s64 	%rd77, %rd1, %rd160;
	ld.const.u8 	%r296, [c_sigma+100];
	mul.wide.u32 	%rd161, %r296, 4;
	add.s64 	%rd78, %rd1, %rd161;
	ld.const.u8 	%r297, [c_sigma+101];
	mul.wide.u32 	%rd162, %r297, 4;
	add.s64 	%rd79, %rd1, %rd162;
	ld.const.u8 	%r298, [c_sigma+102];
	mul.wide.u32 	%rd163, %r298, 4;
	add.s64 	%rd80, %rd1, %rd163;
	ld.const.u8 	%r299, [c_sigma+103];
	mul.wide.u32 	%rd164, %r299, 4;
	add.s64 	%rd81, %rd1, %rd164;
	ld.const.u8 	%r300, [c_sigma+104];
	mul.wide.u32 	%rd165, %r300, 4;
	add.s64 	%rd82, %rd1, %rd165;
	ld.const.u8 	%r301, [c_sigma+105];
	mul.wide.u32 	%rd166, %r301, 4;
	add.s64 	%rd83, %rd1, %rd166;
	ld.const.u8 	%r302, [c_PaddedMessage+128];
	ld.const.u8 	%rs17, [c_PaddedMessage+129];
	ld.const.u8 	%r303, [c_PaddedMessage+130];
	ld.const.u8 	%r304, [c_PaddedMessage+132];
	ld.const.u8 	%rs18, [c_PaddedMessage+133];
	ld.const.u8 	%r305, [c_PaddedMessage+134];
	ld.const.u8 	%r306, [c_PaddedMessage+136];
	ld.const.u8 	%rs19, [c_PaddedMessage+137];
	ld.const.u8 	%r307, [c_PaddedMessage+138];
	ld.const.u8 	%r308, [c_PaddedMessage+140];
	ld.const.u8 	%rs20, [c_PaddedMessage+141];
	ld.const.u8 	%r309, [c_PaddedMessage+142];
	ld.const.u8 	%r310, [c_PaddedMessage+144];
	ld.const.u8 	%rs21, [c_PaddedMessage+145];
	ld.const.u8 	%r311, [c_PaddedMessage+146];
	ld.const.u8 	%r312, [c_PaddedMessage+148];
	ld.const.u8 	%rs22, [c_PaddedMessage+149];
	ld.const.u8 	%r313, [c_PaddedMessage+150];
	ld.const.u8 	%r314, [c_PaddedMessage+152];
	ld.const.u8 	%rs23, [c_PaddedMessage+153];
	ld.const.u8 	%r315, [c_PaddedMessage+154];
	ld.const.u8 	%r316, [c_PaddedMessage+156];
	ld.const.u8 	%rs24, [c_PaddedMessage+157];
	ld.const.u8 	%r317, [c_PaddedMessage+158];
	ld.const.u8 	%r318, [c_PaddedMessage+160];
	ld.const.u8 	%rs25, [c_PaddedMessage+161];
	ld.const.u8 	%r319, [c_PaddedMessage+162];
	ld.const.u8 	%r320, [c_PaddedMessage+164];
	ld.const.u8 	%rs26, [c_PaddedMessage+165];
	ld.const.u8 	%r321, [c_PaddedMessage+166];
	ld.const.u8 	%r322, [c_PaddedMessage+168];
	ld.const.u8 	%rs27, [c_PaddedMessage+169];
	ld.const.u8 	%r323, [c_PaddedMessage+170];
	ld.const.u8 	%r324, [c_PaddedMessage+172];
	ld.const.u8 	%rs28, [c_PaddedMessage+173];
	ld.const.u8 	%r325, [c_PaddedMessage+174];
	ld.const.u8 	%r326, [c_PaddedMessage+176];
	ld.const.u8 	%rs29, [c_PaddedMessage+177];
	ld.const.u8 	%r327, [c_PaddedMessage+178];
	ld.const.u8 	%r328, [c_PaddedMessage+180];
	ld.const.u8 	%rs30, [c_PaddedMessage+181];
	ld.const.u8 	%r329, [c_PaddedMessage+182];
	ld.const.u8 	%r330, [c_PaddedMessage+184];
	ld.const.u8 	%rs31, [c_PaddedMessage+185];
	ld.const.u8 	%r331, [c_PaddedMessage+186];
	ld.const.u8 	%r332, [c_PaddedMessage+188];
	ld.const.u8 	%rs32, [c_PaddedMessage+189];
	ld.const.u8 	%r333, [c_PaddedMessage+190];
	ld.const.u8 	%r334, [c_PaddedMessage+192];
	ld.const.u8 	%rs33, [c_PaddedMessage+193];
	ld.const.u8 	%r335, [c_PaddedMessage+194];
	ld.const.u8 	%r336, [c_PaddedMessage+196];
	ld.const.u8 	%rs34, [c_PaddedMessage+197];
	ld.const.u8 	%r337, [c_PaddedMessage+198];
	ld.const.u8 	%r338, [c_PaddedMessage+200];
	ld.const.u8 	%rs35, [c_PaddedMessage+201];
	ld.const.u8 	%r339, [c_PaddedMessage+202];
	ld.const.u8 	%r340, [c_PaddedMessage+204];
	ld.const.u8 	%rs36, [c_PaddedMessage+205];
	ld.const.u8 	%r341, [c_PaddedMessage+206];
	ld.const.u8 	%r342, [c_PaddedMessage+208];
	ld.const.u8 	%rs37, [c_PaddedMessage+209];
	ld.const.u8 	%r343, [c_PaddedMessage+210];
	ld.const.u8 	%rs38, [c_PaddedMessage+213];
	ld.const.u8 	%rs39, [c_PaddedMessage+217];
	ld.const.u8 	%rs40, [c_PaddedMessage+221];
	ld.const.u8 	%rs41, [c_PaddedMessage+225];
	ld.const.u8 	%rs42, [c_PaddedMessage+229];
	ld.const.u8 	%rs43, [c_PaddedMessage+233];
	ld.const.u8 	%rs44, [c_PaddedMessage+237];
	ld.const.u8 	%rs45, [c_PaddedMessage+241];
	ld.const.u8 	%rs46, [c_PaddedMessage+245];
	ld.const.u8 	%rs47, [c_PaddedMessage+249];
	ld.const.u8 	%rs48, [c_PaddedMessage+253];
	ld.const.u8 	%r344, [c_PaddedMessage+64];
	ld.const.u8 	%rs49, [c_PaddedMessage+65];
	mul.wide.u16 	%r345, %rs49, 256;
	or.b32  	%r346, %r345, %r344;
	ld.const.u8 	%r347, [c_PaddedMessage+66];
	shl.b32 	%r348, %r347, 16;
	or.b32  	%r349, %r346, %r348;
	ld.const.u8 	%r350, [c_PaddedMessage+67];
	shl.b32 	%r351, %r350, 24;
	or.b32  	%r1, %r349, %r351;
	ld.const.u8 	%r352, [c_PaddedMessage+68];
	ld.const.u8 	%rs50, [c_PaddedMessage+69];
	mul.wide.u16 	%r353, %rs50, 256;
	or.b32  	%r354, %r353, %r352;
	ld.const.u8 	%r355, [c_PaddedMessage+70];
	shl.b32 	%r356, %r355, 16;
	or.b32  	%r357, %r354, %r356;
	ld.const.u8 	%r358, [c_PaddedMessage+71];
	shl.b32 	%r359, %r358, 24;
	or.b32  	%r2, %r357, %r359;
	ld.const.u8 	%r360, [c_PaddedMessage+72];
	ld.const.u8 	%rs51, [c_PaddedMessage+73];
	mul.wide.u16 	%r361, %rs51, 256;
	or.b32  	%r362, %r361, %r360;
	ld.const.u8 	%r363, [c_PaddedMessage+74];
	shl.b32 	%r364, %r363, 16;
	or.b32  	%r365, %r362, %r364;
	ld.const.u8 	%r366, [c_PaddedMessage+75];
	shl.b32 	%r367, %r366, 24;
	or.b32  	%r3, %r365, %r367;
	ld.const.u8 	%r368, [c_PaddedMessage+76];
	ld.const.u8 	%rs52, [c_PaddedMessage+77];
	mul.wide.u16 	%r369, %rs52, 256;
	or.b32  	%r370, %r369, %r368;
	ld.const.u8 	%r371, [c_PaddedMessage+78];
	shl.b32 	%r372, %r371, 16;
	or.b32  	%r373, %r370, %r372;
	ld.const.u8 	%r374, [c_PaddedMessage+79];
	shl.b32 	%r375, %r374, 24;
	or.b32  	%r4, %r373, %r375;
	ld.const.u8 	%r376, [c_PaddedMessage+80];
	ld.const.u8 	%rs53, [c_PaddedMessage+81];
	mul.wide.u16 	%r377, %rs53, 256;
	or.b32  	%r378, %r377, %r376;
	ld.const.u8 	%r379, [c_PaddedMessage+82];
	shl.b32 	%r380, %r379, 16;
	or.b32  	%r381, %r378, %r380;
	ld.const.u8 	%r382, [c_PaddedMessage+83];
	shl.b32 	%r383, %r382, 24;
	or.b32  	%r5, %r381, %r383;
	ld.const.u8 	%r384, [c_PaddedMessage+84];
	ld.const.u8 	%rs54, [c_PaddedMessage+85];
	mul.wide.u16 	%r385, %rs54, 256;
	or.b32  	%r386, %r385, %r384;
	ld.const.u8 	%r387, [c_PaddedMessage+86];
	shl.b32 	%r388, %r387, 16;
	or.b32  	%r389, %r386, %r388;
	ld.const.u8 	%r390, [c_PaddedMessage+87];
	shl.b32 	%r391, %r390, 24;
	or.b32  	%r6, %r389, %r391;
	ld.const.u8 	%r392, [c_PaddedMessage+88];
	ld.const.u8 	%rs55, [c_PaddedMessage+89];
	mul.wide.u16 	%r393, %rs55, 256;
	or.b32  	%r394, %r393, %r392;
	ld.const.u8 	%r395, [c_PaddedMessage+90];
	shl.b32 	%r396, %r395, 16;
	or.b32  	%r397, %r394, %r396;
	ld.const.u8 	%r398, [c_PaddedMessage+91];
	shl.b32 	%r399, %r398, 24;
	or.b32  	%r7, %r397, %r399;
	ld.const.u8 	%r400, [c_PaddedMessage+92];
	ld.const.u8 	%rs56, [c_PaddedMessage+93];
	mul.wide.u16 	%r401, %rs56, 256;
	or.b32  	%r402, %r401, %r400;
	ld.const.u8 	%r403, [c_PaddedMessage+94];
	shl.b32 	%r404, %r403, 16;
	or.b32  	%r405, %r402, %r404;
	ld.const.u8 	%r406, [c_PaddedMessage+95];
	shl.b32 	%r407, %r406, 24;
	or.b32  	%r8, %r405, %r407;
	ld.const.u8 	%r408, [c_PaddedMessage+96];
	ld.const.u8 	%rs57, [c_PaddedMessage+97];
	mul.wide.u16 	%r409, %rs57, 256;
	or.b32  	%r410, %r409, %r408;
	ld.const.u8 	%r411, [c_PaddedMessage+98];
	shl.b32 	%r412, %r411, 16;
	or.b32  	%r413, %r410, %r412;
	ld.const.u8 	%r414, [c_PaddedMessage+99];
	shl.b32 	%r415, %r414, 24;
	or.b32  	%r9, %r413, %r415;
	ld.const.u8 	%r416, [c_PaddedMessage+100];
	ld.const.u8 	%rs58, [c_PaddedMessage+101];
	mul.wide.u16 	%r417, %rs58, 256;
	or.b32  	%r418, %r417, %r416;
	ld.const.u8 	%r419, [c_PaddedMessage+102];
	shl.b32 	%r420, %r419, 16;
	or.b32  	%r421, %r418, %r420;
	ld.const.u8 	%r422, [c_PaddedMessage+103];
	shl.b32 	%r423, %r422, 24;
	or.b32  	%r10, %r421, %r423;
	ld.const.u8 	%r424, [c_PaddedMessage+104];
	ld.const.u8 	%rs59, [c_PaddedMessage+105];
	mul.wide.u16 	%r425, %rs59, 256;
	or.b32  	%r426, %r425, %r424;
	ld.const.u8 	%r427, [c_PaddedMessage+106];
	shl.b32 	%r428, %r427, 16;
	or.b32  	%r429, %r426, %r428;
	ld.const.u8 	%r430, [c_PaddedMessage+107];
	shl.b32 	%r431, %r430, 24;
	or.b32  	%r11, %r429, %r431;
	ld.const.u8 	%r432, [c_PaddedMessage+108];
	ld.const.u8 	%rs60, [c_PaddedMessage+109];
	mul.wide.u16 	%r433, %rs60, 256;
	or.b32  	%r434, %r433, %r432;
	ld.const.u8 	%r435, [c_PaddedMessage+110];
	shl.b32 	%r436, %r435, 16;
	or.b32  	%r437, %r434, %r436;
	ld.const.u8 	%r438, [c_PaddedMessage+111];
	shl.b32 	%r439, %r438, 24;
	or.b32  	%r12, %r437, %r439;
	ld.const.u8 	%r440, [c_PaddedMessage+112];
	ld.const.u8 	%rs61, [c_PaddedMessage+113];
	mul.wide.u16 	%r441, %rs61, 256;
	or.b32  	%r442, %r441, %r440;
	ld.const.u8 	%r443, [c_PaddedMessage+114];
	shl.b32 	%r444, %r443, 16;
	or.b32  	%r445, %r442, %r444;
	ld.const.u8 	%r446, [c_PaddedMessage+115];
	shl.b32 	%r447, %r446, 24;
	or.b32  	%r13, %r445, %r447;
	ld.const.u8 	%r448, [c_PaddedMessage+116];
	ld.const.u8 	%rs62, [c_PaddedMessage+117];
	mul.wide.u16 	%r449, %rs62, 256;
	or.b32  	%r450, %r449, %r448;
	ld.const.u8 	%r451, [c_PaddedMessage+118];
	shl.b32 	%r452, %r451, 16;
	or.b32  	%r453, %r450, %r452;
	ld.const.u8 	%r454, [c_PaddedMessage+119];
	shl.b32 	%r455, %r454, 24;
	or.b32  	%r14, %r453, %r455;
	ld.const.u8 	%r456, [c_PaddedMessage+120];
	ld.const.u8 	%rs63, [c_PaddedMessage+121];
	mul.wide.u16 	%r457, %rs63, 256;
	or.b32  	%r458, %r457, %r456;
	ld.const.u8 	%r459, [c_PaddedMessage+122];
	shl.b32 	%r460, %r459, 16;
	or.b32  	%r461, %r458, %r460;
	ld.const.u8 	%r462, [c_PaddedMessage+123];
	shl.b32 	%r463, %r462, 24;
	or.b32  	%r15, %r461, %r463;
	ld.const.u8 	%r464, [c_PaddedMessage+124];
	ld.const.u8 	%rs64, [c_PaddedMessage+125];
	mul.wide.u16 	%r465, %rs64, 256;
	or.b32  	%r466, %r465, %r464;
	ld.const.u8 	%r467, [c_PaddedMessage+126];
	shl.b32 	%r468, %r467, 16;
	or.b32  	%r469, %r466, %r468;
	ld.const.u8 	%r470, [c_PaddedMessage+127];
	shl.b32 	%r471, %r470, 24;
	or.b32  	%r16, %r469, %r471;
	mul.wide.u16 	%r472, %rs17, 256;
	or.b32  	%r473, %r472, %r302;
	shl.b32 	%r474, %r303, 16;
	or.b32  	%r475, %r473, %r474;
	ld.const.u8 	%r476, [c_PaddedMessage+131];
	shl.b32 	%r477, %r476, 24;
	or.b32  	%r17, %r475, %r477;
	mul.wide.u16 	%r478, %rs18, 256;
	or.b32  	%r479, %r478, %r304;
	shl.b32 	%r480, %r305, 16;
	or.b32  	%r481, %r479, %r480;
	ld.const.u8 	%r482, [c_PaddedMessage+135];
	shl.b32 	%r483, %r482, 24;
	or.b32  	%r18, %r481, %r483;
	mul.wide.u16 	%r484, %rs19, 256;
	or.b32  	%r485, %r484, %r306;
	shl.b32 	%r486, %r307, 16;
	or.b32  	%r487, %r485, %r486;
	ld.const.u8 	%r488, [c_PaddedMessage+139];
	shl.b32 	%r489, %r488, 24;
	or.b32  	%r19, %r487, %r489;
	mul.wide.u16 	%r490, %rs20, 256;
	or.b32  	%r491, %r490, %r308;
	shl.b32 	%r492, %r309, 16;
	or.b32  	%r493, %r491, %r492;
	ld.const.u8 	%r494, [c_PaddedMessage+143];
	shl.b32 	%r495, %r494, 24;
	or.b32  	%r20, %r493, %r495;
	mul.wide.u16 	%r496, %rs21, 256;
	or.b32  	%r497, %r496, %r310;
	shl.b32 	%r498, %r311, 16;
	or.b32  	%r499, %r497, %r498;
	ld.const.u8 	%r500, [c_PaddedMessage+147];
	shl.b32 	%r501, %r500, 24;
	or.b32  	%r21, %r499, %r501;
	mul.wide.u16 	%r502, %rs22, 256;
	or.b32  	%r503, %r502, %r312;
	shl.b32 	%r504, %r313, 16;
	or.b32  	%r505, %r503, %r504;
	ld.const.u8 	%r506, [c_PaddedMessage+151];
	shl.b32 	%r507, %r506, 24;
	or.b32  	%r22, %r505, %r507;
	mul.wide.u16 	%r508, %rs23, 256;
	or.b32  	%r509, %r508, %r314;
	shl.b32 	%r510, %r315, 16;
	or.b32  	%r511, %r509, %r510;
	ld.const.u8 	%r512, [c_PaddedMessage+155];
	shl.b32 	%r513, %r512, 24;
	or.b32  	%r23, %r511, %r513;
	mul.wide.u16 	%r514, %rs24, 256;
	or.b32  	%r515, %r514, %r316;
	shl.b32 	%r516, %r317, 16;
	or.b32  	%r517, %r515, %r516;
	ld.const.u8 	%r518, [c_PaddedMessage+159];
	shl.b32 	%r519, %r518, 24;
	or.b32  	%r24, %r517, %r519;
	mul.wide.u16 	%r520, %rs25, 256;
	or.b32  	%r521, %r520, %r318;
	shl.b32 	%r522, %r319, 16;
	or.b32  	%r523, %r521, %r522;
	ld.const.u8 	%r524, [c_PaddedMessage+163];
	shl.b32 	%r525, %r524, 24;
	or.b32  	%r25, %r523, %r525;
	mul.wide.u16 	%r526, %rs26, 256;
	or.b32  	%r527, %r526, %r320;
	shl.b32 	%r528, %r321, 16;
	or.b32  	%r529, %r527, %r528;
	ld.const.u8 	%r530, [c_PaddedMessage+167];
	shl.b32 	%r531, %r530, 24;
	or.b32  	%r26, %r529, %r531;
	mul.wide.u16 	%r532, %rs27, 256;
	or.b32  	%r533, %r532, %r322;
	shl.b32 	%r534, %r323, 16;
	or.b32  	%r535, %r533, %r534;
	ld.const.u8 	%r536, [c_PaddedMessage+171];
	shl.b32 	%r537, %r536, 24;
	or.b32  	%r27, %r535, %r537;
	mul.wide.u16 	%r538, %rs28, 256;
	or.b32  	%r539, %r538, %r324;
	shl.b32 	%r540, %r325, 16;
	or.b32  	%r541, %r539, %r540;
	ld.const.u8 	%r542, [c_PaddedMessage+175];
	shl.b32 	%r543, %r542, 24;
	or.b32  	%r28, %r541, %r543;
	mul.wide.u16 	%r544, %rs29, 256;
	or.b32  	%r545, %r544, %r326;
	shl.b32 	%r546, %r327, 16;
	or.b32  	%r547, %r545, %r546;
	ld.const.u8 	%r548, [c_PaddedMessage+179];
	shl.b32 	%r549, %r548, 24;
	or.b32  	%r29, %r547, %r549;
	mul.wide.u16 	%r550, %rs30, 256;
	or.b32  	%r551, %r550, %r328;
	shl.b32 	%r552, %r329, 16;
	or.b32  	%r553, %r551, %r552;
	ld.const.u8 	%r554, [c_PaddedMessage+183];
	shl.b32 	%r555, %r554, 24;
	or.b32  	%r30, %r553, %r555;
	mul.wide.u16 	%r556, %rs31, 256;
	or.b32  	%r557, %r556, %r330;
	shl.b32 	%r558, %r331, 16;
	or.b32  	%r559, %r557, %r558;
	ld.const.u8 	%r560, [c_PaddedMessage+187];
	shl.b32 	%r561, %r560, 24;
	or.b32  	%r31, %r559, %r561;
	mul.wide.u16 	%r562, %rs32, 256;
	or.b32  	%r563, %r562, %r332;
	shl.b32 	%r564, %r333, 16;
	or.b32  	%r565, %r563, %r564;
	ld.const.u8 	%r566, [c_PaddedMessage+191];
	shl.b32 	%r567, %r566, 24;
	or.b32  	%r32, %r565, %r567;
	mul.wide.u16 	%r568, %rs33, 256;
	or.b32  	%r569, %r568, %r334;
	shl.b32 	%r570, %r335, 16;
	or.b32  	%r571, %r569, %r570;
	ld.const.u8 	%r572, [c_PaddedMessage+195];
	shl.b32 	%r573, %r572, 24;
	or.b32  	%r33, %r571, %r573;
	mul.wide.u16 	%r574, %rs34, 256;
	or.b32  	%r575, %r574, %r336;
	shl.b32 	%r576, %r337, 16;
	or.b32  	%r577, %r575, %r576;
	ld.const.u8 	%r578, [c_PaddedMessage+199];
	shl.b32 	%r579, %r578, 24;
	or.b32  	%r34, %r577, %r579;
	mul.wide.u16 	%r580, %rs35, 256;
	or.b32  	%r581, %r580, %r338;
	shl.b32 	%r582, %r339, 16;
	or.b32  	%r583, %r581, %r582;
	ld.const.u8 	%r584, [c_PaddedMessage+203];
	shl.b32 	%r585, %r584, 24;
	or.b32  	%r35, %r583, %r585;
	mul.wide.u16 	%r586, %rs36, 256;
	or.b32  	%r587, %r586, %r340;
	shl.b32 	%r588, %r341, 16;
	or.b32  	%r589, %r587, %r588;
	ld.const.u8 	%r590, [c_PaddedMessage+207];
	shl.b32 	%r591, %r590, 24;
	or.b32  	%r36, %r589, %r591;
	mul.wide.u16 	%r592, %rs37, 256;
	or.b32  	%r593, %r592, %r342;
	shl.b32 	%r594, %r343, 16;
	or.b32  	%r595, %r593, %r594;
	ld.const.u8 	%r596, [c_PaddedMessage+211];
	shl.b32 	%r597, %r596, 24;
	or.b32  	%r37, %r595, %r597;
	ld.const.u8 	%r598, [c_PaddedMessage+212];
	mul.wide.u16 	%r599, %rs38, 256;
	or.b32  	%r600, %r599, %r598;
	ld.const.u8 	%r601, [c_PaddedMessage+214];
	shl.b32 	%r602, %r601, 16;
	or.b32  	%r603, %r600, %r602;
	ld.const.u8 	%r604, [c_PaddedMessage+215];
	shl.b32 	%r605, %r604, 24;
	or.b32  	%r38, %r603, %r605;
	ld.const.u8 	%r606, [c_PaddedMessage+216];
	mul.wide.u16 	%r607, %rs39, 256;
	or.b32  	%r608, %r607, %r606;
	ld.const.u8 	%r609, [c_PaddedMessage+218];
	shl.b32 	%r610, %r609, 16;
	or.b32  	%r611, %r608, %r610;
	ld.const.u8 	%r612, [c_PaddedMessage+219];
	shl.b32 	%r613, %r612, 24;
	or.b32  	%r39, %r611, %r613;
	ld.const.u8 	%r614, [c_PaddedMessage+220];
	mul.wide.u16 	%r615, %rs40, 256;
	or.b32  	%r616, %r615, %r614;
	ld.const.u8 	%r617, [c_PaddedMessage+222];
	shl.b32 	%r618, %r617, 16;
	or.b32  	%r619, %r616, %r618;
	ld.const.u8 	%r620, [c_PaddedMessage+223];
	shl.b32 	%r621, %r620, 24;
	or.b32  	%r40, %r619, %r621;
	ld.const.u8 	%r622, [c_PaddedMessage+224];
	mul.wide.u16 	%r623, %rs41, 256;
	or.b32  	%r624, %r623, %r622;
	ld.const.u8 	%r625, [c_PaddedMessage+226];
	shl.b32 	%r626, %r625, 16;
	or.b32  	%r627, %r624, %r626;
	ld.const.u8 	%r628, [c_PaddedMessage+227];
	shl.b32 	%r629, %r628, 24;
	or.b32  	%r41, %r627, %r629;
	ld.const.u8 	%r630, [c_PaddedMessage+228];
	mul.wide.u16 	%r631, %rs42, 256;
	or.b32  	%r632, %r631, %r630;
	ld.const.u8 	%r633, [c_PaddedMessage+230];
	shl.b32 	%r634, %r633, 16;
	or.b32  	%r635, %r632, %r634;
	ld.const.u8 	%r636, [c_PaddedMessage+231];
	shl.b32 	%r637, %r636, 24;
	or.b32  	%r42, %r635, %r637;
	ld.const.u8 	%r638, [c_PaddedMessage+232];
	mul.wide.u16 	%r639, %rs43, 256;
	or.b32  	%r640, %r639, %r638;
	ld.const.u8 	%r641, [c_PaddedMessage+234];
	shl.b32 	%r642, %r641, 16;
	or.b32  	%r643, %r640, %r642;
	ld.const.u8 	%r644, [c_PaddedMessage+235];
	shl.b32 	%r645, %r644, 24;
	or.b32  	%r43, %r643, %r645;
	ld.const.u8 	%r646, [c_PaddedMessage+236];
	mul.wide.u16 	%r647, %rs44, 256;
	or.b32  	%r648, %r647, %r646;
	ld.const.u8 	%r649, [c_PaddedMessage+238];
	shl.b32 	%r650, %r649, 16;
	or.b32  	%r651, %r648, %r650;
	ld.const.u8 	%r652, [c_PaddedMessage+239];
	shl.b32 	%r653, %r652, 24;
	or.b32  	%r44, %r651, %r653;
	ld.const.u8 	%r654, [c_PaddedMessage+240];
	mul.wide.u16 	%r655, %rs45, 256;
	or.b32  	%r656, %r655, %r654;
	ld.const.u8 	%r657, [c_PaddedMessage+242];
	shl.b32 	%r658, %r657, 16;
	or.b32  	%r659, %r656, %r658;
	ld.const.u8 	%r660, [c_PaddedMessage+243];
	shl.b32 	%r661, %r660, 24;
	or.b32  	%r45, %r659, %r661;
	ld.const.u8 	%r662, [c_PaddedMessage+244];
	mul.wide.u16 	%r663, %rs46, 256;
	or.b32  	%r664, %r663, %r662;
	ld.const.u8 	%r665, [c_PaddedMessage+246];
	shl.b32 	%r666, %r665, 16;
	or.b32  	%r667, %r664, %r666;
	ld.const.u8 	%r668, [c_PaddedMessage+247];
	shl.b32 	%r669, %r668, 24;
	or.b32  	%r46, %r667, %r669;
	ld.const.u8 	%r670, [c_PaddedMessage+248];
	mul.wide.u16 	%r671, %rs47, 256;
	or.b32  	%r672, %r671, %r670;
	ld.const.u8 	%r673, [c_PaddedMessage+250];
	shl.b32 	%r674, %r673, 16;
	or.b32  	%r675, %r672, %r674;
	ld.const.u8 	%r676, [c_PaddedMessage+251];
	shl.b32 	%r677, %r676, 24;
	or.b32  	%r47, %r675, %r677;
	ld.const.u8 	%r678, [c_PaddedMessage+252];
	mul.wide.u16 	%r679, %rs48, 256;
	or.b32  	%r680, %r679, %r678;
	ld.const.u8 	%r681, [c_PaddedMessage+254];
	shl.b32 	%r682, %r681, 16;
	or.b32  	%r683, %r680, %r682;
	ld.const.u8 	%r684, [c_PaddedMessage+255];
	shl.b32 	%r685, %r684, 24;
	or.b32  	%r48, %r683, %r685;
	mov.b32 	%r4364, 0;
	mov.b32 	%r4363, 1779033703;
	mov.b32 	%r4362, -1150833019;
	mov.b32 	%r4361, 1013904242;
	mov.b32 	%r4360, -1521486534;
	mov.b32 	%r4359, 1359893119;
	mov.b32 	%r4358, -1694144372;
	mov.b32 	%r4357, 528734635;
	mov.b32 	%r4356, 1541459225;
	ld.const.u8 	%r689, [c_sigma];
	ld.const.u8 	%r705, [c_sigma+2];
	ld.const.u8 	%r729, [c_sigma+5];
	ld.const.u8 	%r738, [c_sigma+6];
	ld.const.u8 	%r787, [c_sigma+12];
	ld.const.u8 	%r796, [c_sigma+13];
	ld.const.u8 	%r805, [c_sigma+14];
	ld.const.u8 	%r894, [c_sigma+25];
	ld.const.u8 	%r903, [c_sigma+26];
	ld.const.u8 	%r912, [c_sigma+27];
	ld.const.u8 	%r921, [c_sigma+28];
	ld.const.u8 	%r930, [c_sigma+29];
	ld.const.u8 	%r939, [c_sigma+30];
	ld.const.u8 	%r1116, [c_sigma+52];
	ld.const.u8 	%r1125, [c_sigma+53];
	ld.const.u8 	%r1134, [c_sigma+54];
	ld.const.u8 	%r1143, [c_sigma+55];
	ld.const.u8 	%r1152, [c_sigma+56];
	ld.const.u8 	%r1161, [c_sigma+57];
	ld.const.u8 	%r1170, [c_sigma+58];
	ld.const.u8 	%r1179, [c_sigma+59];
	ld.const.u8 	%r1188, [c_sigma+60];
	ld.const.u8 	%r1197, [c_sigma+61];
	ld.const.u8 	%r1206, [c_sigma+62];
	ld.const.u8 	%r1559, [c_sigma+106];
	ld.const.u8 	%r1568, [c_sigma+107];
	ld.const.u8 	%r1577, [c_sigma+108];
	ld.const.u8 	%r1586, [c_sigma+109];
	ld.const.u8 	%r1595, [c_sigma+110];
	ld.const.u8 	%r1604, [c_sigma+111];
$L__BB1_1:
	mov.u64 	%rd167, $str$1;
	cvta.global.u64 	%rd168, %rd167;
	add.u64 	%rd169, %SP, 64;
	{ // callseq 1, 0
	.param .b64 param0;
	st.param.b64 	[param0], %rd168;
	.param .b64 param1;
	st.param.b64 	[param1], %rd169;
	.param .b32 retval0;
	call.uni (retval0), 
	vprintf, 
	(
	param0, 
	param1
	);
	ld.param.b32 	%r686, [retval0];
	} // callseq 1
	add.s32 	%r4364, %r4364, 1;
	add.s32 	%r688, %r4359, %r4363;
	mul.wide.u32 	%rd170, %r689, 4;
	add.s64 	%rd171, %rd1, %rd170;
	ld.local.u32 	%r690, [%rd171];
	add.s32 	%r691, %r688, %r690;
	shf.l.wrap.b32 	%r692, %r691, %r691, 16;
	add.s32 	%r693, %r692, 1779033703;
	xor.b32  	%r694, %r4359, %r693;
	shf.l.wrap.b32 	%r695, %r694, %r694, 20;
	add.s32 	%r696, %r691, %r695;
	ld.local.u32 	%r697, [%rd2];
	add.s32 	%r698, %r696, %r697;
	xor.b32  	%r699, %r692, %r698;
	shf.l.wrap.b32 	%r700, %r699, %r699, 24;
	add.s32 	%r701, %r693, %r700;
	xor.b32  	%r702, %r695, %r701;
	shf.l.wrap.b32 	%r703, %r702, %r702, 25;
	add.s32 	%r704, %r4358, %r4362;
	mul.wide.u32 	%rd172, %r705, 4;
	add.s64 	%rd173, %rd1, %rd172;
	ld.local.u32 	%r706, [%rd173];
	add.s32 	%r707, %r704, %r706;
	shf.l.wrap.b32 	%r708, %r707, %r707, 16;
	add.s32 	%r709, %r708, -1150833019;
	xor.b32  	%r710, %r4358, %r709;
	shf.l.wrap.b32 	%r711, %r710, %r710, 20;
	add.s32 	%r712, %r707, %r711;
	ld.local.u32 	%r713, [%rd3];
	add.s32 	%r714, %r712, %r713;
	xor.b32  	%r715, %r708, %r714;
	shf.l.wrap.b32 	%r716, %r715, %r715, 24;
	add.s32 	%r717, %r709, %r716;
	xor.b32  	%r718, %r711, %r717;
	shf.l.wrap.b32 	%r719, %r718, %r718, 25;
	add.s32 	%r720, %r4357, %r4361;
	ld.local.u32 	%r721, [%rd4];
	add.s32 	%r722, %r720, %r721;
	xor.b32  	%r723, %r722, 64;
	shf.l.wrap.b32 	%r724, %r722, %r723, 16;
	add.s32 	%r725, %r724, 1013904242;
	xor.b32  	%r726, %r4357, %r725;
	shf.l.wrap.b32 	%r727, %r726, %r726, 20;
	add.s32 	%r728, %r722, %r727;
	mul.wide.u32 	%rd174, %r729, 4;
	add.s64 	%rd175, %rd1, %rd174;
	ld.local.u32 	%r730, [%rd175];
	add.s32 	%r731, %r728, %r730;
	xor.b32  	%r732, %r724, %r731;
	shf.l.wrap.b32 	%r733, %r732, %r732, 24;
	add.s32 	%r734, %r725, %r733;
	xor.b32  	%r735, %r727, %r734;
	shf.l.wrap.b32 	%r736, %r735, %r735, 25;
	add.s32 	%r737, %r4356, %r4360;
	mul.wide.u32 	%rd176, %r738, 4;
	add.s64 	%rd177, %rd1, %rd176;
	ld.local.u32 	%r739, [%rd177];
	add.s32 	%r740, %r737, %r739;
	xor.b32  	%r741, %r740, 1;
	shf.l.wrap.b32 	%r742, %r740, %r741, 16;
	add.s32 	%r743, %r742, -1521486534;
	xor.b32  	%r744, %r4356, %r743;
	shf.l.wrap.b32 	%r745, %r744, %r744, 20;
	add.s32 	%r746, %r740, %r745;
	ld.local.u32 	%r747, [%rd5];
	add.s32 	%r748, %r746, %r747;
	xor.b32  	%r749, %r742, %r748;
	shf.l.wrap.b32 	%r750, %r749, %r749, 24;
	add.s32 	%r751, %r743, %r750;
	xor.b32  	%r752, %r745, %r751;
	shf.l.wrap.b32 	%r753, %r752, %r752, 25;
	add.s32 	%r754, %r719, %r698;
	ld.local.u32 	%r755, [%rd6];
	add.s32 	%r756, %r754, %r755;
	xor.b32  	%r757, %r750, %r756;
	shf.l.wrap.b32 	%r758, %r757, %r757, 16;
	add.s32 	%r759, %r734, %r758;
	xor.b32  	%r760, %r719, %r759;
	shf.l.wrap.b32 	%r761, %r760, %r760, 20;
	add.s32 	%r762, %r756, %r761;
	ld.local.u32 	%r763, [%rd7];
	add.s32 	%r764, %r762, %r763;
	xor.b32  	%r765, %r758, %r764;
	shf.l.wrap.b32 	%r766, %r765, %r765, 24;
	add.s32 	%r767, %r759, %r766;
	xor.b32  	%r768, %r761, %r767;
	shf.l.wrap.b32 	%r769, %r768, %r768, 25;
	add.s32 	%r770, %r736, %r714;
	ld.local.u32 	%r771, [%rd8];
	add.s32 	%r772, %r770, %r771;
	xor.b32  	%r773, %r700, %r772;
	shf.l.wrap.b32 	%r774, %r773, %r773, 16;
	add.s32 	%r775, %r751, %r774;
	xor.b32  	%r776, %r736, %r775;
	shf.l.wrap.b32 	%r777, %r776, %r776, 20;
	add.s32 	%r778, %r772, %r777;
	ld.local.u32 	%r779, [%rd9];
	add.s32 	%r780, %r778, %r779;
	xor.b32  	%r781, %r774, %r780;
	shf.l.wrap.b32 	%r782, %r781, %r781, 24;
	add.s32 	%r783, %r775, %r782;
	xor.b32  	%r784, %r777, %r783;
	shf.l.wrap.b32 	%r785, %r784, %r784, 25;
	add.s32 	%r786, %r753, %r731;
	mul.wide.u32 	%rd178, %r787, 4;
	add.s64 	%rd179, %rd1, %rd178;
	ld.local.u32 	%r788, [%rd179];
	add.s32 	%r789, %r786, %r788;
	xor.b32  	%r790, %r716, %r789;
	shf.l.wrap.b32 	%r791, %r790, %r790, 16;
	add.s32 	%r792, %r701, %r791;
	xor.b32  	%r793, %r753, %r792;
	shf.l.wrap.b32 	%r794, %r793, %r793, 20;
	add.s32 	%r795, %r789, %r794;
	mul.wide.u32 	%rd180, %r796, 4;
	add.s64 	%rd181, %rd1, %rd180;
	ld.local.u32 	%r797, [%rd181];
	add.s32 	%r798, %r795, %r797;
	xor.b32  	%r799, %r791, %r798;
	shf.l.wrap.b32 	%r800, %r799, %r799, 24;
	add.s32 	%r801, %r792, %r800;
	xor.b32  	%r802, %r794, %r801;
	shf.l.wrap.b32 	%r803, %r802, %r802, 25;
	add.s32 	%r804, %r703, %r748;
	mul.wide.u32 	%rd182, %r805, 4;
	add.s64 	%rd183, %rd1, %rd182;
	ld.local.u32 	%r806, [%rd183];
	add.s32 	%r807, %r804, %r806;
	xor.b32  	%r808, %r733, %r807;
	shf.l.wrap.b32 	%r809, %r808, %r808, 16;
	add.s32 	%r810, %r717, %r809;
	xor.b32  	%r811, %r703, %r810;
	shf.l.wrap.b32 	%r812, %r811, %r811, 20;
	add.s32 	%r813, %r807, %r812;
	ld.local.u32 	%r814, [%rd10];
	add.s32 	%r815, %r813, %r814;
	xor.b32  	%r816, %r809, %r815;
	shf.l.wrap.b32 	%r817, %r816, %r816, 24;
	add.s32 	%r818, %r810, %r817;
	xor.b32  	%r819, %r812, %r818;
	shf.l.wrap.b32 	%r820, %r819, %r819, 25;
	add.s32 	%r821, %r764, %r820;
	ld.local.u32 	%r822, [%rd11];
	add.s32 	%r823, %r821, %r822;
	xor.b32  	%r824, %r782, %r823;
	shf.l.wrap.b32 	%r825, %r824, %r824, 16;
	add.s32 	%r826, %r801, %r825;
	xor.b32  	%r827, %r820, %r826;
	shf.l.wrap.b32 	%r828, %r827, %r827, 20;
	add.s32 	%r829, %r823, %r828;
	ld.local.u32 	%r830, [%rd12];
	add.s32 	%r831, %r829, %r830;
	xor.b32  	%r832, %r825, %r831;
	shf.l.wrap.b32 	%r833, %r832, %r832, 24;
	add.s32 	%r834, %r826, %r833;
	xor.b32  	%r835, %r828, %r834;
	shf.l.wrap.b32 	%r836, %r835, %r835, 25;
	add.s32 	%r837, %r769, %r780;
	ld.local.u32 	%r838, [%rd13];
	add.s32 	%r839, %r837, %r838;
	xor.b32  	%r840, %r800, %r839;
	shf.l.wrap.b32 	%r841, %r840, %r840, 16;
	add.s32 	%r842, %r818, %r841;
	xor.b32  	%r843, %r769, %r842;
	shf.l.wrap.b32 	%r844, %r843, %r843, 20;
	add.s32 	%r845, %r839, %r844;
	ld.local.u32 	%r846, [%rd14];
	add.s32 	%r847, %r845, %r846;
	xor.b32  	%r848, %r841, %r847;
	shf.l.wrap.b32 	%r849, %r848, %r848, 24;
	add.s32 	%r850, %r842, %r849;
	xor.b32  	%r851, %r844, %r850;
	shf.l.wrap.b32 	%r852, %r851, %r851, 25;
	add.s32 	%r853, %r785, %r798;
	ld.local.u32 	%r854, [%rd15];
	add.s32 	%r855, %r853, %r854;
	xor.b32  	%r856, %r817, %r855;
	shf.l.wrap.b32 	%r857, %r856, %r856, 16;
	add.s32 	%r858, %r767, %r857;
	xor.b32  	%r859, %r785, %r858;
	shf.l.wrap.b32 	%r860, %r859, %r859, 20;
	add.s32 	%r861, %r855, %r860;
	ld.local.u32 	%r862, [%rd16];
	add.s32 	%r863, %r861, %r862;
	xor.b32  	%r864, %r857, %r863;
	shf.l.wrap.b32 	%r865, %r864, %r864, 24;
	add.s32 	%r866, %r858, %r865;
	xor.b32  	%r867, %r860, %r866;
	shf.l.wrap.b32 	%r868, %r867, %r867, 25;
	add.s32 	%r869, %r803, %r815;
	ld.local.u32 	%r870, [%rd17];
	add.s32 	%r871, %r869, %r870;
	xor.b32  	%r872, %r766, %r871;
	shf.l.wrap.b32 	%r873, %r872, %r872, 16;
	add.s32 	%r874, %r783, %r873;
	xor.b32  	%r875, %r803, %r874;
	shf.l.wrap.b32 	%r876, %r875, %r875, 20;
	add.s32 	%r877, %r871, %r876;
	ld.local.u32 	%r878, [%rd18];
	add.s32 	%r879, %r877, %r878;
	xor.b32  	%r880, %r873, %r879;
	shf.l.wrap.b32 	%r881, %r880, %r880, 24;
	add.s32 	%r882, %r874, %r881;
	xor.b32  	%r883, %r876, %r882;
	shf.l.wrap.b32 	%r884, %r883, %r883, 25;
	add.s32 	%r885, %r852, %r831;
	ld.local.u32 	%r886, [%rd19];
	add.s32 	%r887, %r885, %r886;
	xor.b32  	%r888, %r881, %r887;
	shf.l.wrap.b32 	%r889, %r888, %r888, 16;
	add.s32 	%r890, %r866, %r889;
	xor.b32  	%r891, %r852, %r890;
	shf.l.wrap.b32 	%r892, %r891, %r891, 20;
	add.s32 	%r893, %r887, %r892;
	mul.wide.u32 	%rd184, %r894, 4;
	add.s64 	%rd185, %rd1, %rd184;
	ld.local.u32 	%r895, [%rd185];
	add.s32 	%r896, %r893, %r895;
	xor.b32  	%r897, %r889, %r896;
	shf.l.wrap.b32 	%r898, %r897, %r897, 24;
	add.s32 	%r899, %r890, %r898;
	xor.b32  	%r900, %r892, %r899;
	shf.l.wrap.b32 	%r901, %r900, %r900, 25;
	add.s32 	%r902, %r868, %r847;
	mul.wide.u32 	%rd186, %r903, 4;
	add.s64 	%rd187, %rd1, %rd186;
	ld.local.u32 	%r904, [%rd187];
	add.s32 	%r905, %r902, %r904;
	xor.b32  	%r906, %r833, %r905;
	shf.l.wrap.b32 	%r907, %r906, %r906, 16;
	add.s32 	%r908, %r882, %r907;
	xor.b32  	%r909, %r868, %r908;
	shf.l.wrap.b32 	%r910, %r909, %r909, 20;
	add.s32 	%r911, %r905, %r910;
	mul.wide.u32 	%rd188, %r912, 4;
	add.s64 	%rd189, %rd1, %rd188;
	ld.local.u32 	%r913, [%rd189];
	add.s32 	%r914, %r911, %r913;
	xor.b32  	%r915, %r907, %r914;
	shf.l.wrap.b32 	%r916, %r915, %r915, 24;
	add.s32 	%r917, %r908, %r916;
	xor.b32  	%r918, %r910, %r917;
	shf.l.wrap.b32 	%r919, %r918, %r918, 25;
	add.s32 	%r920, %r884, %r863;
	mul.wide.u32 	%rd190, %r921, 4;
	add.s64 	%rd191, %rd1, %rd190;
	ld.local.u32 	%r922, [%rd191];
	add.s32 	%r923, %r920, %r922;
	xor.b32  	%r924, %r849, %r923;
	shf.l.wrap.b32 	%r925, %r924, %r924, 16;
	add.s32 	%r926, %r834, %r925;
	xor.b32  	%r927, %r884, %r926;
	shf.l.wrap.b32 	%r928, %r927, %r927, 20;
	add.s32 	%r929, %r923, %r928;
	mul.wide.u32 	%rd192, %r930, 4;
	add.s64 	%rd193, %rd1, %rd192;
	ld.local.u32 	%r931, [%rd193];
	add.s32 	%r932, %r929, %r931;
	xor.b32  	%r933, %r925, %r932;
	shf.l.wrap.b32 	%r934, %r933, %r933, 24;
	add.s32 	%r935, %r926, %r934;
	xor.b32  	%r936, %r928, %r935;
	shf.l.wrap.b32 	%r937, %r936, %r936, 25;
	add.s32 	%r938, %r836, %r879;
	mul.wide.u32 	%rd194, %r939, 4;
	add.s64 	%rd195, %rd1, %rd194;
	ld.local.u32 	%r940, [%rd195];
	add.s32 	%r941, %r938, %r940;
	xor.b32  	%r942, %r865, %r941;
	shf.l.wrap.b32 	%r943, %r942, %r942, 16;
	add.s32 	%r944, %r850, %r943;
	xor.b32  	%r945, %r836, %r944;
	shf.l.wrap.b32 	%r946, %r945, %r945, 20;
	add.s32 	%r947, %r941, %r946;
	ld.local.u32 	%r948, [%rd20];
	add.s32 	%r949, %r947, %r948;
	xor.b32  	%r950, %r943, %r949;
	shf.l.wrap.b32 	%r951, %r950, %r950, 24;
	add.s32 	%r952, %r944, %r951;
	xor.b32  	%r953, %r946, %r952;
	shf.l.wrap.b32 	%r954, %r953, %r953, 25;
	add.s32 	%r955, %r896, %r954;
	ld.local.u32 	%r956, [%rd21];
	add.s32 	%r957, %r955, %r956;
	xor.b32  	%r958, %r916, %r957;
	shf.l.wrap.b32 	%r959, %r958, %r958, 16;
	add.s32 	%r960, %r935, %r959;
	xor.b32  	%r961, %r954, %r960;
	shf.l.wrap.b32 	%r962, %r961, %r961, 20;
	add.s32 	%r963, %r957, %r962;
	ld.local.u32 	%r964, [%rd22];
	add.s32 	%r965, %r963, %r964;
	xor.b32  	%r966, %r959, %r965;
	shf.l.wrap.b32 	%r967, %r966, %r966, 24;
	add.s32 	%r968, %r960, %r967;
	xor.b32  	%r969, %r962, %r968;
	shf.l.wrap.b32 	%r970, %r969, %r969, 25;
	add.s32 	%r971, %r901, %r914;
	ld.local.u32 	%r972, [%rd23];
	add.s32 	%r973, %r971, %r972;
	xor.b32  	%r974, %r934, %r973;
	shf.l.wrap.b32 	%r975, %r974, %r974, 16;
	add.s32 	%r976, %r952, %r975;
	xor.b32  	%r977, %r901, %r976;
	shf.l.wrap.b32 	%r978, %r977, %r977, 20;
	add.s32 	%r979, %r973, %r978;
	ld.local.u32 	%r980, [%rd24];
	add.s32 	%r981, %r979, %r980;
	xor.b32  	%r982, %r975, %r981;
	shf.l.wrap.b32 	%r983, %r982, %r982, 24;
	add.s32 	%r984, %r976, %r983;
	xor.b32  	%r985, %r978, %r984;
	shf.l.wrap.b32 	%r986, %r985, %r985, 25;
	add.s32 	%r987, %r919, %r932;
	ld.local.u32 	%r988, [%rd25];
	add.s32 	%r989, %r987, %r988;
	xor.b32  	%r990, %r951, %r989;
	shf.l.wrap.b32 	%r991, %r990, %r990, 16;
	add.s32 	%r992, %r899, %r991;
	xor.b32  	%r993, %r919, %r992;
	shf.l.wrap.b32 	%r994, %r993, %r993, 20;
	add.s32 	%r995, %r989, %r994;
	ld.local.u32 	%r996, [%rd26];
	add.s32 	%r997, %r995, %r996;
	xor.b32  	%r998, %r991, %r997;
	shf.l.wrap.b32 	%r999, %r998, %r998, 24;
	add.s32 	%r1000, %r992, %r999;
	xor.b32  	%r1001, %r994, %r1000;
	shf.l.wrap.b32 	%r1002, %r1001, %r1001, 25;
	add.s32 	%r1003, %r937, %r949;
	ld.local.u32 	%r1004, [%rd27];
	add.s32 	%r1005, %r1003, %r1004;
	xor.b32  	%r1006, %r898, %r1005;
	shf.l.wrap.b32 	%r1007, %r1006, %r1006, 16;
	add.s32 	%r1008, %r917, %r1007;
	xor.b32  	%r1009, %r937, %r1008;
	shf.l.wrap.b32 	%r1010, %r1009, %r1009, 20;
	add.s32 	%r1011, %r1005, %r1010;
	ld.local.u32 	%r1012, [%rd28];
	add.s32 	%r1013, %r1011, %r1012;
	xor.b32  	%r1014, %r1007, %r1013;
	shf.l.wrap.b32 	%r1015, %r1014, %r1014, 24;
	add.s32 	%r1016, %r1008, %r1015;
	xor.b32  	%r1017, %r1010, %r1016;
	shf.l.wrap.b32 	%r1018, %r1017, %r1017, 25;
	add.s32 	%r1019, %r986, %r965;
	ld.local.u32 	%r1020, [%rd29];
	add.s32 	%r1021, %r1019, %r1020;
	xor.b32  	%r1022, %r1015, %r1021;
	shf.l.wrap.b32 	%r1023, %r1022, %r1022, 16;
	add.s32 	%r1024, %r1000, %r1023;
	xor.b32  	%r1025, %r986, %r1024;
	shf.l.wrap.b32 	%r1026, %r1025, %r1025, 20;
	add.s32 	%r1027, %r1021, %r1026;
	ld.local.u32 	%r1028, [%rd30];
	add.s32 	%r1029, %r1027, %r1028;
	xor.b32  	%r1030, %r1023, %r1029;
	shf.l.wrap.b32 	%r1031, %r1030, %r1030, 24;
	add.s32 	%r1032, %r1024, %r1031;
	xor.b32  	%r1033, %r1026, %r1032;
	shf.l.wrap.b32 	%r1034, %r1033, %r1033, 25;
	add.s32 	%r1035, %r1002, %r981;
	ld.local.u32 	%r1036, [%rd31];
	add.s32 	%r1037, %r1035, %r1036;
	xor.b32  	%r1038, %r967, %r1037;
	shf.l.wrap.b32 	%r1039, %r1038, %r1038, 16;
	add.s32 	%r1040, %r1016, %r1039;
	xor.b32  	%r1041, %r1002, %r1040;
	shf.l.wrap.b32 	%r1042, %r1041, %r1041, 20;
	add.s32 	%r1043, %r1037, %r1042;
	ld.local.u32 	%r1044, [%rd32];
	add.s32 	%r1045, %r1043, %r1044;
	xor.b32  	%r1046, %r1039, %r1045;
	shf.l.wrap.b32 	%r1047, %r1046, %r1046, 24;
	add.s32 	%r1048, %r1040, %r1047;
	xor.b32  	%r1049, %r1042, %r1048;
	shf.l.wrap.b32 	%r1050, %r1049, %r1049, 25;
	add.s32 	%r1051, %r1018, %r997;
	ld.local.u32 	%r1052, [%rd33];
	add.s32 	%r1053, %r1051, %r1052;
	xor.b32  	%r1054, %r983, %r1053;
	shf.l.wrap.b32 	%r1055, %r1054, %r1054, 16;
	add.s32 	%r1056, %r968, %r1055;
	xor.b32  	%r1057, %r1018, %r1056;
	shf.l.wrap.b32 	%r1058, %r1057, %r1057, 20;
	add.s32 	%r1059, %r1053, %r1058;
	ld.local.u32 	%r1060, [%rd34];
	add.s32 	%r1061, %r1059, %r1060;
	xor.b32  	%r1062, %r1055, %r1061;
	shf.l.wrap.b32 	%r1063, %r1062, %r1062, 24;
	add.s32 	%r1064, %r1056, %r1063;
	xor.b32  	%r1065, %r1058, %r1064;
	shf.l.wrap.b32 	%r1066, %r1065, %r1065, 25;
	add.s32 	%r1067, %r970, %r1013;
	ld.local.u32 	%r1068, [%rd35];
	add.s32 	%r1069, %r1067, %r1068;
	xor.b32  	%r1070, %r999, %r1069;
	shf.l.wrap.b32 	%r1071, %r1070, %r1070, 16;
	add.s32 	%r1072, %r984, %r1071;
	xor.b32  	%r1073, %r970, %r1072;
	shf.l.wrap.b32 	%r1074, %r1073, %r1073, 20;
	add.s32 	%r1075, %r1069, %r1074;
	ld.local.u32 	%r1076, [%rd36];
	add.s32 	%r1077, %r1075, %r1076;
	xor.b32  	%r1078, %r1071, %r1077;
	shf.l.wrap.b32 	%r1079, %r1078, %r1078, 24;
	add.s32 	%r1080, %r1072, %r1079;
	xor.b32  	%r1081, %r1074, %r1080;
	shf.l.wrap.b32 	%r1082, %r1081, %r1081, 25;
	add.s32 	%r1083, %r1029, %r1082;
	ld.local.u32 	%r1084, [%rd37];
	add.s32 	%r1085, %r1083, %r1084;
	xor.b32  	%r1086, %r1047, %r1085;
	shf.l.wrap.b32 	%r1087, %r1086, %r1086, 16;
	add.s32 	%r1088, %r1064, %r1087;
	xor.b32  	%r1089, %r1082, %r1088;
	shf.l.wrap.b32 	%r1090, %r1089, %r1089, 20;
	add.s32 	%r1091, %r1085, %r1090;
	ld.local.u32 	%r1092, [%rd38];
	add.s32 	%r1093, %r1091, %r1092;
	xor.b32  	%r1094, %r1087, %r1093;
	shf.l.wrap.b32 	%r1095, %r1094, %r1094, 24;
	add.s32 	%r1096, %r1088, %r1095;
	xor.b32  	%r1097, %r1090, %r1096;
	shf.l.wrap.b32 	%r1098, %r1097, %r1097, 25;
	add.s32 	%r1099, %r1034, %r1045;
	ld.local.u32 	%r1100, [%rd39];
	add.s32 	%r1101, %r1099, %r1100;
	xor.b32  	%r1102, %r1063, %r1101;
	shf.l.wrap.b32 	%r1103, %r1102, %r1102, 16;
	add.s32 	%r1104, %r1080, %r1103;
	xor.b32  	%r1105, %r1034, %r1104;
	shf.l.wrap.b32 	%r1106, %r1105, %r1105, 20;
	add.s32 	%r1107, %r1101, %r1106;
	ld.local.u32 	%r1108, [%rd40];
	add.s32 	%r1109, %r1107, %r1108;
	xor.b32  	%r1110, %r1103, %r1109;
	shf.l.wrap.b32 	%r1111, %r1110, %r1110, 24;
	add.s32 	%r1112, %r1104, %r1111;
	xor.b32  	%r1113, %r1106, %r1112;
	shf.l.wrap.b32 	%r1114, %r1113, %r1113, 25;
	add.s32 	%r1115, %r1050, %r1061;
	mul.wide.u32 	%rd196, %r1116, 4;
	add.s64 	%rd197, %rd1, %rd196;
	ld.local.u32 	%r1117, [%rd197];
	add.s32 	%r1118, %r1115, %r1117;
	xor.b32  	%r1119, %r1079, %r1118;
	shf.l.wrap.b32 	%r1120, %r1119, %r1119, 16;
	add.s32 	%r1121, %r1032, %r1120;
	xor.b32  	%r1122, %r1050, %r1121;
	shf.l.wrap.b32 	%r1123, %r1122, %r1122, 20;
	add.s32 	%r1124, %r1118, %r1123;
	mul.wide.u32 	%rd198, %r1125, 4;
	add.s64 	%rd199, %rd1, %rd198;
	ld.local.u32 	%r1126, [%rd199];
	add.s32 	%r1127, %r1124, %r1126;
	xor.b32  	%r1128, %r1120, %r1127;
	shf.l.wrap.b32 	%r1129, %r1128, %r1128, 24;
	add.s32 	%r1130, %r1121, %r1129;
	xor.b32  	%r1131, %r1123, %r1130;
	shf.l.wrap.b32 	%r1132, %r1131, %r1131, 25;
	add.s32 	%r1133, %r1066, %r1077;
	mul.wide.u32 	%rd200, %r1134, 4;
	add.s64 	%rd201, %rd1, %rd200;
	ld.local.u32 	%r1135, [%rd201];
	add.s32 	%r1136, %r1133, %r1135;
	xor.b32  	%r1137, %r1031, %r1136;
	shf.l.wrap.b32 	%r1138, %r1137, %r1137, 16;
	add.s32 	%r1139, %r1048, %r1138;
	xor.b32  	%r1140, %r1066, %r1139;
	shf.l.wrap.b32 	%r1141, %r1140, %r1140, 20;
	add.s32 	%r1142, %r1136, %r1141;
	mul.wide.u32 	%rd202, %r1143, 4;
	add.s64 	%rd203, %rd1, %rd202;
	ld.local.u32 	%r1144, [%rd203];
	add.s32 	%r1145, %r1142, %r1144;
	xor.b32  	%r1146, %r1138, %r1145;
	shf.l.wrap.b32 	%r1147, %r1146, %r1146, 24;
	add.s32 	%r1148, %r1139, %r1147;
	xor.b32  	%r1149, %r1141, %r1148;
	shf.l.wrap.b32 	%r1150, %r1149, %r1149, 25;
	add.s32 	%r1151, %r1114, %r1093;
	mul.wide.u32 	%rd204, %r1152, 4;
	add.s64 	%rd205, %rd1, %rd204;
	ld.local.u32 	%r1153, [%rd205];
	add.s32 	%r1154, %r1151, %r1153;
	xor.b32  	%r1155, %r1147, %r1154;
	shf.l.wrap.b32 	%r1156, %r1155, %r1155, 16;
	add.s32 	%r1157, %r1130, %r1156;
	xor.b32  	%r1158, %r1114, %r1157;
	shf.l.wrap.b32 	%r1159, %r1158, %r1158, 20;
	add.s32 	%r1160, %r1154, %r1159;
	mul.wide.u32 	%rd206, %r1161, 4;
	add.s64 	%rd207, %rd1, %rd206;
	ld.local.u32 	%r1162, [%rd207];
	add.s32 	%r1163, %r1160, %r1162;
	xor.b32  	%r1164, %r1156, %r1163;
	shf.l.wrap.b32 	%r1165, %r1164, %r1164, 24;
	add.s32 	%r1166, %r1157, %r1165;
	xor.b32  	%r1167, %r1159, %r1166;
	shf.l.wrap.b32 	%r1168, %r1167, %r1167, 25;
	add.s32 	%r1169, %r1132, %r1109;
	mul.wide.u32 	%rd208, %r1170, 4;
	add.s64 	%rd209, %rd1, %rd208;
	ld.local.u32 	%r1171, [%rd209];
	add.s32 	%r1172, %r1169, %r1171;
	xor.b32  	%r1173, %r1095, %r1172;
	shf.l.wrap.b32 	%r1174, %r1173, %r1173, 16;
	add.s32 	%r1175, %r1148, %r1174;
	xor.b32  	%r1176, %r1132, %r1175;
	shf.l.wrap.b32 	%r1177, %r1176, %r1176, 20;
	add.s32 	%r1178, %r1172, %r1177;
	mul.wide.u32 	%rd210, %r1179, 4;
	add.s64 	%rd211, %rd1, %rd210;
	ld.local.u32 	%r1180, [%rd211];
	add.s32 	%r1181, %r1178, %r1180;
	xor.b32  	%r1182, %r1174, %r1181;
	shf.l.wrap.b32 	%r1183, %r1182, %r1182, 24;
	add.s32 	%r1184, %r1175, %r1183;
	xor.b32  	%r1185, %r1177, %r1184;
	shf.l.wrap.b32 	%r1186, %r1185, %r1185, 25;
	add.s32 	%r1187, %r1150, %r1127;
	mul.wide.u32 	%rd212, %r1188, 4;
	add.s64 	%rd213, %rd1, %rd212;
	ld.local.u32 	%r1189, [%rd213];
	add.s32 	%r1190, %r1187, %r1189;
	xor.b32  	%r1191, %r1111, %r1190;
	shf.l.wrap.b32 	%r1192, %r1191, %r1191, 16;
	add.s32 	%r1193, %r1096, %r1192;
	xor.b32  	%r1194, %r1150, %r1193;
	shf.l.wrap.b32 	%r1195, %r1194, %r1194, 20;
	add.s32 	%r1196, %r1190, %r1195;
	mul.wide.u32 	%rd214, %r1197, 4;
	add.s64 	%rd215, %rd1, %rd214;
	ld.local.u32 	%r1198, [%rd215];
	add.s32 	%r1199, %r1196, %r1198;
	xor.b32  	%r1200, %r1192, %r1199;
	shf.l.wrap.b32 	%r1201, %r1200, %r1200, 24;
	add.s32 	%r1202, %r1193, %r1201;
	xor.b32  	%r1203, %r1195, %r1202;
	shf.l.wrap.b32 	%r1204, %r1203, %r1203, 25;
	add.s32 	%r1205, %r1098, %r1145;
	mul.wide.u32 	%rd216, %r1206, 4;
	add.s64 	%rd217, %rd1, %rd216;
	ld.local.u32 	%r1207, [%rd217];
	add.s32 	%r1208, %r1205, %r1207;
	xor.b32  	%r1209, %r1129, %r1208;
	shf.l.wrap.b32 	%r1210, %r1209, %r1209, 16;
	add.s32 	%r1211, %r1112, %r1210;
	xor.b32  	%r1212, %r1098, %r1211;
	shf.l.wrap.b32 	%r1213, %r1212, %r1212, 20;
	add.s32 	%r1214, %r1208, %r1213;
	ld.local.u32 	%r1215, [%rd41];
	add.s32 	%r1216, %r1214, %r1215;
	xor.b32  	%r1217, %r1210, %r1216;
	shf.l.wrap.b32 	%r1218, %r1217, %r1217, 24;
	add.s32 	%r1219, %r1211, %r1218;
	xor.b32  	%r1220, %r1213, %r1219;
	shf.l.wrap.b32 	%r1221, %r1220, %r1220, 25;
	add.s32 	%r1222, %r1163, %r1221;
	ld.local.u32 	%r1223, [%rd42];
	add.s32 	%r1224, %r1222, %r1223;
	xor.b32  	%r1225, %r1183, %r1224;
	shf.l.wrap.b32 	%r1226, %r1225, %r1225, 16;
	add.s32 	%r1227, %r1202, %r1226;
	xor.b32  	%r1228, %r1221, %r1227;
	shf.l.wrap.b32 	%r1229, %r1228, %r1228, 20;
	add.s32 	%r1230, %r1224, %r1229;
	ld.local.u32 	%r1231, [%rd43];
	add.s32 	%r1232, %r1230, %r1231;
	xor.b32  	%r1233, %r1226, %r1232;
	shf.l.wrap.b32 	%r1234, %r1233, %r1233, 24;
	add.s32 	%r1235, %r1227, %r1234;
	xor.b32  	%r1236, %r1229, %r1235;
	shf.l.wrap.b32 	%r1237, %r1236, %r1236, 25;
	add.s32 	%r1238, %r1168, %r1181;
	ld.local.u32 	%r1239, [%rd44];
	add.s32 	%r1240, %r1238, %r1239;
	xor.b32  	%r1241, %r1201, %r1240;
	shf.l.wrap.b32 	%r1242, %r1241, %r1241, 16;
	add.s32 	%r1243, %r1219, %r1242;
	xor.b32  	%r1244, %r1168, %r1243;
	shf.l.wrap.b32 	%r1245, %r1244, %r1244, 20;
	add.s32 	%r1246, %r1240, %r1245;
	ld.local.u32 	%r1247, [%rd45];
	add.s32 	%r1248, %r1246, %r1247;
	xor.b32  	%r1249, %r1242, %r1248;
	shf.l.wrap.b32 	%r1250, %r1249, %r1249, 24;
	add.s32 	%r1251, %r1243, %r1250;
	xor.b32  	%r1252, %r1245, %r1251;
	shf.l.wrap.b32 	%r1253, %r1252, %r1252, 25;
	add.s32 	%r1254, %r1186, %r1199;
	ld.local.u32 	%r1255, [%rd46];
	add.s32 	%r1256, %r1254, %r1255;
	xor.b32  	%r1257, %r1218, %r1256;
	shf.l.wrap.b32 	%r1258, %r1257, %r1257, 16;
	add.s32 	%r1259, %r1166, %r1258;
	xor.b32  	%r1260, %r1186, %r1259;
	shf.l.wrap.b32 	%r1261, %r1260, %r1260, 20;
	add.s32 	%r1262, %r1256, %r1261;
	ld.local.u32 	%r1263, [%rd47];
	add.s32 	%r1264, %r1262, %r1263;
	xor.b32  	%r1265, %r1258, %r1264;
	shf.l.wrap.b32 	%r1266, %r1265, %r1265, 24;
	add.s32 	%r1267, %r1259, %r1266;
	xor.b32  	%r1268, %r1261, %r1267;
	shf.l.wrap.b32 	%r1269, %r1268, %r1268, 25;
	add.s32 	%r1270, %r1204, %r1216;
	ld.local.u32 	%r1271, [%rd48];
	add.s32 	%r1272, %r1270, %r1271;
	xor.b32  	%r1273, %r1165, %r1272;
	shf.l.wrap.b32 	%r1274, %r1273, %r1273, 16;
	add.s32 	%r1275, %r1184, %r1274;
	xor.b32  	%r1276, %r1204, %r1275;
	shf.l.wrap.b32 	%r1277, %r1276, %r1276, 20;
	add.s32 	%r1278, %r1272, %r1277;
	ld.local.u32 	%r1279, [%rd49];
	add.s32 	%r1280, %r1278, %r1279;
	xor.b32  	%r1281, %r1274, %r1280;
	shf.l.wrap.b32 	%r1282, %r1281, %r1281, 24;
	add.s32 	%r1283, %r1275, %r1282;
	xor.b32  	%r1284, %r1277, %r1283;
	shf.l.wrap.b32 	%r1285, %r1284, %r1284, 25;
	add.s32 	%r1286, %r1253, %r1232;
	ld.local.u32 	%r1287, [%rd50];
	add.s32 	%r1288, %r1286, %r1287;
	xor.b32  	%r1289, %r1282, %r1288;
	shf.l.wrap.b32 	%r1290, %r1289, %r1289, 16;
	add.s32 	%r1291, %r1267, %r1290;
	xor.b32  	%r1292, %r1253, %r1291;
	shf.l.wrap.b32 	%r1293, %r1292, %r1292, 20;
	add.s32 	%r1294, %r1288, %r1293;
	ld.local.u32 	%r1295, [%rd51];
	add.s32 	%r1296, %r1294, %r1295;
	xor.b32  	%r1297, %r1290, %r1296;
	shf.l.wrap.b32 	%r1298, %r1297, %r1297, 24;
	add.s32 	%r1299, %r1291, %r1298;
	xor.b32  	%r1300, %r1293, %r1299;
	shf.l.wrap.b32 	%r1301, %r1300, %r1300, 25;
	add.s32 	%r1302, %r1269, %r1248;
	ld.local.u32 	%r1303, [%rd52];
	add.s32 	%r1304, %r1302, %r1303;
	xor.b32  	%r1305, %r1234, %r1304;
	shf.l.wrap.b32 	%r1306, %r1305, %r1305, 16;
	add.s32 	%r1307, %r1283, %r1306;
	xor.b32  	%r1308, %r1269, %r1307;
	shf.l.wrap.b32 	%r1309, %r1308, %r1308, 20;
	add.s32 	%r1310, %r1304, %r1309;
	ld.local.u32 	%r1311, [%rd53];
	add.s32 	%r1312, %r1310, %r1311;
	xor.b32  	%r1313, %r1306, %r1312;
	shf.l.wrap.b32 	%r1314, %r1313, %r1313, 24;
	add.s32 	%r1315, %r1307, %r1314;
	xor.b32  	%r1316, %r1309, %r1315;
	shf.l.wrap.b32 	%r1317, %r1316, %r1316, 25;
	add.s32 	%r1318, %r1285, %r1264;
	ld.local.u32 	%r1319, [%rd54];
	add.s32 	%r1320, %r1318, %r1319;
	xor.b32  	%r1321, %r1250, %r1320;
	shf.l.wrap.b32 	%r1322, %r1321, %r1321, 16;
	add.s32 	%r1323, %r1235, %r1322;
	xor.b32  	%r1324, %r1285, %r1323;
	shf.l.wrap.b32 	%r1325, %r1324, %r1324, 20;
	add.s32 	%r1326, %r1320, %r1325;
	ld.local.u32 	%r1327, [%rd55];
	add.s32 	%r1328, %r1326, %r1327;
	xor.b32  	%r1329, %r1322, %r1328;
	shf.l.wrap.b32 	%r1330, %r1329, %r1329, 24;
	add.s32 	%r1331, %r1323, %r1330;
	xor.b32  	%r1332, %r1325, %r1331;
	shf.l.wrap.b32 	%r1333, %r1332, %r1332, 25;
	add.s32 	%r1334, %r1237, %r1280;
	ld.local.u32 	%r1335, [%rd56];
	add.s32 	%r1336, %r1334, %r1335;
	xor.b32  	%r1337, %r1266, %r1336;
	shf.l.wrap.b32 	%r1338, %r1337, %r1337, 16;
	add.s32 	%r1339, %r1251, %r1338;
	xor.b32  	%r1340, %r1237, %r1339;
	shf.l.wrap.b32 	%r1341, %r1340, %r1340, 20;
	add.s32 	%r1342, %r1336, %r1341;
	ld.local.u32 	%r1343, [%rd57];
	add.s32 	%r1344, %r1342, %r1343;
	xor.b32  	%r1345, %r1338, %r1344;
	shf.l.wrap.b32 	%r1346, %r1345, %r1345, 24;
	add.s32 	%r1347, %r1339, %r1346;
	xor.b32  	%r1348, %r1341, %r1347;
	shf.l.wrap.b32 	%r1349, %r1348, %r1348, 25;
	add.s32 	%r1350, %r1296, %r1349;
	ld.local.u32 	%r1351, [%rd58];
	add.s32 	%r1352, %r1350, %r1351;
	xor.b32  	%r1353, %r1314, %r1352;
	shf.l.wrap.b32 	%r1354, %r1353, %r1353, 16;
	add.s32 	%r1355, %r1331, %r1354;
	xor.b32  	%r1356, %r1349, %r1355;
	shf.l.wrap.b32 	%r1357, %r1356, %r1356, 20;
	add.s32 	%r1358, %r1352, %r1357;
	ld.local.u32 	%r1359, [%rd59];
	add.s32 	%r1360, %r1358, %r1359;
	xor.b32  	%r1361, %r1354, %r1360;
	shf.l.wrap.b32 	%r1362, %r1361, %r1361, 24;
	add.s32 	%r1363, %r1355, %r1362;
	xor.b32  	%r1364, %r1357, %r1363;
	shf.l.wrap.b32 	%r1365, %r1364, %r1364, 25;
	add.s32 	%r1366, %r1301, %r1312;
	ld.local.u32 	%r1367, [%rd60];
	add.s32 	%r1368, %r1366, %r1367;
	xor.b32  	%r1369, %r1330, %r1368;
	shf.l.wrap.b32 	%r1370, %r1369, %r1369, 16;
	add.s32 	%r1371, %r1347, %r1370;
	xor.b32  	%r1372, %r1301, %r1371;
	shf.l.wrap.b32 	%r1373, %r1372, %r1372, 20;
	add.s32 	%r1374, %r1368, %r1373;
	ld.local.u32 	%r1375, [%rd61];
	add.s32 	%r1376, %r1374, %r1375;
	xor.b32  	%r1377, %r1370, %r1376;
	shf.l.wrap.b32 	%r1378, %r1377, %r1377, 24;
	add.s32 	%r1379, %r1371, %r1378;
	xor.b32  	%r1380, %r1373, %r1379;
	shf.l.wrap.b32 	%r1381, %r1380, %r1380, 25;
	add.s32 	%r1382, %r1317, %r1328;
	ld.local.u32 	%r1383, [%rd62];
	add.s32 	%r1384, %r1382, %r1383;
	xor.b32  	%r1385, %r1346, %r1384;
	shf.l.wrap.b32 	%r1386, %r1385, %r1385, 16;
	add.s32 	%r1387, %r1299, %r1386;
	xor.b32  	%r1388, %r1317, %r1387;
	shf.l.wrap.b32 	%r1389, %r1388, %r1388, 20;
	add.s32 	%r1390, %r1384, %r1389;
	ld.local.u32 	%r1391, [%rd63];
	add.s32 	%r1392, %r1390, %r1391;
	xor.b32  	%r1393, %r1386, %r1392;
	shf.l.wrap.b32 	%r1394, %r1393, %r1393, 24;
	add.s32 	%r1395, %r1387, %r1394;
	xor.b32  	%r1396, %r1389, %r1395;
	shf.l.wrap.b32 	%r1397, %r1396, %r1396, 25;
	add.s32 	%r1398, %r1333, %r1344;
	ld.local.u32 	%r1399, [%rd64];
	add.s32 	%r1400, %r1398, %r1399;
	xor.b32  	%r1401, %r1298, %r1400;
	shf.l.wrap.b32 	%r1402, %r1401, %r1401, 16;
	add.s32 	%r1403, %r1315, %r1402;
	xor.b32  	%r1404, %r1333, %r1403;
	shf.l.wrap.b32 	%r1405, %r1404, %r1404, 20;
	add.s32 	%r1406, %r1400, %r1405;
	ld.local.u32 	%r1407, [%rd65];
	add.s32 	%r1408, %r1406, %r1407;
	xor.b32  	%r1409, %r1402, %r1408;
	shf.l.wrap.b32 	%r1410, %r1409, %r1409, 24;
	add.s32 	%r1411, %r1403, %r1410;
	xor.b32  	%r1412, %r1405, %r1411;
	shf.l.wrap.b32 	%r1413, %r1412, %r1412, 25;
	add.s32 	%r1414, %r1381, %r1360;
	ld.local.u32 	%r1415, [%rd66];
	add.s32 	%r1416, %r1414, %r1415;
	xor.b32  	%r1417, %r1410, %r1416;
	shf.l.wrap.b32 	%r1418, %r1417, %r1417, 16;
	add.s32 	%r1419, %r1395, %r1418;
	xor.b32  	%r1420, %r1381, %r1419;
	shf.l.wrap.b32 	%r1421, %r1420, %r1420, 20;
	add.s32 	%r1422, %r1416, %r1421;
	ld.local.u32 	%r1423, [%rd67];
	add.s32 	%r1424, %r1422, %r1423;
	xor.b32  	%r1425, %r1418, %r1424;
	shf.l.wrap.b32 	%r1426, %r1425, %r1425, 24;
	add.s32 	%r1427, %r1419, %r1426;
	xor.b32  	%r1428, %r1421, %r1427;
	shf.l.wrap.b32 	%r1429, %r1428, %r1428, 25;
	add.s32 	%r1430, %r1397, %r1376;
	ld.local.u32 	%r1431, [%rd68];
	add.s32 	%r1432, %r1430, %r1431;
	xor.b32  	%r1433, %r1362, %r1432;
	shf.l.wrap.b32 	%r1434, %r1433, %r1433, 16;
	add.s32 	%r1435, %r1411, %r1434;
	xor.b32  	%r1436, %r1397, %r1435;
	shf.l.wrap.b32 	%r1437, %r1436, %r1436, 20;
	add.s32 	%r1438, %r1432, %r1437;
	ld.local.u32 	%r1439, [%rd69];
	add.s32 	%r1440, %r1438, %r1439;
	xor.b32  	%r1441, %r1434, %r1440;
	shf.l.wrap.b32 	%r1442, %r1441, %r1441, 24;
	add.s32 	%r1443, %r1435, %r1442;
	xor.b32  	%r1444, %r1437, %r1443;
	shf.l.wrap.b32 	%r1445, %r1444, %r1444, 25;
	add.s32 	%r1446, %r1413, %r1392;
	ld.local.u32 	%r1447, [%rd70];
	add.s32 	%r1448, %r1446, %r1447;
	xor.b32  	%r1449, %r1378, %r1448;
	shf.l.wrap.b32 	%r1450, %r1449, %r1449, 16;
	add.s32 	%r1451, %r1363, %r1450;
	xor.b32  	%r1452, %r1413, %r1451;
	shf.l.wrap.b32 	%r1453, %r1452, %r1452, 20;
	add.s32 	%r1454, %r1448, %r1453;
	ld.local.u32 	%r1455, [%rd71];
	add.s32 	%r1456, %r1454, %r1455;
	xor.b32  	%r1457, %r1450, %r1456;
	shf.l.wrap.b32 	%r1458, %r1457, %r1457, 24;
	add.s32 	%r1459, %r1451, %r1458;
	xor.b32  	%r1460, %r1453, %r1459;
	shf.l.wrap.b32 	%r1461, %r1460, %r1460, 25;
	add.s32 	%r1462, %r1365, %r1408;
	ld.local.u32 	%r1463, [%rd72];
	add.s32 	%r1464, %r1462, %r1463;
	xor.b32  	%r1465, %r1394, %r1464;
	shf.l.wrap.b32 	%r1466, %r1465, %r1465, 16;
	add.s32 	%r1467, %r1379, %r1466;
	xor.b32  	%r1468, %r1365, %r1467;
	shf.l.wrap.b32 	%r1469, %r1468, %r1468, 20;
	add.s32 	%r1470, %r1464, %r1469;
	ld.local.u32 	%r1471, [%rd73];
	add.s32 	%r1472, %r1470, %r1471;
	xor.b32  	%r1473, %r1466, %r1472;
	shf.l.wrap.b32 	%r1474, %r1473, %r1473, 24;
	add.s32 	%r1475, %r1467, %r1474;
	xor.b32  	%r1476, %r1469, %r1475;
	shf.l.wrap.b32 	%r1477, %r1476, %r1476, 25;
	add.s32 	%r1478, %r1424, %r1477;
	ld.local.u32 	%r1479, [%rd74];
	add.s32 	%r1480, %r1478, %r1479;
	xor.b32  	%r1481, %r1442, %r1480;
	shf.l.wrap.b32 	%r1482, %r1481, %r1481, 16;
	add.s32 	%r1483, %r1459, %r1482;
	xor.b32  	%r1484, %r1477, %r1483;
	shf.l.wrap.b32 	%r1485, %r1484, %r1484, 20;
	add.s32 	%r1486, %r1480, %r1485;
	ld.local.u32 	%r1487, [%rd75];
	add.s32 	%r1488, %r1486, %r1487;
	xor.b32  	%r1489, %r1482, %r1488;
	shf.l.wrap.b32 	%r1490, %r1489, %r1489, 24;
	add.s32 	%r1491, %r1483, %r1490;
	xor.b32  	%r1492, %r1485, %r1491;
	shf.l.wrap.b32 	%r1493, %r1492, %r1492, 25;
	add.s32 	%r1494, %r1429, %r1440;
	ld.local.u32 	%r1495, [%rd76];
	add.s32 	%r1496, %r1494, %r1495;
	xor.b32  	%r1497, %r1458, %r1496;
	shf.l.wrap.b32 	%r1498, %r1497, %r1497, 16;
	add.s32 	%r1499, %r1475, %r1498;
	xor.b32  	%r1500, %r1429, %r1499;
	shf.l.wrap.b32 	%r1501, %r1500, %r1500, 20;
	add.s32 	%r1502, %r1496, %r1501;
	ld.local.u32 	%r1503, [%rd77];
	add.s32 	%r1504, %r1502, %r1503;
	xor.b32  	%r1505, %r1498, %r1504;
	shf.l.wrap.b32 	%r1506, %r1505, %r1505, 24;
	add.s32 	%r1507, %r1499, %r1506;
	xor.b32  	%r1508, %r1501, %r1507;
	shf.l.wrap.b32 	%r1509, %r1508, %r1508, 25;
	add.s32 	%r1510, %r1445, %r1456;
	ld.local.u32 	%r1511, [%rd78];
	add.s32 	%r1512, %r1510, %r1511;
	xor.b32  	%r1513, %r1474, %r1512;
	shf.l.wrap.b32 	%r1514, %r1513, %r1513, 16;
	add.s32 	%r1515, %r1427, %r1514;
	xor.b32  	%r1516, %r1445, %r1515;
	shf.l.wrap.b32 	%r1517, %r1516, %r1516, 20;
	add.s32 	%r1518, %r1512, %r1517;
	ld.local.u32 	%r1519, [%rd79];
	add.s32 	%r1520, %r1518, %r1519;
	xor.b32  	%r1521, %r1514, %r1520;
	shf.l.wrap.b32 	%r1522, %r1521, %r1521, 24;
	add.s32 	%r1523, %r1515, %r1522;
	xor.b32  	%r1524, %r1517, %r1523;
	shf.l.wrap.b32 	%r1525, %r1524, %r1524, 25;
	add.s32 	%r1526, %r1461, %r1472;
	ld.local.u32 	%r1527, [%rd80];
	add.s32 	%r1528, %r1526, %r1527;
	xor.b32  	%r1529, %r1426, %r1528;
	shf.l.wrap.b32 	%r1530, %r1529, %r1529, 16;
	add.s32 	%r1531, %r1443, %r1530;
	xor.b32  	%r1532, %r1461, %r1531;
	shf.l.wrap.b32 	%r1533, %r1532, %r1532, 20;
	add.s32 	%r1534, %r1528, %r1533;
	ld.local.u32 	%r1535, [%rd81];
	add.s32 	%r1536, %r1534, %r1535;
	xor.b32  	%r1537, %r1530, %r1536;
	shf.l.wrap.b32 	%r1538, %r1537, %r1537, 24;
	add.s32 	%r1539, %r1531, %r1538;
	xor.b32  	%r1540, %r1533, %r1539;
	shf.l.wrap.b32 	%r1541, %r1540, %r1540, 25;
	add.s32 	%r1542, %r1509, %r1488;
	ld.local.u32 	%r1543, [%rd82];
	add.s32 	%r1544, %r1542, %r1543;
	xor.b32  	%r1545, %r1538, %r1544;
	shf.l.wrap.b32 	%r1546, %r1545, %r1545, 16;
	add.s32 	%r1547, %r1523, %r1546;
	xor.b32  	%r1548, %r1509, %r1547;
	shf.l.wrap.b32 	%r1549, %r1548, %r1548, 20;
	add.s32 	%r1550, %r1544, %r1549;
	ld.local.u32 	%r1551, [%rd83];
	add.s32 	%r1552, %r1550, %r1551;
	xor.b32  	%r1553, %r1546, %r1552;
	shf.l.wrap.b32 	%r1554, %r1553, %r1553, 24;
	add.s32 	%r1555, %r1547, %r1554;
	xor.b32  	%r1556, %r1549, %r1555;
	shf.l.wrap.b32 	%r1557, %r1556, %r1556, 25;
	add.s32 	%r1558, %r1525, %r1504;
	mul.wide.u32 	%rd218, %r1559, 4;
	add.s64 	%rd219, %rd1, %rd218;
	ld.local.u32 	%r1560, [%rd219];
	add.s32 	%r1561, %r1558, %r1560;
	xor.b32  	%r1562, %r1490, %r1561;
	shf.l.wrap.b32 	%r1563, %r1562, %r1562, 16;
	add.s32 	%r1564, %r1539, %r1563;
	xor.b32  	%r1565, %r1525, %r1564;
	shf.l.wrap.b32 	%r1566, %r1565, %r1565, 20;
	add.s32 	%r1567, %r1561, %r1566;
	mul.wide.u32 	%rd220, %r1568, 4;
	add.s64 	%rd221, %rd1, %rd220;
	ld.local.u32 	%r1569, [%rd221];
	add.s32 	%r1570, %r1567, %r1569;
	xor.b32  	%r1571, %r1563, %r1570;
	shf.l.wrap.b32 	%r1572, %r1571, %r1571, 24;
	add.s32 	%r1573, %r1564, %r1572;
	xor.b32  	%r1574, %r1566, %r1573;
	shf.l.wrap.b32 	%r1575, %r1574, %r1574, 25;
	add.s32 	%r1576, %r1541, %r1520;
	mul.wide.u32 	%rd222, %r1577, 4;
	add.s64 	%rd223, %rd1, %rd222;
	ld.local.u32 	%r1578, [%rd223];
	add.s32 	%r1579, %r1576, %r1578;
	xor.b32  	%r1580, %r1506, %r1579;
	shf.l.wrap.b32 	%r1581, %r1580, %r1580, 16;
	add.s32 	%r1582, %r1491, %r1581;
	xor.b32  	%r1583, %r1541, %r1582;
	shf.l.wrap.b32 	%r1584, %r1583, %r1583, 20;
	add.s32 	%r1585, %r1579, %r1584;
	mul.wide.u32 	%rd224, %r1586, 4;
	add.s64 	%rd225, %rd1, %rd224;
	ld.local.u32 	%r1587, [%rd225];
	add.s32 	%r1588, %r1585, %r1587;
	xor.b32  	%r1589, %r1581, %r1588;
	shf.l.wrap.b32 	%r1590, %r1589, %r1589, 24;
	add.s32 	%r1591, %r1582, %r1590;
	xor.b32  	%r1592, %r1584, %r1591;
	shf.l.wrap.b32 	%r1593, %r1592, %r1592, 25;
	add.s32 	%r1594, %r1493, %r1536;
	mul.wide.u32 	%rd226, %r1595, 4;
	add.s64 	%rd227, %rd1, %rd226;
	ld.local.u32 	%r1596, [%rd227];
	add.s32 	%r1597, %r1594, %r1596;
	xor.b32  	%r1598, %r1522, %r1597;
	shf.l.wrap.b32 	%r1599, %r1598, %r1598, 16;
	add.s32 	%r1600, %r1507, %r1599;
	xor.b32  	%r1601, %r1493, %r1600;
	shf.l.wrap.b32 	%r1602, %r1601, %r1601, 20;
	add.s32 	%r1603, %r1597, %r1602;
	mul.wide.u32 	%rd228, %r1604, 4;
	add.s64 	%rd229, %rd1, %rd228;
	ld.local.u32 	%r1605, [%rd229];
	add.s32 	%r1606, %r1603, %r1605;
	xor.b32  	%r1607, %r1599, %r1606;
	shf.l.wrap.b32 	%r1608, %r1607, %r1607, 24;
	add.s32 	%r1609, %r1600, %r1608;
	xor.b32  	%r1610, %r1602, %r1609;
	shf.l.wrap.b32 	%r1611, %r1610, %r1610, 25;
	xor.b32  	%r1612, %r1591, %r1552;
	xor.b32  	%r1613, %r1609, %r1570;
	xor.b32  	%r1614, %r1555, %r1588;
	xor.b32  	%r1615, %r1573, %r1606;
	xor.b32  	%r1616, %r1572, %r1611;
	xor.b32  	%r1617, %r1590, %r1557;
	xor.b32  	%r1618, %r1608, %r1575;
	xor.b32  	%r1619, %r1554, %r1593;
	mov.u64 	%rd230, $str$2;
	cvta.global.u64 	%rd231, %rd230;
	{ // callseq 2, 0
	.param .b64 param0;
	st.param.b64 	[param0], %rd231;
	.param .b64 param1;
	st.param.b64 	[param1], 0;
	.param .b32 retval0;
	call.uni (retval0), 
	vprintf, 
	(
	param0, 
	param1
	);
	ld.param.b32 	%r1620, [retval0];
	} // callseq 2
	add.u64 	%rd232, %SPL, 64;
	st.local.u32 	[%rd232], %r1612;
	mov.u64 	%rd233, $str$3;
	cvta.global.u64 	%rd234, %rd233;
	{ // callseq 3, 0
	.param .b64 param0;
	st.param.b64 	[param0], %rd234;
	.param .b64 param1;
	st.param.b64 	[param1], %rd169;
	.param .b32 retval0;
	call.uni (retval0), 
	vprintf, 
	(
	param0, 
	param1
	);
	ld.param.b32 	%r1622, [retval0];
	} // callseq 3
	st.local.u32 	[%rd232], %r1613;
	{ // callseq 4, 0
	.param .b64 param0;
	st.param.b64 	[param0], %rd234;
	.param .b64 param1;
	st.param.b64 	[param1], %rd169;
	.param .b32 retval0;
	call.uni (retval0), 
	vprintf, 
	(
	param0, 
	param1
	);
	ld.param.b32 	%r1624, [retval0];
	} // callseq 4
	st.local.u32 	[%rd232], %r1614;
	{ // callseq 5, 0
	.param .b64 param0;
	st.param.b64 	[param0], %rd234;
	.param .b64 param1;
	st.param.b64 	[param1], %rd169;
	.param .b32 retval0;
	call.uni (retval0), 
	vprintf, 
	(
	param0, 
	param1
	);
	ld.param.b32 	%r1626, [retval0];
	} // callseq 5
	st.local.u32 	[%rd232], %r1615;
	{ // callseq 6, 0
	.param .b64 param0;
	st.param.b64 	[param0], %rd234;
	.param .b64 param1;
	st.param.b64 	[param1], %rd169;
	.param .b32 retval0;
	call.uni (retval0), 
	vprintf, 
	(
	param0, 
	param1
	);
	ld.param.b32 	%r1628, [retval0];
	} // callseq 6
	st.local.u32 	[%rd232], %r1616;
	{ // callseq 7, 0
	.param .b64 param0;
	st.param.b64 	[param0], %rd234;
	.param .b64 param1;
	st.param.b64 	[param1], %rd169;
	.param .b32 retval0;
	call.uni (retval0), 
	vprintf, 
	(
	param0, 
	param1
	);
	ld.param.b32 	%r1630, [retval0];
	} // callseq 7
	st.local.u32 	[%rd232], %r1617;
	{ // callseq 8, 0
	.param .b64 param0;
	st.param.b64 	[param0], %rd234;
	.param .b64 param1;
	st.param.b64 	[param1], %rd169;
	.param .b32 retval0;
	call.uni (retval0), 
	vprintf, 
	(
	param0, 
	param1
	);
	ld.param.b32 	%r1632, [retval0];
	} // callseq 8
	st.local.u32 	[%rd232], %r1618;
	{ // callseq 9, 0
	.param .b64 param0;
	st.param.b64 	[param0], %rd234;
	.param .b64 param1;
	st.param.b64 	[param1], %rd169;
	.param .b32 retval0;
	call.uni (retval0), 
	vprintf, 
	(
	param0, 
	param1
	);
	ld.param.b32 	%r1634, [retval0];
	} // callseq 9
	st.local.u32 	[%rd232], %r1619;
	{ // callseq 10, 0
	.param .b64 param0;
	st.param.b64 	[param0], %rd234;
	.param .b64 param1;
	st.param.b64 	[param1], %rd169;
	.param .b32 retval0;
	call.uni (retval0), 
	vprintf, 
	(
	param0, 
	param1
	);
	ld.param.b32 	%r1636, [retval0];
	} // callseq 10
	mov.u64 	%rd235, $str$4;
	cvta.global.u64 	%rd236, %rd235;
	{ // callseq 11, 0
	.param .b64 param0;
	st.param.b64 	[param0], %rd236;
	.param .b64 param1;
	st.param.b64 	[param1], 0;
	.param .b32 retval0;
	call.uni (retval0), 
	vprintf, 
	(
	param0, 
	param1
	);
	ld.param.b32 	%r1638, [retval0];
	} // callseq 11
	st.local.v4.u32 	[%rd1], {%r1, %r2, %r3, %r4};
	st.local.v4.u32 	[%rd1+16], {%r5, %r6, %r7, %r8};
	st.local.v4.u32 	[%rd1+32], {%r9, %r10, %r11, %r12};
	st.local.v4.u32 	[%rd1+48], {%r13, %r14, %r15, %r16};
	add.s32 	%r1640, %r1616, %r1612;
	ld.local.u32 	%r1641, [%rd171];
	add.s32 	%r1642, %r1640, %r1641;
	shf.l.wrap.b32 	%r1643, %r1642, %r1642, 16;
	add.s32 	%r1644, %r1643, 1779033703;
	xor.b32  	%r1645, %r1616, %r1644;
	shf.l.wrap.b32 	%r1646, %r1645, %r1645, 20;
	add.s32 	%r1647, %r1642, %r1646;
	ld.local.u32 	%r1648, [%rd2];
	add.s32 	%r1649, %r1647, %r1648;
	xor.b32  	%r1650, %r1643, %r1649;
	shf.l.wrap.b32 	%r1651, %r1650, %r1650, 24;
	add.s32 	%r1652, %r1644, %r1651;
	xor.b32  	%r1653, %r1646, %r1652;
	shf.l.wrap.b32 	%r1654, %r1653, %r1653, 25;
	add.s32 	%r1655, %r1617, %r1613;
	ld.local.u32 	%r1656, [%rd173];
	add.s32 	%r1657, %r1655, %r1656;
	shf.l.wrap.b32 	%r1658, %r1657, %r1657, 16;
	add.s32 	%r1659, %r1658, -1150833019;
	xor.b32  	%r1660, %r1617, %r1659;
	shf.l.wrap.b32 	%r1661, %r1660, %r1660, 20;
	add.s32 	%r1662, %r1657, %r1661;
	ld.local.u32 	%r1663, [%rd3];
	add.s32 	%r1664, %r1662, %r1663;
	xor.b32  	%r1665, %r1658, %r1664;
	shf.l.wrap.b32 	%r1666, %r1665, %r1665, 24;
	add.s32 	%r1667, %r1659, %r1666;
	xor.b32  	%r1668, %r1661, %r1667;
	shf.l.wrap.b32 	%r1669, %r1668, %r1668, 25;
	add.s32 	%r1670, %r1618, %r1614;
	ld.local.u32 	%r1671, [%rd4];
	add.s32 	%r1672, %r1670, %r1671;
	xor.b32  	%r1673, %r1672, 64;
	shf.l.wrap.b32 	%r1674, %r1672, %r1673, 16;
	add.s32 	%r1675, %r1674, 1013904242;
	xor.b32  	%r1676, %r1618, %r1675;
	shf.l.wrap.b32 	%r1677, %r1676, %r1676, 20;
	add.s32 	%r1678, %r1672, %r1677;
	ld.local.u32 	%r1679, [%rd175];
	add.s32 	%r1680, %r1678, %r1679;
	xor.b32  	%r1681, %r1674, %r1680;
	shf.l.wrap.b32 	%r1682, %r1681, %r1681, 24;
	add.s32 	%r1683, %r1675, %r1682;
	xor.b32  	%r1684, %r1677, %r1683;
	shf.l.wrap.b32 	%r1685, %r1684, %r1684, 25;
	add.s32 	%r1686, %r1619, %r1615;
	ld.local.u32 	%r1687, [%rd177];
	add.s32 	%r1688, %r1686, %r1687;
	shf.l.wrap.b32 	%r1689, %r1688, %r1688, 16;
	add.s32 	%r1690, %r1689, -1521486534;
	xor.b32  	%r1691, %r1619, %r1690;
	shf.l.wrap.b32 	%r1692, %r1691, %r1691, 20;
	add.s32 	%r1693, %r1688, %r1692;
	ld.local.u32 	%r1694, [%rd5];
	add.s32 	%r1695, %r1693, %r1694;
	xor.b32  	%r1696, %r1689, %r1695;
	shf.l.wrap.b32 	%r1697, %r1696, %r1696, 24;
	add.s32 	%r1698, %r1690, %r1697;
	xor.b32  	%r1699, %r1692, %r1698;
	shf.l.wrap.b32 	%r1700, %r1699, %r1699, 25;
	add.s32 	%r1701, %r1669, %r1649;
	ld.local.u32 	%r1702, [%rd6];
	add.s32 	%r1703, %r1701, %r1702;
	xor.b32  	%r1704, %r1697, %r1703;
	shf.l.wrap.b32 	%r1705, %r1704, %r1704, 16;
	add.s32 	%r1706, %r1683, %r1705;
	xor.b32  	%r1707, %r1669, %r1706;
	shf.l.wrap.b32 	%r1708, %r1707, %r1707, 20;
	add.s32 	%r1709, %r1703, %r1708;
	ld.local.u32 	%r1710, [%rd7];
	add.s32 	%r1711, %r1709, %r1710;
	xor.b32  	%r1712, %r1705, %r1711;
	shf.l.wrap.b32 	%r1713, %r1712, %r1712, 24;
	add.s32 	%r1714, %r1706, %r1713;
	xor.b32  	%r1715, %r1708, %r1714;
	shf.l.wrap.b32 	%r1716, %r1715, %r1715, 25;
	add.s32 	%r1717, %r1685, %r1664;
	ld.local.u32 	%r1718, [%rd8];
	add.s32 	%r1719, %r1717, %r1718;
	xor.b32  	%r1720, %r1651, %r1719;
	shf.l.wrap.b32 	%r1721, %r1720, %r1720, 16;
	add.s32 	%r1722, %r1698, %r1721;
	xor.b32  	%r1723, %r1685, %r1722;
	shf.l.wrap.b32 	%r1724, %r1723, %r1723, 20;
	add.s32 	%r1725, %r1719, %r1724;
	ld.local.u32 	%r1726, [%rd9];
	add.s32 	%r1727, %r1725, %r1726;
	xor.b32  	%r1728, %r1721, %r1727;
	shf.l.wrap.b32 	%r1729, %r1728, %r1728, 24;
	add.s32 	%r1730, %r1722, %r1729;
	xor.b32  	%r1731, %r1724, %r1730;
	shf.l.wrap.b32 	%r1732, %r1731, %r1731, 25;
	add.s32 	%r1733, %r1700, %r1680;
	ld.local.u32 	%r1734, [%rd179];
	add.s32 	%r1735, %r1733, %r1734;
	xor.b32  	%r1736, %r1666, %r1735;
	shf.l.wrap.b32 	%r1737, %r1736, %r1736, 16;
	add.s32 	%r1738, %r1652, %r1737;
	xor.b32  	%r1739, %r1700, %r1738;
	shf.l.wrap.b32 	%r1740, %r1739, %r1739, 20;
	add.s32 	%r1741, %r1735, %r1740;
	ld.local.u32 	%r1742, [%rd181];
	add.s32 	%r1743, %r1741, %r1742;
	xor.b32  	%r1744, %r1737, %r1743;
	shf.l.wrap.b32 	%r1745, %r1744, %r1744, 24;
	add.s32 	%r1746, %r1738, %r1745;
	xor.b32  	%r1747, %r1740, %r1746;
	shf.l.wrap.b32 	%r1748, %r1747, %r1747, 25;
	add.s32 	%r1749, %r1654, %r1695;
	ld.local.u32 	%r1750, [%rd183];
	add.s32 	%r1751, %r1749, %r1750;
	xor.b32  	%r1752, %r1682, %r1751;
	shf.l.wrap.b32 	%r1753, %r1752, %r1752, 16;
	add.s32 	%r1754, %r1667, %r1753;
	xor.b32  	%r1755, %r1654, %r1754;
	shf.l.wrap.b32 	%r1756, %r1755, %r1755, 20;
	add.s32 	%r1757, %r1751, %r1756;
	ld.local.u32 	%r1758, [%rd10];
	add.s32 	%r1759, %r1757, %r1758;
	xor.b32  	%r1760, %r1753, %r1759;
	shf.l.wrap.b32 	%r1761, %r1760, %r1760, 24;
	add.s32 	%r1762, %r1754, %r1761;
	xor.b32  	%r1763, %r1756, %r1762;
	shf.l.wrap.b32 	%r1764, %r1763, %r1763, 25;
	add.s32 	%r1765, %r1711, %r1764;
	ld.local.u32 	%r1766, [%rd11];
	add.s32 	%r1767, %r1765, %r1766;
	xor.b32  	%r1768, %r1729, %r1767;
	shf.l.wrap.b32 	%r1769, %r1768, %r1768, 16;
	add.s32 	%r1770, %r1746, %r1769;
	xor.b32  	%r1771, %r1764, %r1770;
	shf.l.wrap.b32 	%r1772, %r1771, %r1771, 20;
	add.s32 	%r1773, %r1767, %r1772;
	ld.local.u32 	%r1774, [%rd12];
	add.s32 	%r1775, %r1773, %r1774;
	xor.b32  	%r1776, %r1769, %r1775;
	shf.l.wrap.b32 	%r1777, %r1776, %r1776, 24;
	add.s32 	%r1778, %r1770, %r1777;
	xor.b32  	%r1779, %r1772, %r1778;
	shf.l.wrap.b32 	%r1780, %r1779, %r1779, 25;
	add.s32 	%r1781, %r1716, %r1727;
	ld.local.u32 	%r1782, [%rd13];
	add.s32 	%r1783, %r1781, %r1782;
	xor.b32  	%r1784, %r1745, %r1783;
	shf.l.wrap.b32 	%r1785, %r1784, %r1784, 16;
	add.s32 	%r1786, %r1762, %r1785;
	xor.b32  	%r1787, %r1716, %r1786;
	shf.l.wrap.b32 	%r1788, %r1787, %r1787, 20;
	add.s32 	%r1789, %r1783, %r1788;
	ld.local.u32 	%r1790, [%rd14];
	add.s32 	%r1791, %r1789, %r1790;
	xor.b32  	%r1792, %r1785, %r1791;
	shf.l.wrap.b32 	%r1793, %r1792, %r1792, 24;
	add.s32 	%r1794, %r1786, %r1793;
	xor.b32  	%r1795, %r1788, %r1794;
	shf.l.wrap.b32 	%r1796, %r1795, %r1795, 25;
	add.s32 	%r1797, %r1732, %r1743;
	ld.local.u32 	%r1798, [%rd15];
	add.s32 	%r1799, %r1797, %r1798;
	xor.b32  	%r1800, %r1761, %r1799;
	shf.l.wrap.b32 	%r1801, %r1800, %r1800, 16;
	add.s32 	%r1802, %r1714, %r1801;
	xor.b32  	%r1803, %r1732, %r1802;
	shf.l.wrap.b32 	%r1804, %r1803, %r1803, 20;
	add.s32 	%r1805, %r1799, %r1804;
	ld.local.u32 	%r1806, [%rd16];
	add.s32 	%r1807, %r1805, %r1806;
	xor.b32  	%r1808, %r1801, %r1807;
	shf.l.wrap.b32 	%r1809, %r1808, %r1808, 24;
	add.s32 	%r1810, %r1802, %r1809;
	xor.b32  	%r1811, %r1804, %r1810;
	shf.l.wrap.b32 	%r1812, %r1811, %r1811, 25;
	add.s32 	%r1813, %r1748, %r1759;
	ld.local.u32 	%r1814, [%rd17];
	add.s32 	%r1815, %r1813, %r1814;
	xor.b32  	%r1816, %r1713, %r1815;
	shf.l.wrap.b32 	%r1817, %r1816, %r1816, 16;
	add.s32 	%r1818, %r1730, %r1817;
	xor.b32  	%r1819, %r1748, %r1818;
	shf.l.wrap.b32 	%r1820, %r1819, %r1819, 20;
	add.s32 	%r1821, %r1815, %r1820;
	ld.local.u32 	%r1822, [%rd18];
	add.s32 	%r1823, %r1821, %r1822;
	xor.b32  	%r1824, %r1817, %r1823;
	shf.l.wrap.b32 	%r1825, %r1824, %r1824, 24;
	add.s32 	%r1826, %r1818, %r1825;
	xor.b32  	%r1827, %r1820, %r1826;
	shf.l.wrap.b32 	%r1828, %r1827, %r1827, 25;
	add.s32 	%r1829, %r1796, %r1775;
	ld.local.u32 	%r1830, [%rd19];
	add.s32 	%r1831, %r1829, %r1830;
	xor.b32  	%r1832, %r1825, %r1831;
	shf.l.wrap.b32 	%r1833, %r1832, %r1832, 16;
	add.s32 	%r1834, %r1810, %r1833;
	xor.b32  	%r1835, %r1796, %r1834;
	shf.l.wrap.b32 	%r1836, %r1835, %r1835, 20;
	add.s32 	%r1837, %r1831, %r1836;
	ld.local.u32 	%r1838, [%rd185];
	add.s32 	%r1839, %r1837, %r1838;
	xor.b32  	%r1840, %r1833, %r1839;
	shf.l.wrap.b32 	%r1841, %r1840, %r1840, 24;
	add.s32 	%r1842, %r1834, %r1841;
	xor.b32  	%r1843, %r1836, %r1842;
	shf.l.wrap.b32 	%r1844, %r1843, %r1843, 25;
	add.s32 	%r1845, %r1812, %r1791;
	ld.local.u32 	%r1846, [%rd187];
	add.s32 	%r1847, %r1845, %r1846;
	xor.b32  	%r1848, %r1777, %r1847;
	shf.l.wrap.b32 	%r1849, %r1848, %r1848, 16;
	add.s32 	%r1850, %r1826, %r1849;
	xor.b32  	%r1851, %r1812, %r1850;
	shf.l.wrap.b32 	%r1852, %r1851, %r1851, 20;
	add.s32 	%r1853, %r1847, %r1852;
	ld.local.u32 	%r1854, [%rd189];
	add.s32 	%r1855, %r1853, %r1854;
	xor.b32  	%r1856, %r1849, %r1855;
	shf.l.wrap.b32 	%r1857, %r1856, %r1856, 24;
	add.s32 	%r1858, %r1850, %r1857;
	xor.b32  	%r1859, %r1852, %r1858;
	shf.l.wrap.b32 	%r1860, %r1859, %r1859, 25;
	add.s32 	%r1861, %r1828, %r1807;
	ld.local.u32 	%r1862, [%rd191];
	add.s32 	%r1863, %r1861, %r1862;
	xor.b32  	%r1864, %r1793, %r1863;
	shf.l.wrap.b32 	%r1865, %r1864, %r1864, 16;
	add.s32 	%r1866, %r1778, %r1865;
	xor.b32  	%r1867, %r1828, %r1866;
	shf.l.wrap.b32 	%r1868, %r1867, %r1867, 20;
	add.s32 	%r1869, %r1863, %r1868;
	ld.local.u32 	%r1870, [%rd193];
	add.s32 	%r1871, %r1869, %r1870;
	xor.b32  	%r1872, %r1865, %r1871;
	shf.l.wrap.b32 	%r1873, %r1872, %r1872, 24;
	add.s32 	%r1874, %r1866, %r1873;
	xor.b32  	%r1875, %r1868, %r1874;
	shf.l.wrap.b32 	%r1876, %r1875, %r1875, 25;
	add.s32 	%r1877, %r1780, %r1823;
	ld.local.u32 	%r1878, [%rd195];
	add.s32 	%r1879, %r1877, %r1878;
	xor.b32  	%r1880, %r1809, %r1879;
	shf.l.wrap.b32 	%r1881, %r1880, %r1880, 16;
	add.s32 	%r1882, %r1794, %r1881;
	xor.b32  	%r1883, %r1780, %r1882;
	shf.l.wrap.b32 	%r1884, %r1883, %r1883, 20;
	add.s32 	%r1885, %r1879, %r1884;
	ld.local.u32 	%r1886, [%rd20];
	add.s32 	%r1887, %r1885, %r1886;
	xor.b32  	%r1888, %r1881, %r1887;
	shf.l.wrap.b32 	%r1889, %r1888, %r1888, 24;
	add.s32 	%r1890, %r1882, %r1889;
	xor.b32  	%r1891, %r1884, %r1890;
	shf.l.wrap.b32 	%r1892, %r1891, %r1891, 25;
	add.s32 	%r1893, %r1839, %r1892;
	ld.local.u32 	%r1894, [%rd21];
	add.s32 	%r1895, %r1893, %r1894;
	xor.b32  	%r1896, %r1857, %r1895;
	shf.l.wrap.b32 	%r1897, %r1896, %r1896, 16;
	add.s32 	%r1898, %r1874, %r1897;
	xor.b32  	%r1899, %r1892, %r1898;
	shf.l.wrap.b32 	%r1900, %r1899, %r1899, 20;
	add.s32 	%r1901, %r1895, %r1900;
	ld.local.u32 	%r1902, [%rd22];
	add.s32 	%r1903, %r1901, %r1902;
	xor.b32  	%r1904, %r1897, %r1903;
	shf.l.wrap.b32 	%r1905, %r1904, %r1904, 24;
	add.s32 	%r1906, %r1898, %r1905;
	xor.b32  	%r1907, %r1900, %r1906;
	shf.l.wrap.b32 	%r1908, %r1907, %r1907, 25;
	add.s32 	%r1909, %r1844, %r1855;
	ld.local.u32 	%r1910, [%rd23];
	add.s32 	%r1911, %r1909, %r1910;
	xor.b32  	%r1912, %r1873, %r1911;
	shf.l.wrap.b32 	%r1913, %r1912, %r1912, 16;
	add.s32 	%r1914, %r1890, %r1913;
	xor.b32  	%r1915, %r1844, %r1914;
	shf.l.wrap.b32 	%r1916, %r1915, %r1915, 20;
	add.s32 	%r1917, %r1911, %r1916;
	ld.local.u32 	%r1918, [%rd24];
	add.s32 	%r1919, %r1917, %r1918;
	xor.b32  	%r1920, %r1913, %r1919;
	shf.l.wrap.b32 	%r1921, %r1920, %r1920, 24;
	add.s32 	%r1922, %r1914, %r1921;
	xor.b32  	%r1923, %r1916, %r1922;
	shf.l.wrap.b32 	%r1924, %r1923, %r1923, 25;
	add.s32 	%r1925, %r1860, %r1871;
	ld.local.u32 	%r1926, [%rd25];
	add.s32 	%r1927, %r1925, %r1926;
	xor.b32  	%r1928, %r1889, %r1927;
	shf.l.wrap.b32 	%r1929, %r1928, %r1928, 16;
	add.s32 	%r1930, %r1842, %r1929;
	xor.b32  	%r1931, %r1860, %r1930;
	shf.l.wrap.b32 	%r1932, %r1931, %r1931, 20;
	add.s32 	%r1933, %r1927, %r1932;
	ld.local.u32 	%r1934, [%rd26];
	add.s32 	%r1935, %r1933, %r1934;
	xor.b32  	%r1936, %r1929, %r1935;
	shf.l.wrap.b32 	%r1937, %r1936, %r1936, 24;
	add.s32 	%r1938, %r1930, %r1937;
	xor.b32  	%r1939, %r1932, %r1938;
	shf.l.wrap.b32 	%r1940, %r1939, %r1939, 25;
	add.s32 	%r1941, %r1876, %r1887;
	ld.local.u32 	%r1942, [%rd27];
	add.s32 	%r1943, %r1941, %r1942;
	xor.b32  	%r1944, %r1841, %r1943;
	shf.l.wrap.b32 	%r1945, %r1944, %r1944, 16;
	add.s32 	%r1946, %r1858, %r1945;
	xor.b32  	%r1947, %r1876, %r1946;
	shf.l.wrap.b32 	%r1948, %r1947, %r1947, 20;
	add.s32 	%r1949, %r1943, %r1948;
	ld.local.u32 	%r1950, [%rd28];
	add.s32 	%r1951, %r1949, %r1950;
	xor.b32  	%r1952, %r1945, %r1951;
	shf.l.wrap.b32 	%r1953, %r1952, %r1952, 24;
	add.s32 	%r1954, %r1946, %r1953;
	xor.b32  	%r1955, %r1948, %r1954;
	shf.l.wrap.b32 	%r1956, %r1955, %r1955, 25;
	add.s32 	%r1957, %r1924, %r1903;
	ld.local.u32 	%r1958, [%rd29];
	add.s32 	%r1959, %r1957, %r1958;
	xor.b32  	%r1960, %r1953, %r1959;
	shf.l.wrap.b32 	%r1961, %r1960, %r1960, 16;
	add.s32 	%r1962, %r1938, %r1961;
	xor.b32  	%r1963, %r1924, %r1962;
	shf.l.wrap.b32 	%r1964, %r1963, %r1963, 20;
	add.s32 	%r1965, %r1959, %r1964;
	ld.local.u32 	%r1966, [%rd30];
	add.s32 	%r1967, %r1965, %r1966;
	xor.b32  	%r1968, %r1961, %r1967;
	shf.l.wrap.b32 	%r1969, %r1968, %r1968, 24;
	add.s32 	%r1970, %r1962, %r1969;
	xor.b32  	%r1971, %r1964, %r1970;
	shf.l.wrap.b32 	%r1972, %r1971, %r1971, 25;
	add.s32 	%r1973, %r1940, %r1919;
	ld.local.u32 	%r1974, [%rd31];
	add.s32 	%r1975, %r1973, %r1974;
	xor.b32  	%r1976, %r1905, %r1975;
	shf.l.wrap.b32 	%r1977, %r1976, %r1976, 16;
	add.s32 	%r1978, %r1954, %r1977;
	xor.b32  	%r1979, %r1940, %r1978;
	shf.l.wrap.b32 	%r1980, %r1979, %r1979, 20;
	add.s32 	%r1981, %r1975, %r1980;
	ld.local.u32 	%r1982, [%rd32];
	add.s32 	%r1983, %r1981, %r1982;
	xor.b32  	%r1984, %r1977, %r1983;
	shf.l.wrap.b32 	%r1985, %r1984, %r1984, 24;
	add.s32 	%r1986, %r1978, %r1985;
	xor.b32  	%r1987, %r1980, %r1986;
	shf.l.wrap.b32 	%r1988, %r1987, %r1987, 25;
	add.s32 	%r1989, %r1956, %r1935;
	ld.local.u32 	%r1990, [%rd33];
	add.s32 	%r1991, %r1989, %r1990;
	xor.b32  	%r1992, %r1921, %r1991;
	shf.l.wrap.b32 	%r1993, %r1992, %r1992, 16;
	add.s32 	%r1994, %r1906, %r1993;
	xor.b32  	%r1995, %r1956, %r1994;
	shf.l.wrap.b32 	%r1996, %r1995, %r1995, 20;
	add.s32 	%r1997, %r1991, %r1996;
	ld.local.u32 	%r1998, [%rd34];
	add.s32 	%r1999, %r1997, %r1998;
	xor.b32  	%r2000, %r1993, %r1999;
	shf.l.wrap.b32 	%r2001, %r2000, %r2000, 24;
	add.s32 	%r2002, %r1994, %r2001;
	xor.b32  	%r2003, %r1996, %r2002;
	shf.l.wrap.b32 	%r2004, %r2003, %r2003, 25;
	add.s32 	%r2005, %r1908, %r1951;
	ld.local.u32 	%r2006, [%rd35];
	add.s32 	%r2007, %r2005, %r2006;
	xor.b32  	%r2008, %r1937, %r2007;
	shf.l.wrap.b32 	%r2009, %r2008, %r2008, 16;
	add.s32 	%r2010, %r1922, %r2009;
	xor.b32  	%r2011, %r1908, %r2010;
	shf.l.wrap.b32 	%r2012, %r2011, %r2011, 20;
	add.s32 	%r2013, %r2007, %r2012;
	ld.local.u32 	%r2014, [%rd36];
	add.s32 	%r2015, %r2013, %r2014;
	xor.b32  	%r2016, %r2009, %r2015;
	shf.l.wrap.b32 	%r2017, %r2016, %r2016, 24;
	add.s32 	%r2018, %r2010, %r2017;
	xor.b32  	%r2019, %r2012, %r2018;
	shf.l.wrap.b32 	%r2020, %r2019, %r2019, 25;
	add.s32 	%r2021, %r1967, %r2020;
	ld.local.u32 	%r2022, [%rd37];
	add.s32 	%r2023, %r2021, %r2022;
	xor.b32  	%r2024, %r1985, %r2023;
	shf.l.wrap.b32 	%r2025, %r2024, %r2024, 16;
	add.s32 	%r2026, %r2002, %r2025;
	xor.b32  	%r2027, %r2020, %r2026;
	shf.l.wrap.b32 	%r2028, %r2027, %r2027, 20;
	add.s32 	%r2029, %r2023, %r2028;
	ld.local.u32 	%r2030, [%rd38];
	add.s32 	%r2031, %r2029, %r2030;
	xor.b32  	%r2032, %r2025, %r2031;
	shf.l.wrap.b32 	%r2033, %r2032, %r2032, 24;
	add.s32 	%r2034, %r2026, %r2033;
	xor.b32  	%r2035, %r2028, %r2034;
	shf.l.wrap.b32 	%r2036, %r2035, %r2035, 25;
	add.s32 	%r2037, %r1972, %r1983;
	ld.local.u32 	%r2038, [%rd39];
	add.s32 	%r2039, %r2037, %r2038;
	xor.b32  	%r2040, %r2001, %r2039;
	shf.l.wrap.b32 	%r2041, %r2040, %r2040, 16;
	add.s32 	%r2042, %r2018, %r2041;
	xor.b32  	%r2043, %r1972, %r2042;
	shf.l.wrap.b32 	%r2044, %r2043, %r2043, 20;
	add.s32 	%r2045, %r2039, %r2044;
	ld.local.u32 	%r2046, [%rd40];
	add.s32 	%r2047, %r2045, %r2046;
	xor.b32  	%r2048, %r2041, %r2047;
	shf.l.wrap.b32 	%r2049, %r2048, %r2048, 24;
	add.s32 	%r2050, %r2042, %r2049;
	xor.b32  	%r2051, %r2044, %r2050;
	shf.l.wrap.b32 	%r2052, %r2051, %r2051, 25;
	add.s32 	%r2053, %r1988, %r1999;
	ld.local.u32 	%r2054, [%rd197];
	add.s32 	%r2055, %r2053, %r2054;
	xor.b32  	%r2056, %r2017, %r2055;
	shf.l.wrap.b32 	%r2057, %r2056, %r2056, 16;
	add.s32 	%r2058, %r1970, %r2057;
	xor.b32  	%r2059, %r1988, %r2058;
	shf.l.wrap.b32 	%r2060, %r2059, %r2059, 20;
	add.s32 	%r2061, %r2055, %r2060;
	ld.local.u32 	%r2062, [%rd199];
	add.s32 	%r2063, %r2061, %r2062;
	xor.b32  	%r2064, %r2057, %r2063;
	shf.l.wrap.b32 	%r2065, %r2064, %r2064, 24;
	add.s32 	%r2066, %r2058, %r2065;
	xor.b32  	%r2067, %r2060, %r2066;
	shf.l.wrap.b32 	%r2068, %r2067, %r2067, 25;
	add.s32 	%r2069, %r2004, %r2015;
	ld.local.u32 	%r2070, [%rd201];
	add.s32 	%r2071, %r2069, %r2070;
	xor.b32  	%r2072, %r1969, %r2071;
	shf.l.wrap.b32 	%r2073, %r2072, %r2072, 16;
	add.s32 	%r2074, %r1986, %r2073;
	xor.b32  	%r2075, %r2004, %r2074;
	shf.l.wrap.b32 	%r2076, %r2075, %r2075, 20;
	add.s32 	%r2077, %r2071, %r2076;
	ld.local.u32 	%r2078, [%rd203];
	add.s32 	%r2079, %r2077, %r2078;
	xor.b32  	%r2080, %r2073, %r2079;
	shf.l.wrap.b32 	%r2081, %r2080, %r2080, 24;
	add.s32 	%r2082, %r2074, %r2081;
	xor.b32  	%r2083, %r2076, %r2082;
	shf.l.wrap.b32 	%r2084, %r2083, %r2083, 25;
	add.s32 	%r2085, %r2052, %r2031;
	ld.local.u32 	%r2086, [%rd205];
	add.s32 	%r2087, %r2085, %r2086;
	xor.b32  	%r2088, %r2081, %r2087;
	shf.l.wrap.b32 	%r2089, %r2088, %r2088, 16;
	add.s32 	%r2090, %r2066, %r2089;
	xor.b32  	%r2091, %r2052, %r2090;
	shf.l.wrap.b32 	%r2092, %r2091, %r2091, 20;
	add.s32 	%r2093, %r2087, %r2092;
	ld.local.u32 	%r2094, [%rd207];
	add.s32 	%r2095, %r2093, %r2094;
	xor.b32  	%r2096, %r2089, %r2095;
	shf.l.wrap.b32 	%r2097, %r2096, %r2096, 24;
	add.s32 	%r2098, %r2090, %r2097;
	xor.b32  	%r2099, %r2092, %r2098;
	shf.l.wrap.b32 	%r2100, %r2099, %r2099, 25;
	add.s32 	%r2101, %r2068, %r2047;
	ld.local.u32 	%r2102, [%rd209];
	add.s32 	%r2103, %r2101, %r2102;
	xor.b32  	%r2104, %r2033, %r2103;
	shf.l.wrap.b32 	%r2105, %r2104, %r2104, 16;
	add.s32 	%r2106, %r2082, %r2105;
	xor.b32  	%r2107, %r2068, %r2106;
	shf.l.wrap.b32 	%r2108, %r2107, %r2107, 20;
	add.s32 	%r2109, %r2103, %r2108;
	ld.local.u32 	%r2110, [%rd211];
	add.s32 	%r2111, %r2109, %r2110;
	xor.b32  	%r2112, %r2105, %r2111;
	shf.l.wrap.b32 	%r2113, %r2112, %r2112, 24;
	add.s32 	%r2114, %r2106, %r2113;
	xor.b32  	%r2115, %r2108, %r2114;
	shf.l.wrap.b32 	%r2116, %r2115, %r2115, 25;
	add.s32 	%r2117, %r2084, %r2063;
	ld.local.u32 	%r2118, [%rd213];
	add.s32 	%r2119, %r2117, %r2118;
	xor.b32  	%r2120, %r2049, %r2119;
	shf.l.wrap.b32 	%r2121, %r2120, %r2120, 16;
	add.s32 	%r2122, %r2034, %r2121;
	xor.b32  	%r2123, %r2084, %r2122;
	shf.l.wrap.b32 	%r2124, %r2123, %r2123, 20;
	add.s32 	%r2125, %r2119, %r2124;
	ld.local.u32 	%r2126, [%rd215];
	add.s32 	%r2127, %r2125, %r2126;
	xor.b32  	%r2128, %r2121, %r2127;
	shf.l.wrap.b32 	%r2129, %r2128, %r2128, 24;
	add.s32 	%r2130, %r2122, %r2129;
	xor.b32  	%r2131, %r2124, %r2130;
	shf.l.wrap.b32 	%r2132, %r2131, %r2131, 25;
	add.s32 	%r2133, %r2036, %r2079;
	ld.local.u32 	%r2134, [%rd217];
	add.s32 	%r2135, %r2133, %r2134;
	xor.b32  	%r2136, %r2065, %r2135;
	shf.l.wrap.b32 	%r2137, %r2136, %r2136, 16;
	add.s32 	%r2138, %r2050, %r2137;
	xor.b32  	%r2139, %r2036, %r2138;
	shf.l.wrap.b32 	%r2140, %r2139, %r2139, 20;
	add.s32 	%r2141, %r2135, %r2140;
	ld.local.u32 	%r2142, [%rd41];
	add.s32 	%r2143, %r2141, %r2142;
	xor.b32  	%r2144, %r2137, %r2143;
	shf.l.wrap.b32 	%r2145, %r2144, %r2144, 24;
	add.s32 	%r2146, %r2138, %r2145;
	xor.b32  	%r2147, %r2140, %r2146;
	shf.l.wrap.b32 	%r2148, %r2147, %r2147, 25;
	add.s32 	%r2149, %r2095, %r2148;
	ld.local.u32 	%r2150, [%rd42];
	add.s32 	%r2151, %r2149, %r2150;
	xor.b32  	%r2152, %r2113, %r2151;
	shf.l.wrap.b32 	%r2153, %r2152, %r2152, 16;
	add.s32 	%r2154, %r2130, %r2153;
	xor.b32  	%r2155, %r2148, %r2154;
	shf.l.wrap.b32 	%r2156, %r2155, %r2155, 20;
	add.s32 	%r2157, %r2151, %r2156;
	ld.local.u32 	%r2158, [%rd43];
	add.s32 	%r2159, %r2157, %r2158;
	xor.b32  	%r2160, %r2153, %r2159;
	shf.l.wrap.b32 	%r2161, %r2160, %r2160, 24;
	add.s32 	%r2162, %r2154, %r2161;
	xor.b32  	%r2163, %r2156, %r2162;
	shf.l.wrap.b32 	%r2164, %r2163, %r2163, 25;
	add.s32 	%r2165, %r2100, %r2111;
	ld.local.u32 	%r2166, [%rd44];
	add.s32 	%r2167, %r2165, %r2166;
	xor.b32  	%r2168, %r2129, %r2167;
	shf.l.wrap.b32 	%r2169, %r2168, %r2168, 16;
	add.s32 	%r2170, %r2146, %r2169;
	xor.b32  	%r2171, %r2100, %r2170;
	shf.l.wrap.b32 	%r2172, %r2171, %r2171, 20;
	add.s32 	%r2173, %r2167, %r2172;
	ld.local.u32 	%r2174, [%rd45];
	add.s32 	%r2175, %r2173, %r2174;
	xor.b32  	%r2176, %r2169, %r2175;
	shf.l.wrap.b32 	%r2177, %r2176, %r2176, 24;
	add.s32 	%r2178, %r2170, %r2177;
	xor.b32  	%r2179, %r2172, %r2178;
	shf.l.wrap.b32 	%r2180, %r2179, %r2179, 25;
	add.s32 	%r2181, %r2116, %r2127;
	ld.local.u32 	%r2182, [%rd46];
	add.s32 	%r2183, %r2181, %r2182;
	xor.b32  	%r2184, %r2145, %r2183;
	shf.l.wrap.b32 	%r2185, %r2184, %r2184, 16;
	add.s32 	%r2186, %r2098, %r2185;
	xor.b32  	%r2187, %r2116, %r2186;
	shf.l.wrap.b32 	%r2188, %r2187, %r2187, 20;
	add.s32 	%r2189, %r2183, %r2188;
	ld.local.u32 	%r2190, [%rd47];
	add.s32 	%r2191, %r2189, %r2190;
	xor.b32  	%r2192, %r2185, %r2191;
	shf.l.wrap.b32 	%r2193, %r2192, %r2192, 24;
	add.s32 	%r2194, %r2186, %r2193;
	xor.b32  	%r2195, %r2188, %r2194;
	shf.l.wrap.b32 	%r2196, %r2195, %r2195, 25;
	add.s32 	%r2197, %r2132, %r2143;
	ld.local.u32 	%r2198, [%rd48];
	add.s32 	%r2199, %r2197, %r2198;
	xor.b32  	%r2200, %r2097, %r2199;
	shf.l.wrap.b32 	%r2201, %r2200, %r2200, 16;
	add.s32 	%r2202, %r2114, %r2201;
	xor.b32  	%r2203, %r2132, %r2202;
	shf.l.wrap.b32 	%r2204, %r2203, %r2203, 20;
	add.s32 	%r2205, %r2199, %r2204;
	ld.local.u32 	%r2206, [%rd49];
	add.s32 	%r2207, %r2205, %r2206;
	xor.b32  	%r2208, %r2201, %r2207;
	shf.l.wrap.b32 	%r2209, %r2208, %r2208, 24;
	add.s32 	%r2210, %r2202, %r2209;
	xor.b32  	%r2211, %r2204, %r2210;
	shf.l.wrap.b32 	%r2212, %r2211, %r2211, 25;
	add.s32 	%r2213, %r2180, %r2159;
	ld.local.u32 	%r2214, [%rd50];
	add.s32 	%r2215, %r2213, %r2214;
	xor.b32  	%r2216, %r2209, %r2215;
	shf.l.wrap.b32 	%r2217, %r2216, %r2216, 16;
	add.s32 	%r2218, %r2194, %r2217;
	xor.b32  	%r2219, %r2180, %r2218;
	shf.l.wrap.b32 	%r2220, %r2219, %r2219, 20;
	add.s32 	%r2221, %r2215, %r2220;
	ld.local.u32 	%r2222, [%rd51];
	add.s32 	%r2223, %r2221, %r2222;
	xor.b32  	%r2224, %r2217, %r2223;
	shf.l.wrap.b32 	%r2225, %r2224, %r2224, 24;
	add.s32 	%r2226, %r2218, %r2225;
	xor.b32  	%r2227, %r2220, %r2226;
	shf.l.wrap.b32 	%r2228, %r2227, %r2227, 25;
	add.s32 	%r2229, %r2196, %r2175;
	ld.local.u32 	%r2230, [%rd52];
	add.s32 	%r2231, %r2229, %r2230;
	xor.b32  	%r2232, %r2161, %r2231;
	shf.l.wrap.b32 	%r2233, %r2232, %r2232, 16;
	add.s32 	%r2234, %r2210, %r2233;
	xor.b32  	%r2235, %r2196, %r2234;
	shf.l.wrap.b32 	%r2236, %r2235, %r2235, 20;
	add.s32 	%r2237, %r2231, %r2236;
	ld.local.u32 	%r2238, [%rd53];
	add.s32 	%r2239, %r2237, %r2238;
	xor.b32  	%r2240, %r2233, %r2239;
	shf.l.wrap.b32 	%r2241, %r2240, %r2240, 24;
	add.s32 	%r2242, %r2234, %r2241;
	xor.b32  	%r2243, %r2236, %r2242;
	shf.l.wrap.b32 	%r2244, %r2243, %r2243, 25;
	add.s32 	%r2245, %r2212, %r2191;
	ld.local.u32 	%r2246, [%rd54];
	add.s32 	%r2247, %r2245, %r2246;
	xor.b32  	%r2248, %r2177, %r2247;
	shf.l.wrap.b32 	%r2249, %r2248, %r2248, 16;
	add.s32 	%r2250, %r2162, %r2249;
	xor.b32  	%r2251, %r2212, %r2250;
	shf.l.wrap.b32 	%r2252, %r2251, %r2251, 20;
	add.s32 	%r2253, %r2247, %r2252;
	ld.local.u32 	%r2254, [%rd55];
	add.s32 	%r2255, %r2253, %r2254;
	xor.b32  	%r2256, %r2249, %r2255;
	shf.l.wrap.b32 	%r2257, %r2256, %r2256, 24;
	add.s32 	%r2258, %r2250, %r2257;
	xor.b32  	%r2259, %r2252, %r2258;
	shf.l.wrap.b32 	%r2260, %r2259, %r2259, 25;
	add.s32 	%r2261, %r2164, %r2207;
	ld.local.u32 	%r2262, [%rd56];
	add.s32 	%r2263, %r2261, %r2262;
	xor.b32  	%r2264, %r2193, %r2263;
	shf.l.wrap.b32 	%r2265, %r2264, %r2264, 16;
	add.s32 	%r2266, %r2178, %r2265;
	xor.b32  	%r2267, %r2164, %r2266;
	shf.l.wrap.b32 	%r2268, %r2267, %r2267, 20;
	add.s32 	%r2269, %r2263, %r2268;
	ld.local.u32 	%r2270, [%rd57];
	add.s32 	%r2271, %r2269, %r2270;
	xor.b32  	%r2272, %r2265, %r2271;
	shf.l.wrap.b32 	%r2273, %r2272, %r2272, 24;
	add.s32 	%r2274, %r2266, %r2273;
	xor.b32  	%r2275, %r2268, %r2274;
	shf.l.wrap.b32 	%r2276, %r2275, %r2275, 25;
	add.s32 	%r2277, %r2223, %r2276;
	ld.local.u32 	%r2278, [%rd58];
	add.s32 	%r2279, %r2277, %r2278;
	xor.b32  	%r2280, %r2241, %r2279;
	shf.l.wrap.b32 	%r2281, %r2280, %r2280, 16;
	add.s32 	%r2282, %r2258, %r2281;
	xor.b32  	%r2283, %r2276, %r2282;
	shf.l.wrap.b32 	%r2284, %r2283, %r2283, 20;
	add.s32 	%r2285, %r2279, %r2284;
	ld.local.u32 	%r2286, [%rd59];
	add.s32 	%r2287, %r2285, %r2286;
	xor.b32  	%r2288, %r2281, %r2287;
	shf.l.wrap.b32 	%r2289, %r2288, %r2288, 24;
	add.s32 	%r2290, %r2282, %r2289;
	xor.b32  	%r2291, %r2284, %r2290;
	shf.l.wrap.b32 	%r2292, %r2291, %r2291, 25;
	add.s32 	%r2293, %r2228, %r2239;
	ld.local.u32 	%r2294, [%rd60];
	add.s32 	%r2295, %r2293, %r2294;
	xor.b32  	%r2296, %r2257, %r2295;
	shf.l.wrap.b32 	%r2297, %r2296, %r2296, 16;
	add.s32 	%r2298, %r2274, %r2297;
	xor.b32  	%r2299, %r2228, %r2298;
	shf.l.wrap.b32 	%r2300, %r2299, %r2299, 20;
	add.s32 	%r2301, %r2295, %r2300;
	ld.local.u32 	%r2302, [%rd61];
	add.s32 	%r2303, %r2301, %r2302;
	xor.b32  	%r2304, %r2297, %r2303;
	shf.l.wrap.b32 	%r2305, %r2304, %r2304, 24;
	add.s32 	%r2306, %r2298, %r2305;
	xor.b32  	%r2307, %r2300, %r2306;
	shf.l.wrap.b32 	%r2308, %r2307, %r2307, 25;
	add.s32 	%r2309, %r2244, %r2255;
	ld.local.u32 	%r2310, [%rd62];
	add.s32 	%r2311, %r2309, %r2310;
	xor.b32  	%r2312, %r2273, %r2311;
	shf.l.wrap.b32 	%r2313, %r2312, %r2312, 16;
	add.s32 	%r2314, %r2226, %r2313;
	xor.b32  	%r2315, %r2244, %r2314;
	shf.l.wrap.b32 	%r2316, %r2315, %r2315, 20;
	add.s32 	%r2317, %r2311, %r2316;
	ld.local.u32 	%r2318, [%rd63];
	add.s32 	%r2319, %r2317, %r2318;
	xor.b32  	%r2320, %r2313, %r2319;
	shf.l.wrap.b32 	%r2321, %r2320, %r2320, 24;
	add.s32 	%r2322, %r2314, %r2321;
	xor.b32  	%r2323, %r2316, %r2322;
	shf.l.wrap.b32 	%r2324, %r2323, %r2323, 25;
	add.s32 	%r2325, %r2260, %r2271;
	ld.local.u32 	%r2326, [%rd64];
	add.s32 	%r2327, %r2325, %r2326;
	xor.b32  	%r2328, %r2225, %r2327;
	shf.l.wrap.b32 	%r2329, %r2328, %r2328, 16;
	add.s32 	%r2330, %r2242, %r2329;
	xor.b32  	%r2331, %r2260, %r2330;
	shf.l.wrap.b32 	%r2332, %r2331, %r2331, 20;
	add.s32 	%r2333, %r2327, %r2332;
	ld.local.u32 	%r2334, [%rd65];
	add.s32 	%r2335, %r2333, %r2334;
	xor.b32  	%r2336, %r2329, %r2335;
	shf.l.wrap.b32 	%r2337, %r2336, %r2336, 24;
	add.s32 	%r2338, %r2330, %r2337;
	xor.b32  	%r2339, %r2332, %r2338;
	shf.l.wrap.b32 	%r2340, %r2339, %r2339, 25;
	add.s32 	%r2341, %r2308, %r2287;
	ld.local.u32 	%r2342, [%rd66];
	add.s32 	%r2343, %r2341, %r2342;
	xor.b32  	%r2344, %r2337, %r2343;
	shf.l.wrap.b32 	%r2345, %r2344, %r2344, 16;
	add.s32 	%r2346, %r2322, %r2345;
	xor.b32  	%r2347, %r2308, %r2346;
	shf.l.wrap.b32 	%r2348, %r2347, %r2347, 20;
	add.s32 	%r2349, %r2343, %r2348;
	ld.local.u32 	%r2350, [%rd67];
	add.s32 	%r2351, %r2349, %r2350;
	xor.b32  	%r2352, %r2345, %r2351;
	shf.l.wrap.b32 	%r2353, %r2352, %r2352, 24;
	add.s32 	%r2354, %r2346, %r2353;
	xor.b32  	%r2355, %r2348, %r2354;
	shf.l.wrap.b32 	%r2356, %r2355, %r2355, 25;
	add.s32 	%r2357, %r2324, %r2303;
	ld.local.u32 	%r2358, [%rd68];
	add.s32 	%r2359, %r2357, %r2358;
	xor.b32  	%r2360, %r2289, %r2359;
	shf.l.wrap.b32 	%r2361, %r2360, %r2360, 16;
	add.s32 	%r2362, %r2338, %r2361;
	xor.b32  	%r2363, %r2324, %r2362;
	shf.l.wrap.b32 	%r2364, %r2363, %r2363, 20;
	add.s32 	%r2365, %r2359, %r2364;
	ld.local.u32 	%r2366, [%rd69];
	add.s32 	%r2367, %r2365, %r2366;
	xor.b32  	%r2368, %r2361, %r2367;
	shf.l.wrap.b32 	%r2369, %r2368, %r2368, 24;
	add.s32 	%r2370, %r2362, %r2369;
	xor.b32  	%r2371, %r2364, %r2370;
	shf.l.wrap.b32 	%r2372, %r2371, %r2371, 25;
	add.s32 	%r2373, %r2340, %r2319;
	ld.local.u32 	%r2374, [%rd70];
	add.s32 	%r2375, %r2373, %r2374;
	xor.b32  	%r2376, %r2305, %r2375;
	shf.l.wrap.b32 	%r2377, %r2376, %r2376, 16;
	add.s32 	%r2378, %r2290, %r2377;
	xor.b32  	%r2379, %r2340, %r2378;
	shf.l.wrap.b32 	%r2380, %r2379, %r2379, 20;
	add.s32 	%r2381, %r2375, %r2380;
	ld.local.u32 	%r2382, [%rd71];
	add.s32 	%r2383, %r2381, %r2382;
	xor.b32  	%r2384, %r2377, %r2383;
	shf.l.wrap.b32 	%r2385, %r2384, %r2384, 24;
	add.s32 	%r2386, %r2378, %r2385;
	xor.b32  	%r2387, %r2380, %r2386;
	shf.l.wrap.b32 	%r2388, %r2387, %r2387, 25;
	add.s32 	%r2389, %r2292, %r2335;
	ld.local.u32 	%r2390, [%rd72];
	add.s32 	%r2391, %r2389, %r2390;
	xor.b32  	%r2392, %r2321, %r2391;
	shf.l.wrap.b32 	%r2393, %r2392, %r2392, 16;
	add.s32 	%r2394, %r2306, %r2393;
	xor.b32  	%r2395, %r2292, %r2394;
	shf.l.wrap.b32 	%r2396, %r2395, %r2395, 20;
	add.s32 	%r2397, %r2391, %r2396;
	ld.local.u32 	%r2398, [%rd73];
	add.s32 	%r2399, %r2397, %r2398;
	xor.b32  	%r2400, %r2393, %r2399;
	shf.l.wrap.b32 	%r2401, %r2400, %r2400, 24;
	add.s32 	%r2402, %r2394, %r2401;
	xor.b32  	%r2403, %r2396, %r2402;
	shf.l.wrap.b32 	%r2404, %r2403, %r2403, 25;
	add.s32 	%r2405, %r2351, %r2404;
	ld.local.u32 	%r2406, [%rd74];
	add.s32 	%r2407, %r2405, %r2406;
	xor.b32  	%r2408, %r2369, %r2407;
	shf.l.wrap.b32 	%r2409, %r2408, %r2408, 16;
	add.s32 	%r2410, %r2386, %r2409;
	xor.b32  	%r2411, %r2404, %r2410;
	shf.l.wrap.b32 	%r2412, %r2411, %r2411, 20;
	add.s32 	%r2413, %r2407, %r2412;
	ld.local.u32 	%r2414, [%rd75];
	add.s32 	%r2415, %r2413, %r2414;
	xor.b32  	%r2416, %r2409, %r2415;
	shf.l.wrap.b32 	%r2417, %r2416, %r2416, 24;
	add.s32 	%r2418, %r2410, %r2417;
	xor.b32  	%r2419, %r2412, %r2418;
	shf.l.wrap.b32 	%r2420, %r2419, %r2419, 25;
	add.s32 	%r2421, %r2356, %r2367;
	ld.local.u32 	%r2422, [%rd76];
	add.s32 	%r2423, %r2421, %r2422;
	xor.b32  	%r2424, %r2385, %r2423;
	shf.l.wrap.b32 	%r2425, %r2424, %r2424, 16;
	add.s32 	%r2426, %r2402, %r2425;
	xor.b32  	%r2427, %r2356, %r2426;
	shf.l.wrap.b32 	%r2428, %r2427, %r2427, 20;
	add.s32 	%r2429, %r2423, %r2428;
	ld.local.u32 	%r2430, [%rd77];
	add.s32 	%r2431, %r2429, %r2430;
	xor.b32  	%r2432, %r2425, %r2431;
	shf.l.wrap.b32 	%r2433, %r2432, %r2432, 24;
	add.s32 	%r2434, %r2426, %r2433;
	xor.b32  	%r2435, %r2428, %r2434;
	shf.l.wrap.b32 	%r2436, %r2435, %r2435, 25;
	add.s32 	%r2437, %r2372, %r2383;
	ld.local.u32 	%r2438, [%rd78];
	add.s32 	%r2439, %r2437, %r2438;
	xor.b32  	%r2440, %r2401, %r2439;
	shf.l.wrap.b32 	%r2441, %r2440, %r2440, 16;
	add.s32 	%r2442, %r2354, %r2441;
	xor.b32  	%r2443, %r2372, %r2442;
	shf.l.wrap.b32 	%r2444, %r2443, %r2443, 20;
	add.s32 	%r2445, %r2439, %r2444;
	ld.local.u32 	%r2446, [%rd79];
	add.s32 	%r2447, %r2445, %r2446;
	xor.b32  	%r2448, %r2441, %r2447;
	shf.l.wrap.b32 	%r2449, %r2448, %r2448, 24;
	add.s32 	%r2450, %r2442, %r2449;
	xor.b32  	%r2451, %r2444, %r2450;
	shf.l.wrap.b32 	%r2452, %r2451, %r2451, 25;
	add.s32 	%r2453, %r2388, %r2399;
	ld.local.u32 	%r2454, [%rd80];
	add.s32 	%r2455, %r2453, %r2454;
	xor.b32  	%r2456, %r2353, %r2455;
	shf.l.wrap.b32 	%r2457, %r2456, %r2456, 16;
	add.s32 	%r2458, %r2370, %r2457;
	xor.b32  	%r2459, %r2388, %r2458;
	shf.l.wrap.b32 	%r2460, %r2459, %r2459, 20;
	add.s32 	%r2461, %r2455, %r2460;
	ld.local.u32 	%r2462, [%rd81];
	add.s32 	%r2463, %r2461, %r2462;
	xor.b32  	%r2464, %r2457, %r2463;
	shf.l.wrap.b32 	%r2465, %r2464, %r2464, 24;
	add.s32 	%r2466, %r2458, %r2465;
	xor.b32  	%r2467, %r2460, %r2466;
	shf.l.wrap.b32 	%r2468, %r2467, %r2467, 25;
	add.s32 	%r2469, %r2436, %r2415;
	ld.local.u32 	%r2470, [%rd82];
	add.s32 	%r2471, %r2469, %r2470;
	xor.b32  	%r2472, %r2465, %r2471;
	shf.l.wrap.b32 	%r2473, %r2472, %r2472, 16;
	add.s32 	%r2474, %r2450, %r2473;
	xor.b32  	%r2475, %r2436, %r2474;
	shf.l.wrap.b32 	%r2476, %r2475, %r2475, 20;
	add.s32 	%r2477, %r2471, %r2476;
	ld.local.u32 	%r2478, [%rd83];
	add.s32 	%r2479, %r2477, %r2478;
	xor.b32  	%r2480, %r2473, %r2479;
	shf.l.wrap.b32 	%r2481, %r2480, %r2480, 24;
	add.s32 	%r2482, %r2474, %r2481;
	xor.b32  	%r2483, %r2476, %r2482;
	shf.l.wrap.b32 	%r2484, %r2483, %r2483, 25;
	add.s32 	%r2485, %r2452, %r2431;
	ld.local.u32 	%r2486, [%rd219];
	add.s32 	%r2487, %r2485, %r2486;
	xor.b32  	%r2488, %r2417, %r2487;
	shf.l.wrap.b32 	%r2489, %r2488, %r2488, 16;
	add.s32 	%r2490, %r2466, %r2489;
	xor.b32  	%r2491, %r2452, %r2490;
	shf.l.wrap.b32 	%r2492, %r2491, %r2491, 20;
	add.s32 	%r2493, %r2487, %r2492;
	ld.local.u32 	%r2494, [%rd221];
	add.s32 	%r2495, %r2493, %r2494;
	xor.b32  	%r2496, %r2489, %r2495;
	shf.l.wrap.b32 	%r2497, %r2496, %r2496, 24;
	add.s32 	%r2498, %r2490, %r2497;
	xor.b32  	%r2499, %r2492, %r2498;
	shf.l.wrap.b32 	%r2500, %r2499, %r2499, 25;
	add.s32 	%r2501, %r2468, %r2447;
	ld.local.u32 	%r2502, [%rd223];
	add.s32 	%r2503, %r2501, %r2502;
	xor.b32  	%r2504, %r2433, %r2503;
	shf.l.wrap.b32 	%r2505, %r2504, %r2504, 16;
	add.s32 	%r2506, %r2418, %r2505;
	xor.b32  	%r2507, %r2468, %r2506;
	shf.l.wrap.b32 	%r2508, %r2507, %r2507, 20;
	add.s32 	%r2509, %r2503, %r2508;
	ld.local.u32 	%r2510, [%rd225];
	add.s32 	%r2511, %r2509, %r2510;
	xor.b32  	%r2512, %r2505, %r2511;
	shf.l.wrap.b32 	%r2513, %r2512, %r2512, 24;
	add.s32 	%r2514, %r2506, %r2513;
	xor.b32  	%r2515, %r2508, %r2514;
	shf.l.wrap.b32 	%r2516, %r2515, %r2515, 25;
	add.s32 	%r2517, %r2420, %r2463;
	ld.local.u32 	%r2518, [%rd227];
	add.s32 	%r2519, %r2517, %r2518;
	xor.b32  	%r2520, %r2449, %r2519;
	shf.l.wrap.b32 	%r2521, %r2520, %r2520, 16;
	add.s32 	%r2522, %r2434, %r2521;
	xor.b32  	%r2523, %r2420, %r2522;
	shf.l.wrap.b32 	%r2524, %r2523, %r2523, 20;
	add.s32 	%r2525, %r2519, %r2524;
	ld.local.u32 	%r2526, [%rd229];
	add.s32 	%r2527, %r2525, %r2526;
	xor.b32  	%r2528, %r2521, %r2527;
	shf.l.wrap.b32 	%r2529, %r2528, %r2528, 24;
	add.s32 	%r2530, %r2522, %r2529;
	xor.b32  	%r2531, %r2524, %r2530;
	shf.l.wrap.b32 	%r2532, %r2531, %r2531, 25;
	xor.b32  	%r2533, %r2514, %r2479;
	xor.b32  	%r2534, %r2530, %r2495;
	xor.b32  	%r2535, %r2482, %r2511;
	xor.b32  	%r2536, %r2498, %r2527;
	xor.b32  	%r2537, %r2497, %r2532;
	xor.b32  	%r2538, %r2513, %r2484;
	xor.b32  	%r2539, %r2529, %r2500;
	xor.b32  	%r2540, %r2481, %r2516;
	st.local.v4.u32 	[%rd1], {%r17, %r18, %r19, %r20};
	st.local.v4.u32 	[%rd1+16], {%r21, %r22, %r23, %r24};
	st.local.v4.u32 	[%rd1+32], {%r25, %r26, %r27, %r28};
	st.local.v4.u32 	[%rd1+48], {%r29, %r30, %r31, %r32};
	add.s32 	%r2541, %r2537, %r2533;
	ld.local.u32 	%r2542, [%rd171];
	add.s32 	%r2543, %r2541, %r2542;
	shf.l.wrap.b32 	%r2544, %r2543, %r2543, 16;
	add.s32 	%r2545, %r2544, 1779033703;
	xor.b32  	%r2546, %r2537, %r2545;
	shf.l.wrap.b32 	%r2547, %r2546, %r2546, 20;
	add.s32 	%r2548, %r2543, %r2547;
	ld.local.u32 	%r2549, [%rd2];
	add.s32 	%r2550, %r2548, %r2549;
	xor.b32  	%r2551, %r2544, %r2550;
	shf.l.wrap.b32 	%r2552, %r2551, %r2551, 24;
	add.s32 	%r2553, %r2545, %r2552;
	xor.b32  	%r2554, %r2547, %r2553;
	shf.l.wrap.b32 	%r2555, %r2554, %r2554, 25;
	add.s32 	%r2556, %r2538, %r2534;
	ld.local.u32 	%r2557, [%rd173];
	add.s32 	%r2558, %r2556, %r2557;
	shf.l.wrap.b32 	%r2559, %r2558, %r2558, 16;
	add.s32 	%r2560, %r2559, -1150833019;
	xor.b32  	%r2561, %r2538, %r2560;
	shf.l.wrap.b32 	%r2562, %r2561, %r2561, 20;
	add.s32 	%r2563, %r2558, %r2562;
	ld.local.u32 	%r2564, [%rd3];
	add.s32 	%r2565, %r2563, %r2564;
	xor.b32  	%r2566, %r2559, %r2565;
	shf.l.wrap.b32 	%r2567, %r2566, %r2566, 24;
	add.s32 	%r2568, %r2560, %r2567;
	xor.b32  	%r2569, %r2562, %r2568;
	shf.l.wrap.b32 	%r2570, %r2569, %r2569, 25;
	add.s32 	%r2571, %r2539, %r2535;
	ld.local.u32 	%r2572, [%rd4];
	add.s32 	%r2573, %r2571, %r2572;
	xor.b32  	%r2574, %r2573, 64;
	shf.l.wrap.b32 	%r2575, %r2573, %r2574, 16;
	add.s32 	%r2576, %r2575, 1013904242;
	xor.b32  	%r2577, %r2539, %r2576;
	shf.l.wrap.b32 	%r2578, %r2577, %r2577, 20;
	add.s32 	%r2579, %r2573, %r2578;
	ld.local.u32 	%r2580, [%rd175];
	add.s32 	%r2581, %r2579, %r2580;
	xor.b32  	%r2582, %r2575, %r2581;
	shf.l.wrap.b32 	%r2583, %r2582, %r2582, 24;
	add.s32 	%r2584, %r2576, %r2583;
	xor.b32  	%r2585, %r2578, %r2584;
	shf.l.wrap.b32 	%r2586, %r2585, %r2585, 25;
	add.s32 	%r2587, %r2540, %r2536;
	ld.local.u32 	%r2588, [%rd177];
	add.s32 	%r2589, %r2587, %r2588;
	shf.l.wrap.b32 	%r2590, %r2589, %r2589, 16;
	add.s32 	%r2591, %r2590, -1521486534;
	xor.b32  	%r2592, %r2540, %r2591;
	shf.l.wrap.b32 	%r2593, %r2592, %r2592, 20;
	add.s32 	%r2594, %r2589, %r2593;
	ld.local.u32 	%r2595, [%rd5];
	add.s32 	%r2596, %r2594, %r2595;
	xor.b32  	%r2597, %r2590, %r2596;
	shf.l.wrap.b32 	%r2598, %r2597, %r2597, 24;
	add.s32 	%r2599, %r2591, %r2598;
	xor.b32  	%r2600, %r2593, %r2599;
	shf.l.wrap.b32 	%r2601, %r2600, %r2600, 25;
	add.s32 	%r2602, %r2570, %r2550;
	ld.local.u32 	%r2603, [%rd6];
	add.s32 	%r2604, %r2602, %r2603;
	xor.b32  	%r2605, %r2598, %r2604;
	shf.l.wrap.b32 	%r2606, %r2605, %r2605, 16;
	add.s32 	%r2607, %r2584, %r2606;
	xor.b32  	%r2608, %r2570, %r2607;
	shf.l.wrap.b32 	%r2609, %r2608, %r2608, 20;
	add.s32 	%r2610, %r2604, %r2609;
	ld.local.u32 	%r2611, [%rd7];
	add.s32 	%r2612, %r2610, %r2611;
	xor.b32  	%r2613, %r2606, %r2612;
	shf.l.wrap.b32 	%r2614, %r2613, %r2613, 24;
	add.s32 	%r2615, %r2607, %r2614;
	xor.b32  	%r2616, %r2609, %r2615;
	shf.l.wrap.b32 	%r2617, %r2616, %r2616, 25;
	add.s32 	%r2618, %r2586, %r2565;
	ld.local.u32 	%r2619, [%rd8];
	add.s32 	%r2620, %r2618, %r2619;
	xor.b32  	%r2621, %r2552, %r2620;
	shf.l.wrap.b32 	%r2622, %r2621, %r2621, 16;
	add.s32 	%r2623, %r2599, %r2622;
	xor.b32  	%r2624, %r2586, %r2623;
	shf.l.wrap.b32 	%r2625, %r2624, %r2624, 20;
	add.s32 	%r2626, %r2620, %r2625;
	ld.local.u32 	%r2627, [%rd9];
	add.s32 	%r2628, %r2626, %r2627;
	xor.b32  	%r2629, %r2622, %r2628;
	shf.l.wrap.b32 	%r2630, %r2629, %r2629, 24;
	add.s32 	%r2631, %r2623, %r2630;
	xor.b32  	%r2632, %r2625, %r2631;
	shf.l.wrap.b32 	%r2633, %r2632, %r2632, 25;
	add.s32 	%r2634, %r2601, %r2581;
	ld.local.u32 	%r2635, [%rd179];
	add.s32 	%r2636, %r2634, %r2635;
	xor.b32  	%r2637, %r2567, %r2636;
	shf.l.wrap.b32 	%r2638, %r2637, %r2637, 16;
	add.s32 	%r2639, %r2553, %r2638;
	xor.b32  	%r2640, %r2601, %r2639;
	shf.l.wrap.b32 	%r2641, %r2640, %r2640, 20;
	add.s32 	%r2642, %r2636, %r2641;
	ld.local.u32 	%r2643, [%rd181];
	add.s32 	%r2644, %r2642, %r2643;
	xor.b32  	%r2645, %r2638, %r2644;
	shf.l.wrap.b32 	%r2646, %r2645, %r2645, 24;
	add.s32 	%r2647, %r2639, %r2646;
	xor.b32  	%r2648, %r2641, %r2647;
	shf.l.wrap.b32 	%r2649, %r2648, %r2648, 25;
	add.s32 	%r2650, %r2555, %r2596;
	ld.local.u32 	%r2651, [%rd183];
	add.s32 	%r2652, %r2650, %r2651;
	xor.b32  	%r2653, %r2583, %r2652;
	shf.l.wrap.b32 	%r2654, %r2653, %r2653, 16;
	add.s32 	%r2655, %r2568, %r2654;
	xor.b32  	%r2656, %r2555, %r2655;
	shf.l.wrap.b32 	%r2657, %r2656, %r2656, 20;
	add.s32 	%r2658, %r2652, %r2657;
	ld.local.u32 	%r2659, [%rd10];
	add.s32 	%r2660, %r2658, %r2659;
	xor.b32  	%r2661, %r2654, %r2660;
	shf.l.wrap.b32 	%r2662, %r2661, %r2661, 24;
	add.s32 	%r2663, %r2655, %r2662;
	xor.b32  	%r2664, %r2657, %r2663;
	shf.l.wrap.b32 	%r2665, %r2664, %r2664, 25;
	add.s32 	%r2666, %r2612, %r2665;
	ld.local.u32 	%r2667, [%rd11];
	add.s32 	%r2668, %r2666, %r2667;
	xor.b32  	%r2669, %r2630, %r2668;
	shf.l.wrap.b32 	%r2670, %r2669, %r2669, 16;
	add.s32 	%r2671, %r2647, %r2670;
	xor.b32  	%r2672, %r2665, %r2671;
	shf.l.wrap.b32 	%r2673, %r2672, %r2672, 20;
	add.s32 	%r2674, %r2668, %r2673;
	ld.local.u32 	%r2675, [%rd12];
	add.s32 	%r2676, %r2674, %r2675;
	xor.b32  	%r2677, %r2670, %r2676;
	shf.l.wrap.b32 	%r2678, %r2677, %r2677, 24;
	add.s32 	%r2679, %r2671, %r2678;
	xor.b32  	%r2680, %r2673, %r2679;
	shf.l.wrap.b32 	%r2681, %r2680, %r2680, 25;
	add.s32 	%r2682, %r2617, %r2628;
	ld.local.u32 	%r2683, [%rd13];
	add.s32 	%r2684, %r2682, %r2683;
	xor.b32  	%r2685, %r2646, %r2684;
	shf.l.wrap.b32 	%r2686, %r2685, %r2685, 16;
	add.s32 	%r2687, %r2663, %r2686;
	xor.b32  	%r2688, %r2617, %r2687;
	shf.l.wrap.b32 	%r2689, %r2688, %r2688, 20;
	add.s32 	%r2690, %r2684, %r2689;
	ld.local.u32 	%r2691, [%rd14];
	add.s32 	%r2692, %r2690, %r2691;
	xor.b32  	%r2693, %r2686, %r2692;
	shf.l.wrap.b32 	%r2694, %r2693, %r2693, 24;
	add.s32 	%r2695, %r2687, %r2694;
	xor.b32  	%r2696, %r2689, %r2695;
	shf.l.wrap.b32 	%r2697, %r2696, %r2696, 25;
	add.s32 	%r2698, %r2633, %r2644;
	ld.local.u32 	%r2699, [%rd15];
	add.s32 	%r2700, %r2698, %r2699;
	xor.b32  	%r2701, %r2662, %r2700;
	shf.l.wrap.b32 	%r2702, %r2701, %r2701, 16;
	add.s32 	%r2703, %r2615, %r2702;
	xor.b32  	%r2704, %r2633, %r2703;
	shf.l.wrap.b32 	%r2705, %r2704, %r2704, 20;
	add.s32 	%r2706, %r2700, %r2705;
	ld.local.u32 	%r2707, [%rd16];
	add.s32 	%r2708, %r2706, %r2707;
	xor.b32  	%r2709, %r2702, %r2708;
	shf.l.wrap.b32 	%r2710, %r2709, %r2709, 24;
	add.s32 	%r2711, %r2703, %r2710;
	xor.b32  	%r2712, %r2705, %r2711;
	shf.l.wrap.b32 	%r2713, %r2712, %r2712, 25;
	add.s32 	%r2714, %r2649, %r2660;
	ld.local.u32 	%r2715, [%rd17];
	add.s32 	%r2716, %r2714, %r2715;
	xor.b32  	%r2717, %r2614, %r2716;
	shf.l.wrap.b32 	%r2718, %r2717, %r2717, 16;
	add.s32 	%r2719, %r2631, %r2718;
	xor.b32  	%r2720, %r2649, %r2719;
	shf.l.wrap.b32 	%r2721, %r2720, %r2720, 20;
	add.s32 	%r2722, %r2716, %r2721;
	ld.local.u32 	%r2723, [%rd18];
	add.s32 	%r2724, %r2722, %r2723;
	xor.b32  	%r2725, %r2718, %r2724;
	shf.l.wrap.b32 	%r2726, %r2725, %r2725, 24;
	add.s32 	%r2727, %r2719, %r2726;
	xor.b32  	%r2728, %r2721, %r2727;
	shf.l.wrap.b32 	%r2729, %r2728, %r2728, 25;
	add.s32 	%r2730, %r2697, %r2676;
	ld.local.u32 	%r2731, [%rd19];
	add.s32 	%r2732, %r2730, %r2731;
	xor.b32  	%r2733, %r2726, %r2732;
	shf.l.wrap.b32 	%r2734, %r2733, %r2733, 16;
	add.s32 	%r2735, %r2711, %r2734;
	xor.b32  	%r2736, %r2697, %r2735;
	shf.l.wrap.b32 	%r2737, %r2736, %r2736, 20;
	add.s32 	%r2738, %r2732, %r2737;
	ld.local.u32 	%r2739, [%rd185];
	add.s32 	%r2740, %r2738, %r2739;
	xor.b32  	%r2741, %r2734, %r2740;
	shf.l.wrap.b32 	%r2742, %r2741, %r2741, 24;
	add.s32 	%r2743, %r2735, %r2742;
	xor.b32  	%r2744, %r2737, %r2743;
	shf.l.wrap.b32 	%r2745, %r2744, %r2744, 25;
	add.s32 	%r2746, %r2713, %r2692;
	ld.local.u32 	%r2747, [%rd187];
	add.s32 	%r2748, %r2746, %r2747;
	xor.b32  	%r2749, %r2678, %r2748;
	shf.l.wrap.b32 	%r2750, %r2749, %r2749, 16;
	add.s32 	%r2751, %r2727, %r2750;
	xor.b32  	%r2752, %r2713, %r2751;
	shf.l.wrap.b32 	%r2753, %r2752, %r2752, 20;
	add.s32 	%r2754, %r2748, %r2753;
	ld.local.u32 	%r2755, [%rd189];
	add.s32 	%r2756, %r2754, %r2755;
	xor.b32  	%r2757, %r2750, %r2756;
	shf.l.wrap.b32 	%r2758, %r2757, %r2757, 24;
	add.s32 	%r2759, %r2751, %r2758;
	xor.b32  	%r2760, %r2753, %r2759;
	shf.l.wrap.b32 	%r2761, %r2760, %r2760, 25;
	add.s32 	%r2762, %r2729, %r2708;
	ld.local.u32 	%r2763, [%rd191];
	add.s32 	%r2764, %r2762, %r2763;
	xor.b32  	%r2765, %r2694, %r2764;
	shf.l.wrap.b32 	%r2766, %r2765, %r2765, 16;
	add.s32 	%r2767, %r2679, %r2766;
	xor.b32  	%r2768, %r2729, %r2767;
	shf.l.wrap.b32 	%r2769, %r2768, %r2768, 20;
	add.s32 	%r2770, %r2764, %r2769;
	ld.local.u32 	%r2771, [%rd193];
	add.s32 	%r2772, %r2770, %r2771;
	xor.b32  	%r2773, %r2766, %r2772;
	shf.l.wrap.b32 	%r2774, %r2773, %r2773, 24;
	add.s32 	%r2775, %r2767, %r2774;
	xor.b32  	%r2776, %r2769, %r2775;
	shf.l.wrap.b32 	%r2777, %r2776, %r2776, 25;
	add.s32 	%r2778, %r2681, %r2724;
	ld.local.u32 	%r2779, [%rd195];
	add.s32 	%r2780, %r2778, %r2779;
	xor.b32  	%r2781, %r2710, %r2780;
	shf.l.wrap.b32 	%r2782, %r2781, %r2781, 16;
	add.s32 	%r2783, %r2695, %r2782;
	xor.b32  	%r2784, %r2681, %r2783;
	shf.l.wrap.b32 	%r2785, %r2784, %r2784, 20;
	add.s32 	%r2786, %r2780, %r2785;
	ld.local.u32 	%r2787, [%rd20];
	add.s32 	%r2788, %r2786, %r2787;
	xor.b32  	%r2789, %r2782, %r2788;
	shf.l.wrap.b32 	%r2790, %r2789, %r2789, 24;
	add.s32 	%r2791, %r2783, %r2790;
	xor.b32  	%r2792, %r2785, %r2791;
	shf.l.wrap.b32 	%r2793, %r2792, %r2792, 25;
	add.s32 	%r2794, %r2740, %r2793;
	ld.local.u32 	%r2795, [%rd21];
	add.s32 	%r2796, %r2794, %r2795;
	xor.b32  	%r2797, %r2758, %r2796;
	shf.l.wrap.b32 	%r2798, %r2797, %r2797, 16;
	add.s32 	%r2799, %r2775, %r2798;
	xor.b32  	%r2800, %r2793, %r2799;
	shf.l.wrap.b32 	%r2801, %r2800, %r2800, 20;
	add.s32 	%r2802, %r2796, %r2801;
	ld.local.u32 	%r2803, [%rd22];
	add.s32 	%r2804, %r2802, %r2803;
	xor.b32  	%r2805, %r2798, %r2804;
	shf.l.wrap.b32 	%r2806, %r2805, %r2805, 24;
	add.s32 	%r2807, %r2799, %r2806;
	xor.b32  	%r2808, %r2801, %r2807;
	shf.l.wrap.b32 	%r2809, %r2808, %r2808, 25;
	add.s32 	%r2810, %r2745, %r2756;
	ld.local.u32 	%r2811, [%rd23];
	add.s32 	%r2812, %r2810, %r2811;
	xor.b32  	%r2813, %r2774, %r2812;
	shf.l.wrap.b32 	%r2814, %r2813, %r2813, 16;
	add.s32 	%r2815, %r2791, %r2814;
	xor.b32  	%r2816, %r2745, %r2815;
	shf.l.wrap.b32 	%r2817, %r2816, %r2816, 20;
	add.s32 	%r2818, %r2812, %r2817;
	ld.local.u32 	%r2819, [%rd24];
	add.s32 	%r2820, %r2818, %r2819;
	xor.b32  	%r2821, %r2814, %r2820;
	shf.l.wrap.b32 	%r2822, %r2821, %r2821, 24;
	add.s32 	%r2823, %r2815, %r2822;
	xor.b32  	%r2824, %r2817, %r2823;
	shf.l.wrap.b32 	%r2825, %r2824, %r2824, 25;
	add.s32 	%r2826, %r2761, %r2772;
	ld.local.u32 	%r2827, [%rd25];
	add.s32 	%r2828, %r2826, %r2827;
	xor.b32  	%r2829, %r2790, %r2828;
	shf.l.wrap.b32 	%r2830, %r2829, %r2829, 16;
	add.s32 	%r2831, %r2743, %r2830;
	xor.b32  	%r2832, %r2761, %r2831;
	shf.l.wrap.b32 	%r2833, %r2832, %r2832, 20;
	add.s32 	%r2834, %r2828, %r2833;
	ld.local.u32 	%r2835, [%rd26];
	add.s32 	%r2836, %r2834, %r2835;
	xor.b32  	%r2837, %r2830, %r2836;
	shf.l.wrap.b32 	%r2838, %r2837, %r2837, 24;
	add.s32 	%r2839, %r2831, %r2838;
	xor.b32  	%r2840, %r2833, %r2839;
	shf.l.wrap.b32 	%r2841, %r2840, %r2840, 25;
	add.s32 	%r2842, %r2777, %r2788;
	ld.local.u32 	%r2843, [%rd27];
	add.s32 	%r2844, %r2842, %r2843;
	xor.b32  	%r2845, %r2742, %r2844;
	shf.l.wrap.b32 	%r2846, %r2845, %r2845, 16;
	add.s32 	%r2847, %r2759, %r2846;
	xor.b32  	%r2848, %r2777, %r2847;
	shf.l.wrap.b32 	%r2849, %r2848, %r2848, 20;
	add.s32 	%r2850, %r2844, %r2849;
	ld.local.u32 	%r2851, [%rd28];
	add.s32 	%r2852, %r2850, %r2851;
	xor.b32  	%r2853, %r2846, %r2852;
	shf.l.wrap.b32 	%r2854, %r2853, %r2853, 24;
	add.s32 	%r2855, %r2847, %r2854;
	xor.b32  	%r2856, %r2849, %r2855;
	shf.l.wrap.b32 	%r2857, %r2856, %r2856, 25;
	add.s32 	%r2858, %r2825, %r2804;
	ld.local.u32 	%r2859, [%rd29];
	add.s32 	%r2860, %r2858, %r2859;
	xor.b32  	%r2861, %r2854, %r2860;
	shf.l.wrap.b32 	%r2862, %r2861, %r2861, 16;
	add.s32 	%r2863, %r2839, %r2862;
	xor.b32  	%r2864, %r2825, %r2863;
	shf.l.wrap.b32 	%r2865, %r2864, %r2864, 20;
	add.s32 	%r2866, %r2860, %r2865;
	ld.local.u32 	%r2867, [%rd30];
	add.s32 	%r2868, %r2866, %r2867;
	xor.b32  	%r2869, %r2862, %r2868;
	shf.l.wrap.b32 	%r2870, %r2869, %r2869, 24;
	add.s32 	%r2871, %r2863, %r2870;
	xor.b32  	%r2872, %r2865, %r2871;
	shf.l.wrap.b32 	%r2873, %r2872, %r2872, 25;
	add.s32 	%r2874, %r2841, %r2820;
	ld.local.u32 	%r2875, [%rd31];
	add.s32 	%r2876, %r2874, %r2875;
	xor.b32  	%r2877, %r2806, %r2876;
	shf.l.wrap.b32 	%r2878, %r2877, %r2877, 16;
	add.s32 	%r2879, %r2855, %r2878;
	xor.b32  	%r2880, %r2841, %r2879;
	shf.l.wrap.b32 	%r2881, %r2880, %r2880, 20;
	add.s32 	%r2882, %r2876, %r2881;
	ld.local.u32 	%r2883, [%rd32];
	add.s32 	%r2884, %r2882, %r2883;
	xor.b32  	%r2885, %r2878, %r2884;
	shf.l.wrap.b32 	%r2886, %r2885, %r2885, 24;
	add.s32 	%r2887, %r2879, %r2886;
	xor.b32  	%r2888, %r2881, %r2887;
	shf.l.wrap.b32 	%r2889, %r2888, %r2888, 25;
	add.s32 	%r2890, %r2857, %r2836;
	ld.local.u32 	%r2891, [%rd33];
	add.s32 	%r2892, %r2890, %r2891;
	xor.b32  	%r2893, %r2822, %r2892;
	shf.l.wrap.b32 	%r2894, %r2893, %r2893, 16;
	add.s32 	%r2895, %r2807, %r2894;
	xor.b32  	%r2896, %r2857, %r2895;
	shf.l.wrap.b32 	%r2897, %r2896, %r2896, 20;
	add.s32 	%r2898, %r2892, %r2897;
	ld.local.u32 	%r2899, [%rd34];
	add.s32 	%r2900, %r2898, %r2899;
	xor.b32  	%r2901, %r2894, %r2900;
	shf.l.wrap.b32 	%r2902, %r2901, %r2901, 24;
	add.s32 	%r2903, %r2895, %r2902;
	xor.b32  	%r2904, %r2897, %r2903;
	shf.l.wrap.b32 	%r2905, %r2904, %r2904, 25;
	add.s32 	%r2906, %r2809, %r2852;
	ld.local.u32 	%r2907, [%rd35];
	add.s32 	%r2908, %r2906, %r2907;
	xor.b32  	%r2909, %r2838, %r2908;
	shf.l.wrap.b32 	%r2910, %r2909, %r2909, 16;
	add.s32 	%r2911, %r2823, %r2910;
	xor.b32  	%r2912, %r2809, %r2911;
	shf.l.wrap.b32 	%r2913, %r2912, %r2912, 20;
	add.s32 	%r2914, %r2908, %r2913;
	ld.local.u32 	%r2915, [%rd36];
	add.s32 	%r2916, %r2914, %r2915;
	xor.b32  	%r2917, %r2910, %r2916;
	shf.l.wrap.b32 	%r2918, %r2917, %r2917, 24;
	add.s32 	%r2919, %r2911, %r2918;
	xor.b32  	%r2920, %r2913, %r2919;
	shf.l.wrap.b32 	%r2921, %r2920, %r2920, 25;
	add.s32 	%r2922, %r2868, %r2921;
	ld.local.u32 	%r2923, [%rd37];
	add.s32 	%r2924, %r2922, %r2923;
	xor.b32  	%r2925, %r2886, %r2924;
	shf.l.wrap.b32 	%r2926, %r2925, %r2925, 16;
	add.s32 	%r2927, %r2903, %r2926;
	xor.b32  	%r2928, %r2921, %r2927;
	shf.l.wrap.b32 	%r2929, %r2928, %r2928, 20;
	add.s32 	%r2930, %r2924, %r2929;
	ld.local.u32 	%r2931, [%rd38];
	add.s32 	%r2932, %r2930, %r2931;
	xor.b32  	%r2933, %r2926, %r2932;
	shf.l.wrap.b32 	%r2934, %r2933, %r2933, 24;
	add.s32 	%r2935, %r2927, %r2934;
	xor.b32  	%r2936, %r2929, %r2935;
	shf.l.wrap.b32 	%r2937, %r2936, %r2936, 25;
	add.s32 	%r2938, %r2873, %r2884;
	ld.local.u32 	%r2939, [%rd39];
	add.s32 	%r2940, %r2938, %r2939;
	xor.b32  	%r2941, %r2902, %r2940;
	shf.l.wrap.b32 	%r2942, %r2941, %r2941, 16;
	add.s32 	%r2943, %r2919, %r2942;
	xor.b32  	%r2944, %r2873, %r2943;
	shf.l.wrap.b32 	%r2945, %r2944, %r2944, 20;
	add.s32 	%r2946, %r2940, %r2945;
	ld.local.u32 	%r2947, [%rd40];
	add.s32 	%r2948, %r2946, %r2947;
	xor.b32  	%r2949, %r2942, %r2948;
	shf.l.wrap.b32 	%r2950, %r2949, %r2949, 24;
	add.s32 	%r2951, %r2943, %r2950;
	xor.b32  	%r2952, %r2945, %r2951;
	shf.l.wrap.b32 	%r2953, %r2952, %r2952, 25;
	add.s32 	%r2954, %r2889, %r2900;
	ld.local.u32 	%r2955, [%rd197];
	add.s32 	%r2956, %r2954, %r2955;
	xor.b32  	%r2957, %r2918, %r2956;
	shf.l.wrap.b32 	%r2958, %r2957, %r2957, 16;
	add.s32 	%r2959, %r2871, %r2958;
	xor.b32  	%r2960, %r2889, %r2959;
	shf.l.wrap.b32 	%r2961, %r2960, %r2960, 20;
	add.s32 	%r2962, %r2956, %r2961;
	ld.local.u32 	%r2963, [%rd199];
	add.s32 	%r2964, %r2962, %r2963;
	xor.b32  	%r2965, %r2958, %r2964;
	shf.l.wrap.b32 	%r2966, %r2965, %r2965, 24;
	add.s32 	%r2967, %r2959, %r2966;
	xor.b32  	%r2968, %r2961, %r2967;
	shf.l.wrap.b32 	%r2969, %r2968, %r2968, 25;
	add.s32 	%r2970, %r2905, %r2916;
	ld.local.u32 	%r2971, [%rd201];
	add.s32 	%r2972, %r2970, %r2971;
	xor.b32  	%r2973, %r2870, %r2972;
	shf.l.wrap.b32 	%r2974, %r2973, %r2973, 16;
	add.s32 	%r2975, %r2887, %r2974;
	xor.b32  	%r2976, %r2905, %r2975;
	shf.l.wrap.b32 	%r2977, %r2976, %r2976, 20;
	add.s32 	%r2978, %r2972, %r2977;
	ld.local.u32 	%r2979, [%rd203];
	add.s32 	%r2980, %r2978, %r2979;
	xor.b32  	%r2981, %r2974, %r2980;
	shf.l.wrap.b32 	%r2982, %r2981, %r2981, 24;
	add.s32 	%r2983, %r2975, %r2982;
	xor.b32  	%r2984, %r2977, %r2983;
	shf.l.wrap.b32 	%r2985, %r2984, %r2984, 25;
	add.s32 	%r2986, %r2953, %r2932;
	ld.local.u32 	%r2987, [%rd205];
	add.s32 	%r2988, %r2986, %r2987;
	xor.b32  	%r2989, %r2982, %r2988;
	shf.l.wrap.b32 	%r2990, %r2989, %r2989, 16;
	add.s32 	%r2991, %r2967, %r2990;
	xor.b32  	%r2992, %r2953, %r2991;
	shf.l.wrap.b32 	%r2993, %r2992, %r2992, 20;
	add.s32 	%r2994, %r2988, %r2993;
	ld.local.u32 	%r2995, [%rd207];
	add.s32 	%r2996, %r2994, %r2995;
	xor.b32  	%r2997, %r2990, %r2996;
	shf.l.wrap.b32 	%r2998, %r2997, %r2997, 24;
	add.s32 	%r2999, %r2991, %r2998;
	xor.b32  	%r3000, %r2993, %r2999;
	shf.l.wrap.b32 	%r3001, %r3000, %r3000, 25;
	add.s32 	%r3002, %r2969, %r2948;
	ld.local.u32 	%r3003, [%rd209];
	add.s32 	%r3004, %r3002, %r3003;
	xor.b32  	%r3005, %r2934, %r3004;
	shf.l.wrap.b32 	%r3006, %r3005, %r3005, 16;
	add.s32 	%r3007, %r2983, %r3006;
	xor.b32  	%r3008, %r2969, %r3007;
	shf.l.wrap.b32 	%r3009, %r3008, %r3008, 20;
	add.s32 	%r3010, %r3004, %r3009;
	ld.local.u32 	%r3011, [%rd211];
	add.s32 	%r3012, %r3010, %r3011;
	xor.b32  	%r3013, %r3006, %r3012;
	shf.l.wrap.b32 	%r3014, %r3013, %r3013, 24;
	add.s32 	%r3015, %r3007, %r3014;
	xor.b32  	%r3016, %r3009, %r3015;
	shf.l.wrap.b32 	%r3017, %r3016, %r3016, 25;
	add.s32 	%r3018, %r2985, %r2964;
	ld.local.u32 	%r3019, [%rd213];
	add.s32 	%r3020, %r3018, %r3019;
	xor.b32  	%r3021, %r2950, %r3020;
	shf.l.wrap.b32 	%r3022, %r3021, %r3021, 16;
	add.s32 	%r3023, %r2935, %r3022;
	xor.b32  	%r3024, %r2985, %r3023;
	shf.l.wrap.b32 	%r3025, %r3024, %r3024, 20;
	add.s32 	%r3026, %r3020, %r3025;
	ld.local.u32 	%r3027, [%rd215];
	add.s32 	%r3028, %r3026, %r3027;
	xor.b32  	%r3029, %r3022, %r3028;
	shf.l.wrap.b32 	%r3030, %r3029, %r3029, 24;
	add.s32 	%r3031, %r3023, %r3030;
	xor.b32  	%r3032, %r3025, %r3031;
	shf.l.wrap.b32 	%r3033, %r3032, %r3032, 25;
	add.s32 	%r3034, %r2937, %r2980;
	ld.local.u32 	%r3035, [%rd217];
	add.s32 	%r3036, %r3034, %r3035;
	xor.b32  	%r3037, %r2966, %r3036;
	shf.l.wrap.b32 	%r3038, %r3037, %r3037, 16;
	add.s32 	%r3039, %r2951, %r3038;
	xor.b32  	%r3040, %r2937, %r3039;
	shf.l.wrap.b32 	%r3041, %r3040, %r3040, 20;
	add.s32 	%r3042, %r3036, %r3041;
	ld.local.u32 	%r3043, [%rd41];
	add.s32 	%r3044, %r3042, %r3043;
	xor.b32  	%r3045, %r3038, %r3044;
	shf.l.wrap.b32 	%r3046, %r3045, %r3045, 24;
	add.s32 	%r3047, %r3039, %r3046;
	xor.b32  	%r3048, %r3041, %r3047;
	shf.l.wrap.b32 	%r3049, %r3048, %r3048, 25;
	add.s32 	%r3050, %r2996, %r3049;
	ld.local.u32 	%r3051, [%rd42];
	add.s32 	%r3052, %r3050, %r3051;
	xor.b32  	%r3053, %r3014, %r3052;
	shf.l.wrap.b32 	%r3054, %r3053, %r3053, 16;
	add.s32 	%r3055, %r3031, %r3054;
	xor.b32  	%r3056, %r3049, %r3055;
	shf.l.wrap.b32 	%r3057, %r3056, %r3056, 20;
	add.s32 	%r3058, %r3052, %r3057;
	ld.local.u32 	%r3059, [%rd43];
	add.s32 	%r3060, %r3058, %r3059;
	xor.b32  	%r3061, %r3054, %r3060;
	shf.l.wrap.b32 	%r3062, %r3061, %r3061, 24;
	add.s32 	%r3063, %r3055, %r3062;
	xor.b32  	%r3064, %r3057, %r3063;
	shf.l.wrap.b32 	%r3065, %r3064, %r3064, 25;
	add.s32 	%r3066, %r3001, %r3012;
	ld.local.u32 	%r3067, [%rd44];
	add.s32 	%r3068, %r3066, %r3067;
	xor.b32  	%r3069, %r3030, %r3068;
	shf.l.wrap.b32 	%r3070, %r3069, %r3069, 16;
	add.s32 	%r3071, %r3047, %r3070;
	xor.b32  	%r3072, %r3001, %r3071;
	shf.l.wrap.b32 	%r3073, %r3072, %r3072, 20;
	add.s32 	%r3074, %r3068, %r3073;
	ld.local.u32 	%r3075, [%rd45];
	add.s32 	%r3076, %r3074, %r3075;
	xor.b32  	%r3077, %r3070, %r3076;
	shf.l.wrap.b32 	%r3078, %r3077, %r3077, 24;
	add.s32 	%r3079, %r3071, %r3078;
	xor.b32  	%r3080, %r3073, %r3079;
	shf.l.wrap.b32 	%r3081, %r3080, %r3080, 25;
	add.s32 	%r3082, %r3017, %r3028;
	ld.local.u32 	%r3083, [%rd46];
	add.s32 	%r3084, %r3082, %r3083;
	xor.b32  	%r3085, %r3046, %r3084;
	shf.l.wrap.b32 	%r3086, %r3085, %r3085, 16;
	add.s32 	%r3087, %r2999, %r3086;
	xor.b32  	%r3088, %r3017, %r3087;
	shf.l.wrap.b32 	%r3089, %r3088, %r3088, 20;
	add.s32 	%r3090, %r3084, %r3089;
	ld.local.u32 	%r3091, [%rd47];
	add.s32 	%r3092, %r3090, %r3091;
	xor.b32  	%r3093, %r3086, %r3092;
	shf.l.wrap.b32 	%r3094, %r3093, %r3093, 24;
	add.s32 	%r3095, %r3087, %r3094;
	xor.b32  	%r3096, %r3089, %r3095;
	shf.l.wrap.b32 	%r3097, %r3096, %r3096, 25;
	add.s32 	%r3098, %r3033, %r3044;
	ld.local.u32 	%r3099, [%rd48];
	add.s32 	%r3100, %r3098, %r3099;
	xor.b32  	%r3101, %r2998, %r3100;
	shf.l.wrap.b32 	%r3102, %r3101, %r3101, 16;
	add.s32 	%r3103, %r3015, %r3102;
	xor.b32  	%r3104, %r3033, %r3103;
	shf.l.wrap.b32 	%r3105, %r3104, %r3104, 20;
	add.s32 	%r3106, %r3100, %r3105;
	ld.local.u32 	%r3107, [%rd49];
	add.s32 	%r3108, %r3106, %r3107;
	xor.b32  	%r3109, %r3102, %r3108;
	shf.l.wrap.b32 	%r3110, %r3109, %r3109, 24;
	add.s32 	%r3111, %r3103, %r3110;
	xor.b32  	%r3112, %r3105, %r3111;
	shf.l.wrap.b32 	%r3113, %r3112, %r3112, 25;
	add.s32 	%r3114, %r3081, %r3060;
	ld.local.u32 	%r3115, [%rd50];
	add.s32 	%r3116, %r3114, %r3115;
	xor.b32  	%r3117, %r3110, %r3116;
	shf.l.wrap.b32 	%r3118, %r3117, %r3117, 16;
	add.s32 	%r3119, %r3095, %r3118;
	xor.b32  	%r3120, %r3081, %r3119;
	shf.l.wrap.b32 	%r3121, %r3120, %r3120, 20;
	add.s32 	%r3122, %r3116, %r3121;
	ld.local.u32 	%r3123, [%rd51];
	add.s32 	%r3124, %r3122, %r3123;
	xor.b32  	%r3125, %r3118, %r3124;
	shf.l.wrap.b32 	%r3126, %r3125, %r3125, 24;
	add.s32 	%r3127, %r3119, %r3126;
	xor.b32  	%r3128, %r3121, %r3127;
	shf.l.wrap.b32 	%r3129, %r3128, %r3128, 25;
	add.s32 	%r3130, %r3097, %r3076;
	ld.local.u32 	%r3131, [%rd52];
	add.s32 	%r3132, %r3130, %r3131;
	xor.b32  	%r3133, %r3062, %r3132;
	shf.l.wrap.b32 	%r3134, %r3133, %r3133, 16;
	add.s32 	%r3135, %r3111, %r3134;
	xor.b32  	%r3136, %r3097, %r3135;
	shf.l.wrap.b32 	%r3137, %r3136, %r3136, 20;
	add.s32 	%r3138, %r3132, %r3137;
	ld.local.u32 	%r3139, [%rd53];
	add.s32 	%r3140, %r3138, %r3139;
	xor.b32  	%r3141, %r3134, %r3140;
	shf.l.wrap.b32 	%r3142, %r3141, %r3141, 24;
	add.s32 	%r3143, %r3135, %r3142;
	xor.b32  	%r3144, %r3137, %r3143;
	shf.l.wrap.b32 	%r3145, %r3144, %r3144, 25;
	add.s32 	%r3146, %r3113, %r3092;
	ld.local.u32 	%r3147, [%rd54];
	add.s32 	%r3148, %r3146, %r3147;
	xor.b32  	%r3149, %r3078, %r3148;
	shf.l.wrap.b32 	%r3150, %r3149, %r3149, 16;
	add.s32 	%r3151, %r3063, %r3150;
	xor.b32  	%r3152, %r3113, %r3151;
	shf.l.wrap.b32 	%r3153, %r3152, %r3152, 20;
	add.s32 	%r3154, %r3148, %r3153;
	ld.local.u32 	%r3155, [%rd55];
	add.s32 	%r3156, %r3154, %r3155;
	xor.b32  	%r3157, %r3150, %r3156;
	shf.l.wrap.b32 	%r3158, %r3157, %r3157, 24;
	add.s32 	%r3159, %r3151, %r3158;
	xor.b32  	%r3160, %r3153, %r3159;
	shf.l.wrap.b32 	%r3161, %r3160, %r3160, 25;
	add.s32 	%r3162, %r3065, %r3108;
	ld.local.u32 	%r3163, [%rd56];
	add.s32 	%r3164, %r3162, %r3163;
	xor.b32  	%r3165, %r3094, %r3164;
	shf.l.wrap.b32 	%r3166, %r3165, %r3165, 16;
	add.s32 	%r3167, %r3079, %r3166;
	xor.b32  	%r3168, %r3065, %r3167;
	shf.l.wrap.b32 	%r3169, %r3168, %r3168, 20;
	add.s32 	%r3170, %r3164, %r3169;
	ld.local.u32 	%r3171, [%rd57];
	add.s32 	%r3172, %r3170, %r3171;
	xor.b32  	%r3173, %r3166, %r3172;
	shf.l.wrap.b32 	%r3174, %r3173, %r3173, 24;
	add.s32 	%r3175, %r3167, %r3174;
	xor.b32  	%r3176, %r3169, %r3175;
	shf.l.wrap.b32 	%r3177, %r3176, %r3176, 25;
	add.s32 	%r3178, %r3124, %r3177;
	ld.local.u32 	%r3179, [%rd58];
	add.s32 	%r3180, %r3178, %r3179;
	xor.b32  	%r3181, %r3142, %r3180;
	shf.l.wrap.b32 	%r3182, %r3181, %r3181, 16;
	add.s32 	%r3183, %r3159, %r3182;
	xor.b32  	%r3184, %r3177, %r3183;
	shf.l.wrap.b32 	%r3185, %r3184, %r3184, 20;
	add.s32 	%r3186, %r3180, %r3185;
	ld.local.u32 	%r3187, [%rd59];
	add.s32 	%r3188, %r3186, %r3187;
	xor.b32  	%r3189, %r3182, %r3188;
	shf.l.wrap.b32 	%r3190, %r3189, %r3189, 24;
	add.s32 	%r3191, %r3183, %r3190;
	xor.b32  	%r3192, %r3185, %r3191;
	shf.l.wrap.b32 	%r3193, %r3192, %r3192, 25;
	add.s32 	%r3194, %r3129, %r3140;
	ld.local.u32 	%r3195, [%rd60];
	add.s32 	%r3196, %r3194, %r3195;
	xor.b32  	%r3197, %r3158, %r3196;
	shf.l.wrap.b32 	%r3198, %r3197, %r3197, 16;
	add.s32 	%r3199, %r3175, %r3198;
	xor.b32  	%r3200, %r3129, %r3199;
	shf.l.wrap.b32 	%r3201, %r3200, %r3200, 20;
	add.s32 	%r3202, %r3196, %r3201;
	ld.local.u32 	%r3203, [%rd61];
	add.s32 	%r3204, %r3202, %r3203;
	xor.b32  	%r3205, %r3198, %r3204;
	shf.l.wrap.b32 	%r3206, %r3205, %r3205, 24;
	add.s32 	%r3207, %r3199, %r3206;
	xor.b32  	%r3208, %r3201, %r3207;
	shf.l.wrap.b32 	%r3209, %r3208, %r3208, 25;
	add.s32 	%r3210, %r3145, %r3156;
	ld.local.u32 	%r3211, [%rd62];
	add.s32 	%r3212, %r3210, %r3211;
	xor.b32  	%r3213, %r3174, %r3212;
	shf.l.wrap.b32 	%r3214, %r3213, %r3213, 16;
	add.s32 	%r3215, %r3127, %r3214;
	xor.b32  	%r3216, %r3145, %r3215;
	shf.l.wrap.b32 	%r3217, %r3216, %r3216, 20;
	add.s32 	%r3218, %r3212, %r3217;
	ld.local.u32 	%r3219, [%rd63];
	add.s32 	%r3220, %r3218, %r3219;
	xor.b32  	%r3221, %r3214, %r3220;
	shf.l.wrap.b32 	%r3222, %r3221, %r3221, 24;
	add.s32 	%r3223, %r3215, %r3222;
	xor.b32  	%r3224, %r3217, %r3223;
	shf.l.wrap.b32 	%r3225, %r3224, %r3224, 25;
	add.s32 	%r3226, %r3161, %r3172;
	ld.local.u32 	%r3227, [%rd64];
	add.s32 	%r3228, %r3226, %r3227;
	xor.b32  	%r3229, %r3126, %r3228;
	shf.l.wrap.b32 	%r3230, %r3229, %r3229, 16;
	add.s32 	%r3231, %r3143, %r3230;
	xor.b32  	%r3232, %r3161, %r3231;
	shf.l.wrap.b32 	%r3233, %r3232, %r3232, 20;
	add.s32 	%r3234, %r3228, %r3233;
	ld.local.u32 	%r3235, [%rd65];
	add.s32 	%r3236, %r3234, %r3235;
	xor.b32  	%r3237, %r3230, %r3236;
	shf.l.wrap.b32 	%r3238, %r3237, %r3237, 24;
	add.s32 	%r3239, %r3231, %r3238;
	xor.b32  	%r3240, %r3233, %r3239;
	shf.l.wrap.b32 	%r3241, %r3240, %r3240, 25;
	add.s32 	%r3242, %r3209, %r3188;
	ld.local.u32 	%r3243, [%rd66];
	add.s32 	%r3244, %r3242, %r3243;
	xor.b32  	%r3245, %r3238, %r3244;
	shf.l.wrap.b32 	%r3246, %r3245, %r3245, 16;
	add.s32 	%r3247, %r3223, %r3246;
	xor.b32  	%r3248, %r3209, %r3247;
	shf.l.wrap.b32 	%r3249, %r3248, %r3248, 20;
	add.s32 	%r3250, %r3244, %r3249;
	ld.local.u32 	%r3251, [%rd67];
	add.s32 	%r3252, %r3250, %r3251;
	xor.b32  	%r3253, %r3246, %r3252;
	shf.l.wrap.b32 	%r3254, %r3253, %r3253, 24;
	add.s32 	%r3255, %r3247, %r3254;
	xor.b32  	%r3256, %r3249, %r3255;
	shf.l.wrap.b32 	%r3257, %r3256, %r3256, 25;
	add.s32 	%r3258, %r3225, %r3204;
	ld.local.u32 	%r3259, [%rd68];
	add.s32 	%r3260, %r3258, %r3259;
	xor.b32  	%r3261, %r3190, %r3260;
	shf.l.wrap.b32 	%r3262, %r3261, %r3261, 16;
	add.s32 	%r3263, %r3239, %r3262;
	xor.b32  	%r3264, %r3225, %r3263;
	shf.l.wrap.b32 	%r3265, %r3264, %r3264, 20;
	add.s32 	%r3266, %r3260, %r3265;
	ld.local.u32 	%r3267, [%rd69];
	add.s32 	%r3268, %r3266, %r3267;
	xor.b32  	%r3269, %r3262, %r3268;
	shf.l.wrap.b32 	%r3270, %r3269, %r3269, 24;
	add.s32 	%r3271, %r3263, %r3270;
	xor.b32  	%r3272, %r3265, %r3271;
	shf.l.wrap.b32 	%r3273, %r3272, %r3272, 25;
	add.s32 	%r3274, %r3241, %r3220;
	ld.local.u32 	%r3275, [%rd70];
	add.s32 	%r3276, %r3274, %r3275;
	xor.b32  	%r3277, %r3206, %r3276;
	shf.l.wrap.b32 	%r3278, %r3277, %r3277, 16;
	add.s32 	%r3279, %r3191, %r3278;
	xor.b32  	%r3280, %r3241, %r3279;
	shf.l.wrap.b32 	%r3281, %r3280, %r3280, 20;
	add.s32 	%r3282, %r3276, %r3281;
	ld.local.u32 	%r3283, [%rd71];
	add.s32 	%r3284, %r3282, %r3283;
	xor.b32  	%r3285, %r3278, %r3284;
	shf.l.wrap.b32 	%r3286, %r3285, %r3285, 24;
	add.s32 	%r3287, %r3279, %r3286;
	xor.b32  	%r3288, %r3281, %r3287;
	shf.l.wrap.b32 	%r3289, %r3288, %r3288, 25;
	add.s32 	%r3290, %r3193, %r3236;
	ld.local.u32 	%r3291, [%rd72];
	add.s32 	%r3292, %r3290, %r3291;
	xor.b32  	%r3293, %r3222, %r3292;
	shf.l.wrap.b32 	%r3294, %r3293, %r3293, 16;
	add.s32 	%r3295, %r3207, %r3294;
	xor.b32  	%r3296, %r3193, %r3295;
	shf.l.wrap.b32 	%r3297, %r3296, %r3296, 20;
	add.s32 	%r3298, %r3292, %r3297;
	ld.local.u32 	%r3299, [%rd73];
	add.s32 	%r3300, %r3298, %r3299;
	xor.b32  	%r3301, %r3294, %r3300;
	shf.l.wrap.b32 	%r3302, %r3301, %r3301, 24;
	add.s32 	%r3303, %r3295, %r3302;
	xor.b32  	%r3304, %r3297, %r3303;
	shf.l.wrap.b32 	%r3305, %r3304, %r3304, 25;
	add.s32 	%r3306, %r3252, %r3305;
	ld.local.u32 	%r3307, [%rd74];
	add.s32 	%r3308, %r3306, %r3307;
	xor.b32  	%r3309, %r3270, %r3308;
	shf.l.wrap.b32 	%r3310, %r3309, %r3309, 16;
	add.s32 	%r3311, %r3287, %r3310;
	xor.b32  	%r3312, %r3305, %r3311;
	shf.l.wrap.b32 	%r3313, %r3312, %r3312, 20;
	add.s32 	%r3314, %r3308, %r3313;
	ld.local.u32 	%r3315, [%rd75];
	add.s32 	%r3316, %r3314, %r3315;
	xor.b32  	%r3317, %r3310, %r3316;
	shf.l.wrap.b32 	%r3318, %r3317, %r3317, 24;
	add.s32 	%r3319, %r3311, %r3318;
	xor.b32  	%r3320, %r3313, %r3319;
	shf.l.wrap.b32 	%r3321, %r3320, %r3320, 25;
	add.s32 	%r3322, %r3257, %r3268;
	ld.local.u32 	%r3323, [%rd76];
	add.s32 	%r3324, %r3322, %r3323;
	xor.b32  	%r3325, %r3286, %r3324;
	shf.l.wrap.b32 	%r3326, %r3325, %r3325, 16;
	add.s32 	%r3327, %r3303, %r3326;
	xor.b32  	%r3328, %r3257, %r3327;
	shf.l.wrap.b32 	%r3329, %r3328, %r3328, 20;
	add.s32 	%r3330, %r3324, %r3329;
	ld.local.u32 	%r3331, [%rd77];
	add.s32 	%r3332, %r3330, %r3331;
	xor.b32  	%r3333, %r3326, %r3332;
	shf.l.wrap.b32 	%r3334, %r3333, %r3333, 24;
	add.s32 	%r3335, %r3327, %r3334;
	xor.b32  	%r3336, %r3329, %r3335;
	shf.l.wrap.b32 	%r3337, %r3336, %r3336, 25;
	add.s32 	%r3338, %r3273, %r3284;
	ld.local.u32 	%r3339, [%rd78];
	add.s32 	%r3340, %r3338, %r3339;
	xor.b32  	%r3341, %r3302, %r3340;
	shf.l.wrap.b32 	%r3342, %r3341, %r3341, 16;
	add.s32 	%r3343, %r3255, %r3342;
	xor.b32  	%r3344, %r3273, %r3343;
	shf.l.wrap.b32 	%r3345, %r3344, %r3344, 20;
	add.s32 	%r3346, %r3340, %r3345;
	ld.local.u32 	%r3347, [%rd79];
	add.s32 	%r3348, %r3346, %r3347;
	xor.b32  	%r3349, %r3342, %r3348;
	shf.l.wrap.b32 	%r3350, %r3349, %r3349, 24;
	add.s32 	%r3351, %r3343, %r3350;
	xor.b32  	%r3352, %r3345, %r3351;
	shf.l.wrap.b32 	%r3353, %r3352, %r3352, 25;
	add.s32 	%r3354, %r3289, %r3300;
	ld.local.u32 	%r3355, [%rd80];
	add.s32 	%r3356, %r3354, %r3355;
	xor.b32  	%r3357, %r3254, %r3356;
	shf.l.wrap.b32 	%r3358, %r3357, %r3357, 16;
	add.s32 	%r3359, %r3271, %r3358;
	xor.b32  	%r3360, %r3289, %r3359;
	shf.l.wrap.b32 	%r3361, %r3360, %r3360, 20;
	add.s32 	%r3362, %r3356, %r3361;
	ld.local.u32 	%r3363, [%rd81];
	add.s32 	%r3364, %r3362, %r3363;
	xor.b32  	%r3365, %r3358, %r3364;
	shf.l.wrap.b32 	%r3366, %r3365, %r3365, 24;
	add.s32 	%r3367, %r3359, %r3366;
	xor.b32  	%r3368, %r3361, %r3367;
	shf.l.wrap.b32 	%r3369, %r3368, %r3368, 25;
	add.s32 	%r3370, %r3337, %r3316;
	ld.local.u32 	%r3371, [%rd82];
	add.s32 	%r3372, %r3370, %r3371;
	xor.b32  	%r3373, %r3366, %r3372;
	shf.l.wrap.b32 	%r3374, %r3373, %r3373, 16;
	add.s32 	%r3375, %r3351, %r3374;
	xor.b32  	%r3376, %r3337, %r3375;
	shf.l.wrap.b32 	%r3377, %r3376, %r3376, 20;
	add.s32 	%r3378, %r3372, %r3377;
	ld.local.u32 	%r3379, [%rd83];
	add.s32 	%r3380, %r3378, %r3379;
	xor.b32  	%r3381, %r3374, %r3380;
	shf.l.wrap.b32 	%r3382, %r3381, %r3381, 24;
	add.s32 	%r3383, %r3375, %r3382;
	xor.b32  	%r3384, %r3377, %r3383;
	shf.l.wrap.b32 	%r3385, %r3384, %r3384, 25;
	add.s32 	%r3386, %r3353, %r3332;
	ld.local.u32 	%r3387, [%rd219];
	add.s32 	%r3388, %r3386, %r3387;
	xor.b32  	%r3389, %r3318, %r3388;
	shf.l.wrap.b32 	%r3390, %r3389, %r3389, 16;
	add.s32 	%r3391, %r3367, %r3390;
	xor.b32  	%r3392, %r3353, %r3391;
	shf.l.wrap.b32 	%r3393, %r3392, %r3392, 20;
	add.s32 	%r3394, %r3388, %r3393;
	ld.local.u32 	%r3395, [%rd221];
	add.s32 	%r3396, %r3394, %r3395;
	xor.b32  	%r3397, %r3390, %r3396;
	shf.l.wrap.b32 	%r3398, %r3397, %r3397, 24;
	add.s32 	%r3399, %r3391, %r3398;
	xor.b32  	%r3400, %r3393, %r3399;
	shf.l.wrap.b32 	%r3401, %r3400, %r3400, 25;
	add.s32 	%r3402, %r3369, %r3348;
	ld.local.u32 	%r3403, [%rd223];
	add.s32 	%r3404, %r3402, %r3403;
	xor.b32  	%r3405, %r3334, %r3404;
	shf.l.wrap.b32 	%r3406, %r3405, %r3405, 16;
	add.s32 	%r3407, %r3319, %r3406;
	xor.b32  	%r3408, %r3369, %r3407;
	shf.l.wrap.b32 	%r3409, %r3408, %r3408, 20;
	add.s32 	%r3410, %r3404, %r3409;
	ld.local.u32 	%r3411, [%rd225];
	add.s32 	%r3412, %r3410, %r3411;
	xor.b32  	%r3413, %r3406, %r3412;
	shf.l.wrap.b32 	%r3414, %r3413, %r3413, 24;
	add.s32 	%r3415, %r3407, %r3414;
	xor.b32  	%r3416, %r3409, %r3415;
	shf.l.wrap.b32 	%r3417, %r3416, %r3416, 25;
	add.s32 	%r3418, %r3321, %r3364;
	ld.local.u32 	%r3419, [%rd227];
	add.s32 	%r3420, %r3418, %r3419;
	xor.b32  	%r3421, %r3350, %r3420;
	shf.l.wrap.b32 	%r3422, %r3421, %r3421, 16;
	add.s32 	%r3423, %r3335, %r3422;
	xor.b32  	%r3424, %r3321, %r3423;
	shf.l.wrap.b32 	%r3425, %r3424, %r3424, 20;
	add.s32 	%r3426, %r3420, %r3425;
	ld.local.u32 	%r3427, [%rd229];
	add.s32 	%r3428, %r3426, %r3427;
	xor.b32  	%r3429, %r3422, %r3428;
	shf.l.wrap.b32 	%r3430, %r3429, %r3429, 24;
	add.s32 	%r3431, %r3423, %r3430;
	xor.b32  	%r3432, %r3425, %r3431;
	shf.l.wrap.b32 	%r3433, %r3432, %r3432, 25;
	xor.b32  	%r3434, %r3415, %r3380;
	xor.b32  	%r3435, %r3431, %r3396;
	xor.b32  	%r3436, %r3383, %r3412;
	xor.b32  	%r3437, %r3399, %r3428;
	xor.b32  	%r3438, %r3398, %r3433;
	xor.b32  	%r3439, %r3414, %r3385;
	xor.b32  	%r3440, %r3430, %r3401;
	xor.b32  	%r3441, %r3382, %r3417;
	st.local.v4.u32 	[%rd1], {%r33, %r34, %r35, %r36};
	st.local.v4.u32 	[%rd1+16], {%r37, %r38, %r39, %r40};
	st.local.v4.u32 	[%rd1+32], {%r41, %r42, %r43, %r44};
	st.local.v4.u32 	[%rd1+48], {%r45, %r46, %r47, %r48};
	add.s32 	%r3442, %r3438, %r3434;
	ld.local.u32 	%r3443, [%rd171];
	add.s32 	%r3444, %r3442, %r3443;
	shf.l.wrap.b32 	%r3445, %r3444, %r3444, 16;
	add.s32 	%r3446, %r3445, 1779033703;
	xor.b32  	%r3447, %r3438, %r3446;
	shf.l.wrap.b32 	%r3448, %r3447, %r3447, 20;
	add.s32 	%r3449, %r3444, %r3448;
	ld.local.u32 	%r3450, [%rd2];
	add.s32 	%r3451, %r3449, %r3450;
	xor.b32  	%r3452, %r3445, %r3451;
	shf.l.wrap.b32 	%r3453, %r3452, %r3452, 24;
	add.s32 	%r3454, %r3446, %r3453;
	xor.b32  	%r3455, %r3448, %r3454;
	shf.l.wrap.b32 	%r3456, %r3455, %r3455, 25;
	add.s32 	%r3457, %r3439, %r3435;
	ld.local.u32 	%r3458, [%rd173];
	add.s32 	%r3459, %r3457, %r3458;
	shf.l.wrap.b32 	%r3460, %r3459, %r3459, 16;
	add.s32 	%r3461, %r3460, -1150833019;
	xor.b32  	%r3462, %r3439, %r3461;
	shf.l.wrap.b32 	%r3463, %r3462, %r3462, 20;
	add.s32 	%r3464, %r3459, %r3463;
	ld.local.u32 	%r3465, [%rd3];
	add.s32 	%r3466, %r3464, %r3465;
	xor.b32  	%r3467, %r3460, %r3466;
	shf.l.wrap.b32 	%r3468, %r3467, %r3467, 24;
	add.s32 	%r3469, %r3461, %r3468;
	xor.b32  	%r3470, %r3463, %r3469;
	shf.l.wrap.b32 	%r3471, %r3470, %r3470, 25;
	add.s32 	%r3472, %r3440, %r3436;
	ld.local.u32 	%r3473, [%rd4];
	add.s32 	%r3474, %r3472, %r3473;
	xor.b32  	%r3475, %r3474, 16;
	shf.l.wrap.b32 	%r3476, %r3474, %r3475, 16;
	add.s32 	%r3477, %r3476, 1013904242;
	xor.b32  	%r3478, %r3440, %r3477;
	shf.l.wrap.b32 	%r3479, %r3478, %r3478, 20;
	add.s32 	%r3480, %r3474, %r3479;
	ld.local.u32 	%r3481, [%rd175];
	add.s32 	%r3482, %r3480, %r3481;
	xor.b32  	%r3483, %r3476, %r3482;
	shf.l.wrap.b32 	%r3484, %r3483, %r3483, 24;
	add.s32 	%r3485, %r3477, %r3484;
	xor.b32  	%r3486, %r3479, %r3485;
	shf.l.wrap.b32 	%r3487, %r3486, %r3486, 25;
	add.s32 	%r3488, %r3441, %r3437;
	ld.local.u32 	%r3489, [%rd177];
	add.s32 	%r3490, %r3488, %r3489;
	xor.b32  	%r3491, %r3490, 10;
	shf.l.wrap.b32 	%r3492, %r3490, %r3491, 16;
	add.s32 	%r3493, %r3492, -1521486534;
	xor.b32  	%r3494, %r3441, %r3493;
	shf.l.wrap.b32 	%r3495, %r3494, %r3494, 20;
	add.s32 	%r3496, %r3490, %r3495;
	ld.local.u32 	%r3497, [%rd5];
	add.s32 	%r3498, %r3496, %r3497;
	xor.b32  	%r3499, %r3492, %r3498;
	shf.l.wrap.b32 	%r3500, %r3499, %r3499, 24;
	add.s32 	%r3501, %r3493, %r3500;
	xor.b32  	%r3502, %r3495, %r3501;
	shf.l.wrap.b32 	%r3503, %r3502, %r3502, 25;
	add.s32 	%r3504, %r3471, %r3451;
	ld.local.u32 	%r3505, [%rd6];
	add.s32 	%r3506, %r3504, %r3505;
	xor.b32  	%r3507, %r3500, %r3506;
	shf.l.wrap.b32 	%r3508, %r3507, %r3507, 16;
	add.s32 	%r3509, %r3485, %r3508;
	xor.b32  	%r3510, %r3471, %r3509;
	shf.l.wrap.b32 	%r3511, %r3510, %r3510, 20;
	add.s32 	%r3512, %r3506, %r3511;
	ld.local.u32 	%r3513, [%rd7];
	add.s32 	%r3514, %r3512, %r3513;
	xor.b32  	%r3515, %r3508, %r3514;
	shf.l.wrap.b32 	%r3516, %r3515, %r3515, 24;
	add.s32 	%r3517, %r3509, %r3516;
	xor.b32  	%r3518, %r3511, %r3517;
	shf.l.wrap.b32 	%r3519, %r3518, %r3518, 25;
	add.s32 	%r3520, %r3487, %r3466;
	ld.local.u32 	%r3521, [%rd8];
	add.s32 	%r3522, %r3520, %r3521;
	xor.b32  	%r3523, %r3453, %r3522;
	shf.l.wrap.b32 	%r3524, %r3523, %r3523, 16;
	add.s32 	%r3525, %r3501, %r3524;
	xor.b32  	%r3526, %r3487, %r3525;
	shf.l.wrap.b32 	%r3527, %r3526, %r3526, 20;
	add.s32 	%r3528, %r3522, %r3527;
	ld.local.u32 	%r3529, [%rd9];
	add.s32 	%r3530, %r3528, %r3529;
	xor.b32  	%r3531, %r3524, %r3530;
	shf.l.wrap.b32 	%r3532, %r3531, %r3531, 24;
	add.s32 	%r3533, %r3525, %r3532;
	xor.b32  	%r3534, %r3527, %r3533;
	shf.l.wrap.b32 	%r3535, %r3534, %r3534, 25;
	add.s32 	%r3536, %r3503, %r3482;
	ld.local.u32 	%r3537, [%rd179];
	add.s32 	%r3538, %r3536, %r3537;
	xor.b32  	%r3539, %r3468, %r3538;
	shf.l.wrap.b32 	%r3540, %r3539, %r3539, 16;
	add.s32 	%r3541, %r3454, %r3540;
	xor.b32  	%r3542, %r3503, %r3541;
	shf.l.wrap.b32 	%r3543, %r3542, %r3542, 20;
	add.s32 	%r3544, %r3538, %r3543;
	ld.local.u32 	%r3545, [%rd181];
	add.s32 	%r3546, %r3544, %r3545;
	xor.b32  	%r3547, %r3540, %r3546;
	shf.l.wrap.b32 	%r3548, %r3547, %r3547, 24;
	add.s32 	%r3549, %r3541, %r3548;
	xor.b32  	%r3550, %r3543, %r3549;
	shf.l.wrap.b32 	%r3551, %r3550, %r3550, 25;
	add.s32 	%r3552, %r3456, %r3498;
	ld.local.u32 	%r3553, [%rd183];
	add.s32 	%r3554, %r3552, %r3553;
	xor.b32  	%r3555, %r3484, %r3554;
	shf.l.wrap.b32 	%r3556, %r3555, %r3555, 16;
	add.s32 	%r3557, %r3469, %r3556;
	xor.b32  	%r3558, %r3456, %r3557;
	shf.l.wrap.b32 	%r3559, %r3558, %r3558, 20;
	add.s32 	%r3560, %r3554, %r3559;
	ld.local.u32 	%r3561, [%rd10];
	add.s32 	%r3562, %r3560, %r3561;
	xor.b32  	%r3563, %r3556, %r3562;
	shf.l.wrap.b32 	%r3564, %r3563, %r3563, 24;
	add.s32 	%r3565, %r3557, %r3564;
	xor.b32  	%r3566, %r3559, %r3565;
	shf.l.wrap.b32 	%r3567, %r3566, %r3566, 25;
	add.s32 	%r3568, %r3514, %r3567;
	ld.local.u32 	%r3569, [%rd11];
	add.s32 	%r3570, %r3568, %r3569;
	xor.b32  	%r3571, %r3532, %r3570;
	shf.l.wrap.b32 	%r3572, %r3571, %r3571, 16;
	add.s32 	%r3573, %r3549, %r3572;
	xor.b32  	%r3574, %r3567, %r3573;
	shf.l.wrap.b32 	%r3575, %r3574, %r3574, 20;
	add.s32 	%r3576, %r3570, %r3575;
	ld.local.u32 	%r3577, [%rd12];
	add.s32 	%r3578, %r3576, %r3577;
	xor.b32  	%r3579, %r3572, %r3578;
	shf.l.wrap.b32 	%r3580, %r3579, %r3579, 24;
	add.s32 	%r3581, %r3573, %r3580;
	xor.b32  	%r3582, %r3575, %r3581;
	shf.l.wrap.b32 	%r3583, %r3582, %r3582, 25;
	add.s32 	%r3584, %r3519, %r3530;
	ld.local.u32 	%r3585, [%rd13];
	add.s32 	%r3586, %r3584, %r3585;
	xor.b32  	%r3587, %r3548, %r3586;
	shf.l.wrap.b32 	%r3588, %r3587, %r3587, 16;
	add.s32 	%r3589, %r3565, %r3588;
	xor.b32  	%r3590, %r3519, %r3589;
	shf.l.wrap.b32 	%r3591, %r3590, %r3590, 20;
	add.s32 	%r3592, %r3586, %r3591;
	ld.local.u32 	%r3593, [%rd14];
	add.s32 	%r3594, %r3592, %r3593;
	xor.b32  	%r3595, %r3588, %r3594;
	shf.l.wrap.b32 	%r3596, %r3595, %r3595, 24;
	add.s32 	%r3597, %r3589, %r3596;
	xor.b32  	%r3598, %r3591, %r3597;
	shf.l.wrap.b32 	%r3599, %r3598, %r3598, 25;
	add.s32 	%r3600, %r3535, %r3546;
	ld.local.u32 	%r3601, [%rd15];
	add.s32 	%r3602, %r3600, %r3601;
	xor.b32  	%r3603, %r3564, %r3602;
	shf.l.wrap.b32 	%r3604, %r3603, %r3603, 16;
	add.s32 	%r3605, %r3517, %r3604;
	xor.b32  	%r3606, %r3535, %r3605;
	shf.l.wrap.b32 	%r3607, %r3606, %r3606, 20;
	add.s32 	%r3608, %r3602, %r3607;
	ld.local.u32 	%r3609, [%rd16];
	add.s32 	%r3610, %r3608, %r3609;
	xor.b32  	%r3611, %r3604, %r3610;
	shf.l.wrap.b32 	%r3612, %r3611, %r3611, 24;
	add.s32 	%r3613, %r3605, %r3612;
	xor.b32  	%r3614, %r3607, %r3613;
	shf.l.wrap.b32 	%r3615, %r3614, %r3614, 25;
	add.s32 	%r3616, %r3551, %r3562;
	ld.local.u32 	%r3617, [%rd17];
	add.s32 	%r3618, %r3616, %r3617;
	xor.b32  	%r3619, %r3516, %r3618;
	shf.l.wrap.b32 	%r3620, %r3619, %r3619, 16;
	add.s32 	%r3621, %r3533, %r3620;
	xor.b32  	%r3622, %r3551, %r3621;
	shf.l.wrap.b32 	%r3623, %r3622, %r3622, 20;
	add.s32 	%r3624, %r3618, %r3623;
	ld.local.u32 	%r3625, [%rd18];
	add.s32 	%r3626, %r3624, %r3625;
	xor.b32  	%r3627, %r3620, %r3626;
	shf.l.wrap.b32 	%r3628, %r3627, %r3627, 24;
	add.s32 	%r3629, %r3621, %r3628;
	xor.b32  	%r3630, %r3623, %r3629;
	shf.l.wrap.b32 	%r3631, %r3630, %r3630, 25;
	add.s32 	%r3632, %r3599, %r3578;
	ld.local.u32 	%r3633, [%rd19];
	add.s32 	%r3634, %r3632, %r3633;
	xor.b32  	%r3635, %r3628, %r3634;
	shf.l.wrap.b32 	%r3636, %r3635, %r3635, 16;
	add.s32 	%r3637, %r3613, %r3636;
	xor.b32  	%r3638, %r3599, %r3637;
	shf.l.wrap.b32 	%r3639, %r3638, %r3638, 20;
	add.s32 	%r3640, %r3634, %r3639;
	ld.local.u32 	%r3641, [%rd185];
	add.s32 	%r3642, %r3640, %r3641;
	xor.b32  	%r3643, %r3636, %r3642;
	shf.l.wrap.b32 	%r3644, %r3643, %r3643, 24;
	add.s32 	%r3645, %r3637, %r3644;
	xor.b32  	%r3646, %r3639, %r3645;
	shf.l.wrap.b32 	%r3647, %r3646, %r3646, 25;
	add.s32 	%r3648, %r3615, %r3594;
	ld.local.u32 	%r3649, [%rd187];
	add.s32 	%r3650, %r3648, %r3649;
	xor.b32  	%r3651, %r3580, %r3650;
	shf.l.wrap.b32 	%r3652, %r3651, %r3651, 16;
	add.s32 	%r3653, %r3629, %r3652;
	xor.b32  	%r3654, %r3615, %r3653;
	shf.l.wrap.b32 	%r3655, %r3654, %r3654, 20;
	add.s32 	%r3656, %r3650, %r3655;
	ld.local.u32 	%r3657, [%rd189];
	add.s32 	%r3658, %r3656, %r3657;
	xor.b32  	%r3659, %r3652, %r3658;
	shf.l.wrap.b32 	%r3660, %r3659, %r3659, 24;
	add.s32 	%r3661, %r3653, %r3660;
	xor.b32  	%r3662, %r3655, %r3661;
	shf.l.wrap.b32 	%r3663, %r3662, %r3662, 25;
	add.s32 	%r3664, %r3631, %r3610;
	ld.local.u32 	%r3665, [%rd191];
	add.s32 	%r3666, %r3664, %r3665;
	xor.b32  	%r3667, %r3596, %r3666;
	shf.l.wrap.b32 	%r3668, %r3667, %r3667, 16;
	add.s32 	%r3669, %r3581, %r3668;
	xor.b32  	%r3670, %r3631, %r3669;
	shf.l.wrap.b32 	%r3671, %r3670, %r3670, 20;
	add.s32 	%r3672, %r3666, %r3671;
	ld.local.u32 	%r3673, [%rd193];
	add.s32 	%r3674, %r3672, %r3673;
	xor.b32  	%r3675, %r3668, %r3674;
	shf.l.wrap.b32 	%r3676, %r3675, %r3675, 24;
	add.s32 	%r3677, %r3669, %r3676;
	xor.b32  	%r3678, %r3671, %r3677;
	shf.l.wrap.b32 	%r3679, %r3678, %r3678, 25;
	add.s32 	%r3680, %r3583, %r3626;
	ld.local.u32 	%r3681, [%rd195];
	add.s32 	%r3682, %r3680, %r3681;
	xor.b32  	%r3683, %r3612, %r3682;
	shf.l.wrap.b32 	%r3684, %r3683, %r3683, 16;
	add.s32 	%r3685, %r3597, %r3684;
	xor.b32  	%r3686, %r3583, %r3685;
	shf.l.wrap.b32 	%r3687, %r3686, %r3686, 20;
	add.s32 	%r3688, %r3682, %r3687;
	ld.local.u32 	%r3689, [%rd20];
	add.s32 	%r3690, %r3688, %r3689;
	xor.b32  	%r3691, %r3684, %r3690;
	shf.l.wrap.b32 	%r3692, %r3691, %r3691, 24;
	add.s32 	%r3693, %r3685, %r3692;
	xor.b32  	%r3694, %r3687, %r3693;
	shf.l.wrap.b32 	%r3695, %r3694, %r3694, 25;
	add.s32 	%r3696, %r3642, %r3695;
	ld.local.u32 	%r3697, [%rd21];
	add.s32 	%r3698, %r3696, %r3697;
	xor.b32  	%r3699, %r3660, %r3698;
	shf.l.wrap.b32 	%r3700, %r3699, %r3699, 16;
	add.s32 	%r3701, %r3677, %r3700;
	xor.b32  	%r3702, %r3695, %r3701;
	shf.l.wrap.b32 	%r3703, %r3702, %r3702, 20;
	add.s32 	%r3704, %r3698, %r3703;
	ld.local.u32 	%r3705, [%rd22];
	add.s32 	%r3706, %r3704, %r3705;
	xor.b32  	%r3707, %r3700, %r3706;
	shf.l.wrap.b32 	%r3708, %r3707, %r3707, 24;
	add.s32 	%r3709, %r3701, %r3708;
	xor.b32  	%r3710, %r3703, %r3709;
	shf.l.wrap.b32 	%r3711, %r3710, %r3710, 25;
	add.s32 	%r3712, %r3647, %r3658;
	ld.local.u32 	%r3713, [%rd23];
	add.s32 	%r3714, %r3712, %r3713;
	xor.b32  	%r3715, %r3676, %r3714;
	shf.l.wrap.b32 	%r3716, %r3715, %r3715, 16;
	add.s32 	%r3717, %r3693, %r3716;
	xor.b32  	%r3718, %r3647, %r3717;
	shf.l.wrap.b32 	%r3719, %r3718, %r3718, 20;
	add.s32 	%r3720, %r3714, %r3719;
	ld.local.u32 	%r3721, [%rd24];
	add.s32 	%r3722, %r3720, %r3721;
	xor.b32  	%r3723, %r3716, %r3722;
	shf.l.wrap.b32 	%r3724, %r3723, %r3723, 24;
	add.s32 	%r3725, %r3717, %r3724;
	xor.b32  	%r3726, %r3719, %r3725;
	shf.l.wrap.b32 	%r3727, %r3726, %r3726, 25;
	add.s32 	%r3728, %r3663, %r3674;
	ld.local.u32 	%r3729, [%rd25];
	add.s32 	%r3730, %r3728, %r3729;
	xor.b32  	%r3731, %r3692, %r3730;
	shf.l.wrap.b32 	%r3732, %r3731, %r3731, 16;
	add.s32 	%r3733, %r3645, %r3732;
	xor.b32  	%r3734, %r3663, %r3733;
	shf.l.wrap.b32 	%r3735, %r3734, %r3734, 20;
	add.s32 	%r3736, %r3730, %r3735;
	ld.local.u32 	%r3737, [%rd26];
	add.s32 	%r3738, %r3736, %r3737;
	xor.b32  	%r3739, %r3732, %r3738;
	shf.l.wrap.b32 	%r3740, %r3739, %r3739, 24;
	add.s32 	%r3741, %r3733, %r3740;
	xor.b32  	%r3742, %r3735, %r3741;
	shf.l.wrap.b32 	%r3743, %r3742, %r3742, 25;
	add.s32 	%r3744, %r3679, %r3690;
	ld.local.u32 	%r3745, [%rd27];
	add.s32 	%r3746, %r3744, %r3745;
	xor.b32  	%r3747, %r3644, %r3746;
	shf.l.wrap.b32 	%r3748, %r3747, %r3747, 16;
	add.s32 	%r3749, %r3661, %r3748;
	xor.b32  	%r3750, %r3679, %r3749;
	shf.l.wrap.b32 	%r3751, %r3750, %r3750, 20;
	add.s32 	%r3752, %r3746, %r3751;
	ld.local.u32 	%r3753, [%rd28];
	add.s32 	%r3754, %r3752, %r3753;
	xor.b32  	%r3755, %r3748, %r3754;
	shf.l.wrap.b32 	%r3756, %r3755, %r3755, 24;
	add.s32 	%r3757, %r3749, %r3756;
	xor.b32  	%r3758, %r3751, %r3757;
	shf.l.wrap.b32 	%r3759, %r3758, %r3758, 25;
	add.s32 	%r3760, %r3727, %r3706;
	ld.local.u32 	%r3761, [%rd29];
	add.s32 	%r3762, %r3760, %r3761;
	xor.b32  	%r3763, %r3756, %r3762;
	shf.l.wrap.b32 	%r3764, %r3763, %r3763, 16;
	add.s32 	%r3765, %r3741, %r3764;
	xor.b32  	%r3766, %r3727, %r3765;
	shf.l.wrap.b32 	%r3767, %r3766, %r3766, 20;
	add.s32 	%r3768, %r3762, %r3767;
	ld.local.u32 	%r3769, [%rd30];
	add.s32 	%r3770, %r3768, %r3769;
	xor.b32  	%r3771, %r3764, %r3770;
	shf.l.wrap.b32 	%r3772, %r3771, %r3771, 24;
	add.s32 	%r3773, %r3765, %r3772;
	xor.b32  	%r3774, %r3767, %r3773;
	shf.l.wrap.b32 	%r3775, %r3774, %r3774, 25;
	add.s32 	%r3776, %r3743, %r3722;
	ld.local.u32 	%r3777, [%rd31];
	add.s32 	%r3778, %r3776, %r3777;
	xor.b32  	%r3779, %r3708, %r3778;
	shf.l.wrap.b32 	%r3780, %r3779, %r3779, 16;
	add.s32 	%r3781, %r3757, %r3780;
	xor.b32  	%r3782, %r3743, %r3781;
	shf.l.wrap.b32 	%r3783, %r3782, %r3782, 20;
	add.s32 	%r3784, %r3778, %r3783;
	ld.local.u32 	%r3785, [%rd32];
	add.s32 	%r3786, %r3784, %r3785;
	xor.b32  	%r3787, %r3780, %r3786;
	shf.l.wrap.b32 	%r3788, %r3787, %r3787, 24;
	add.s32 	%r3789, %r3781, %r3788;
	xor.b32  	%r3790, %r3783, %r3789;
	shf.l.wrap.b32 	%r3791, %r3790, %r3790, 25;
	add.s32 	%r3792, %r3759, %r3738;
	ld.local.u32 	%r3793, [%rd33];
	add.s32 	%r3794, %r3792, %r3793;
	xor.b32  	%r3795, %r3724, %r3794;
	shf.l.wrap.b32 	%r3796, %r3795, %r3795, 16;
	add.s32 	%r3797, %r3709, %r3796;
	xor.b32  	%r3798, %r3759, %r3797;
	shf.l.wrap.b32 	%r3799, %r3798, %r3798, 20;
	add.s32 	%r3800, %r3794, %r3799;
	ld.local.u32 	%r3801, [%rd34];
	add.s32 	%r3802, %r3800, %r3801;
	xor.b32  	%r3803, %r3796, %r3802;
	shf.l.wrap.b32 	%r3804, %r3803, %r3803, 24;
	add.s32 	%r3805, %r3797, %r3804;
	xor.b32  	%r3806, %r3799, %r3805;
	shf.l.wrap.b32 	%r3807, %r3806, %r3806, 25;
	add.s32 	%r3808, %r3711, %r3754;
	ld.local.u32 	%r3809, [%rd35];
	add.s32 	%r3810, %r3808, %r3809;
	xor.b32  	%r3811, %r3740, %r3810;
	shf.l.wrap.b32 	%r3812, %r3811, %r3811, 16;
	add.s32 	%r3813, %r3725, %r3812;
	xor.b32  	%r3814, %r3711, %r3813;
	shf.l.wrap.b32 	%r3815, %r3814, %r3814, 20;
	add.s32 	%r3816, %r3810, %r3815;
	ld.local.u32 	%r3817, [%rd36];
	add.s32 	%r3818, %r3816, %r3817;
	xor.b32  	%r3819, %r3812, %r3818;
	shf.l.wrap.b32 	%r3820, %r3819, %r3819, 24;
	add.s32 	%r3821, %r3813, %r3820;
	xor.b32  	%r3822, %r3815, %r3821;
	shf.l.wrap.b32 	%r3823, %r3822, %r3822, 25;
	add.s32 	%r3824, %r3770, %r3823;
	ld.local.u32 	%r3825, [%rd37];
	add.s32 	%r3826, %r3824, %r3825;
	xor.b32  	%r3827, %r3788, %r3826;
	shf.l.wrap.b32 	%r3828, %r3827, %r3827, 16;
	add.s32 	%r3829, %r3805, %r3828;
	xor.b32  	%r3830, %r3823, %r3829;
	shf.l.wrap.b32 	%r3831, %r3830, %r3830, 20;
	add.s32 	%r3832, %r3826, %r3831;
	ld.local.u32 	%r3833, [%rd38];
	add.s32 	%r3834, %r3832, %r3833;
	xor.b32  	%r3835, %r3828, %r3834;
	shf.l.wrap.b32 	%r3836, %r3835, %r3835, 24;
	add.s32 	%r3837, %r3829, %r3836;
	xor.b32  	%r3838, %r3831, %r3837;
	shf.l.wrap.b32 	%r3839, %r3838, %r3838, 25;
	add.s32 	%r3840, %r3775, %r3786;
	ld.local.u32 	%r3841, [%rd39];
	add.s32 	%r3842, %r3840, %r3841;
	xor.b32  	%r3843, %r3804, %r3842;
	shf.l.wrap.b32 	%r3844, %r3843, %r3843, 16;
	add.s32 	%r3845, %r3821, %r3844;
	xor.b32  	%r3846, %r3775, %r3845;
	shf.l.wrap.b32 	%r3847, %r3846, %r3846, 20;
	add.s32 	%r3848, %r3842, %r3847;
	ld.local.u32 	%r3849, [%rd40];
	add.s32 	%r3850, %r3848, %r3849;
	xor.b32  	%r3851, %r3844, %r3850;
	shf.l.wrap.b32 	%r3852, %r3851, %r3851, 24;
	add.s32 	%r3853, %r3845, %r3852;
	xor.b32  	%r3854, %r3847, %r3853;
	shf.l.wrap.b32 	%r3855, %r3854, %r3854, 25;
	add.s32 	%r3856, %r3791, %r3802;
	ld.local.u32 	%r3857, [%rd197];
	add.s32 	%r3858, %r3856, %r3857;
	xor.b32  	%r3859, %r3820, %r3858;
	shf.l.wrap.b32 	%r3860, %r3859, %r3859, 16;
	add.s32 	%r3861, %r3773, %r3860;
	xor.b32  	%r3862, %r3791, %r3861;
	shf.l.wrap.b32 	%r3863, %r3862, %r3862, 20;
	add.s32 	%r3864, %r3858, %r3863;
	ld.local.u32 	%r3865, [%rd199];
	add.s32 	%r3866, %r3864, %r3865;
	xor.b32  	%r3867, %r3860, %r3866;
	shf.l.wrap.b32 	%r3868, %r3867, %r3867, 24;
	add.s32 	%r3869, %r3861, %r3868;
	xor.b32  	%r3870, %r3863, %r3869;
	shf.l.wrap.b32 	%r3871, %r3870, %r3870, 25;
	add.s32 	%r3872, %r3807, %r3818;
	ld.local.u32 	%r3873, [%rd201];
	add.s32 	%r3874, %r3872, %r3873;
	xor.b32  	%r3875, %r3772, %r3874;
	shf.l.wrap.b32 	%r3876, %r3875, %r3875, 16;
	add.s32 	%r3877, %r3789, %r3876;
	xor.b32  	%r3878, %r3807, %r3877;
	shf.l.wrap.b32 	%r3879, %r3878, %r3878, 20;
	add.s32 	%r3880, %r3874, %r3879;
	ld.local.u32 	%r3881, [%rd203];
	add.s32 	%r3882, %r3880, %r3881;
	xor.b32  	%r3883, %r3876, %r3882;
	shf.l.wrap.b32 	%r3884, %r3883, %r3883, 24;
	add.s32 	%r3885, %r3877, %r3884;
	xor.b32  	%r3886, %r3879, %r3885;
	shf.l.wrap.b32 	%r3887, %r3886, %r3886, 25;
	add.s32 	%r3888, %r3855, %r3834;
	ld.local.u32 	%r3889, [%rd205];
	add.s32 	%r3890, %r3888, %r3889;
	xor.b32  	%r3891, %r3884, %r3890;
	shf.l.wrap.b32 	%r3892, %r3891, %r3891, 16;
	add.s32 	%r3893, %r3869, %r3892;
	xor.b32  	%r3894, %r3855, %r3893;
	shf.l.wrap.b32 	%r3895, %r3894, %r3894, 20;
	add.s32 	%r3896, %r3890, %r3895;
	ld.local.u32 	%r3897, [%rd207];
	add.s32 	%r3898, %r3896, %r3897;
	xor.b32  	%r3899, %r3892, %r3898;
	shf.l.wrap.b32 	%r3900, %r3899, %r3899, 24;
	add.s32 	%r3901, %r3893, %r3900;
	xor.b32  	%r3902, %r3895, %r3901;
	shf.l.wrap.b32 	%r3903, %r3902, %r3902, 25;
	add.s32 	%r3904, %r3871, %r3850;
	ld.local.u32 	%r3905, [%rd209];
	add.s32 	%r3906, %r3904, %r3905;
	xor.b32  	%r3907, %r3836, %r3906;
	shf.l.wrap.b32 	%r3908, %r3907, %r3907, 16;
	add.s32 	%r3909, %r3885, %r3908;
	xor.b32  	%r3910, %r3871, %r3909;
	shf.l.wrap.b32 	%r3911, %r3910, %r3910, 20;
	add.s32 	%r3912, %r3906, %r3911;
	ld.local.u32 	%r3913, [%rd211];
	add.s32 	%r3914, %r3912, %r3913;
	xor.b32  	%r3915, %r3908, %r3914;
	shf.l.wrap.b32 	%r3916, %r3915, %r3915, 24;
	add.s32 	%r3917, %r3909, %r3916;
	xor.b32  	%r3918, %r3911, %r3917;
	shf.l.wrap.b32 	%r3919, %r3918, %r3918, 25;
	add.s32 	%r3920, %r3887, %r3866;
	ld.local.u32 	%r3921, [%rd213];
	add.s32 	%r3922, %r3920, %r3921;
	xor.b32  	%r3923, %r3852, %r3922;
	shf.l.wrap.b32 	%r3924, %r3923, %r3923, 16;
	add.s32 	%r3925, %r3837, %r3924;
	xor.b32  	%r3926, %r3887, %r3925;
	shf.l.wrap.b32 	%r3927, %r3926, %r3926, 20;
	add.s32 	%r3928, %r3922, %r3927;
	ld.local.u32 	%r3929, [%rd215];
	add.s32 	%r3930, %r3928, %r3929;
	xor.b32  	%r3931, %r3924, %r3930;
	shf.l.wrap.b32 	%r3932, %r3931, %r3931, 24;
	add.s32 	%r3933, %r3925, %r3932;
	xor.b32  	%r3934, %r3927, %r3933;
	shf.l.wrap.b32 	%r3935, %r3934, %r3934, 25;
	add.s32 	%r3936, %r3839, %r3882;
	ld.local.u32 	%r3937, [%rd217];
	add.s32 	%r3938, %r3936, %r3937;
	xor.b32  	%r3939, %r3868, %r3938;
	shf.l.wrap.b32 	%r3940, %r3939, %r3939, 16;
	add.s32 	%r3941, %r3853, %r3940;
	xor.b32  	%r3942, %r3839, %r3941;
	shf.l.wrap.b32 	%r3943, %r3942, %r3942, 20;
	add.s32 	%r3944, %r3938, %r3943;
	ld.local.u32 	%r3945, [%rd41];
	add.s32 	%r3946, %r3944, %r3945;
	xor.b32  	%r3947, %r3940, %r3946;
	shf.l.wrap.b32 	%r3948, %r3947, %r3947, 24;
	add.s32 	%r3949, %r3941, %r3948;
	xor.b32  	%r3950, %r3943, %r3949;
	shf.l.wrap.b32 	%r3951, %r3950, %r3950, 25;
	add.s32 	%r3952, %r3898, %r3951;
	ld.local.u32 	%r3953, [%rd42];
	add.s32 	%r3954, %r3952, %r3953;
	xor.b32  	%r3955, %r3916, %r3954;
	shf.l.wrap.b32 	%r3956, %r3955, %r3955, 16;
	add.s32 	%r3957, %r3933, %r3956;
	xor.b32  	%r3958, %r3951, %r3957;
	shf.l.wrap.b32 	%r3959, %r3958, %r3958, 20;
	add.s32 	%r3960, %r3954, %r3959;
	ld.local.u32 	%r3961, [%rd43];
	add.s32 	%r3962, %r3960, %r3961;
	xor.b32  	%r3963, %r3956, %r3962;
	shf.l.wrap.b32 	%r3964, %r3963, %r3963, 24;
	add.s32 	%r3965, %r3957, %r3964;
	xor.b32  	%r3966, %r3959, %r3965;
	shf.l.wrap.b32 	%r3967, %r3966, %r3966, 25;
	add.s32 	%r3968, %r3903, %r3914;
	ld.local.u32 	%r3969, [%rd44];
	add.s32 	%r3970, %r3968, %r3969;
	xor.b32  	%r3971, %r3932, %r3970;
	shf.l.wrap.b32 	%r3972, %r3971, %r3971, 16;
	add.s32 	%r3973, %r3949, %r3972;
	xor.b32  	%r3974, %r3903, %r3973;
	shf.l.wrap.b32 	%r3975, %r3974, %r3974, 20;
	add.s32 	%r3976, %r3970, %r3975;
	ld.local.u32 	%r3977, [%rd45];
	add.s32 	%r3978, %r3976, %r3977;
	xor.b32  	%r3979, %r3972, %r3978;
	shf.l.wrap.b32 	%r3980, %r3979, %r3979, 24;
	add.s32 	%r3981, %r3973, %r3980;
	xor.b32  	%r3982, %r3975, %r3981;
	shf.l.wrap.b32 	%r3983, %r3982, %r3982, 25;
	add.s32 	%r3984, %r3919, %r3930;
	ld.local.u32 	%r3985, [%rd46];
	add.s32 	%r3986, %r3984, %r3985;
	xor.b32  	%r3987, %r3948, %r3986;
	shf.l.wrap.b32 	%r3988, %r3987, %r3987, 16;
	add.s32 	%r3989, %r3901, %r3988;
	xor.b32  	%r3990, %r3919, %r3989;
	shf.l.wrap.b32 	%r3991, %r3990, %r3990, 20;
	add.s32 	%r3992, %r3986, %r3991;
	ld.local.u32 	%r3993, [%rd47];
	add.s32 	%r3994, %r3992, %r3993;
	xor.b32  	%r3995, %r3988, %r3994;
	shf.l.wrap.b32 	%r3996, %r3995, %r3995, 24;
	add.s32 	%r3997, %r3989, %r3996;
	xor.b32  	%r3998, %r3991, %r3997;
	shf.l.wrap.b32 	%r3999, %r3998, %r3998, 25;
	add.s32 	%r4000, %r3935, %r3946;
	ld.local.u32 	%r4001, [%rd48];
	add.s32 	%r4002, %r4000, %r4001;
	xor.b32  	%r4003, %r3900, %r4002;
	shf.l.wrap.b32 	%r4004, %r4003, %r4003, 16;
	add.s32 	%r4005, %r3917, %r4004;
	xor.b32  	%r4006, %r3935, %r4005;
	shf.l.wrap.b32 	%r4007, %r4006, %r4006, 20;
	add.s32 	%r4008, %r4002, %r4007;
	ld.local.u32 	%r4009, [%rd49];
	add.s32 	%r4010, %r4008, %r4009;
	xor.b32  	%r4011, %r4004, %r4010;
	shf.l.wrap.b32 	%r4012, %r4011, %r4011, 24;
	add.s32 	%r4013, %r4005, %r4012;
	xor.b32  	%r4014, %r4007, %r4013;
	shf.l.wrap.b32 	%r4015, %r4014, %r4014, 25;
	add.s32 	%r4016, %r3983, %r3962;
	ld.local.u32 	%r4017, [%rd50];
	add.s32 	%r4018, %r4016, %r4017;
	xor.b32  	%r4019, %r4012, %r4018;
	shf.l.wrap.b32 	%r4020, %r4019, %r4019, 16;
	add.s32 	%r4021, %r3997, %r4020;
	xor.b32  	%r4022, %r3983, %r4021;
	shf.l.wrap.b32 	%r4023, %r4022, %r4022, 20;
	add.s32 	%r4024, %r4018, %r4023;
	ld.local.u32 	%r4025, [%rd51];
	add.s32 	%r4026, %r4024, %r4025;
	xor.b32  	%r4027, %r4020, %r4026;
	shf.l.wrap.b32 	%r4028, %r4027, %r4027, 24;
	add.s32 	%r4029, %r4021, %r4028;
	xor.b32  	%r4030, %r4023, %r4029;
	shf.l.wrap.b32 	%r4031, %r4030, %r4030, 25;
	add.s32 	%r4032, %r3999, %r3978;
	ld.local.u32 	%r4033, [%rd52];
	add.s32 	%r4034, %r4032, %r4033;
	xor.b32  	%r4035, %r3964, %r4034;
	shf.l.wrap.b32 	%r4036, %r4035, %r4035, 16;
	add.s32 	%r4037, %r4013, %r4036;
	xor.b32  	%r4038, %r3999, %r4037;
	shf.l.wrap.b32 	%r4039, %r4038, %r4038, 20;
	add.s32 	%r4040, %r4034, %r4039;
	ld.local.u32 	%r4041, [%rd53];
	add.s32 	%r4042, %r4040, %r4041;
	xor.b32  	%r4043, %r4036, %r4042;
	shf.l.wrap.b32 	%r4044, %r4043, %r4043, 24;
	add.s32 	%r4045, %r4037, %r4044;
	xor.b32  	%r4046, %r4039, %r4045;
	shf.l.wrap.b32 	%r4047, %r4046, %r4046, 25;
	add.s32 	%r4048, %r4015, %r3994;
	ld.local.u32 	%r4049, [%rd54];
	add.s32 	%r4050, %r4048, %r4049;
	xor.b32  	%r4051, %r3980, %r4050;
	shf.l.wrap.b32 	%r4052, %r4051, %r4051, 16;
	add.s32 	%r4053, %r3965, %r4052;
	xor.b32  	%r4054, %r4015, %r4053;
	shf.l.wrap.b32 	%r4055, %r4054, %r4054, 20;
	add.s32 	%r4056, %r4050, %r4055;
	ld.local.u32 	%r4057, [%rd55];
	add.s32 	%r4058, %r4056, %r4057;
	xor.b32  	%r4059, %r4052, %r4058;
	shf.l.wrap.b32 	%r4060, %r4059, %r4059, 24;
	add.s32 	%r4061, %r4053, %r4060;
	xor.b32  	%r4062, %r4055, %r4061;
	shf.l.wrap.b32 	%r4063, %r4062, %r4062, 25;
	add.s32 	%r4064, %r3967, %r4010;
	ld.local.u32 	%r4065, [%rd56];
	add.s32 	%r4066, %r4064, %r4065;
	xor.b32  	%r4067, %r3996, %r4066;
	shf.l.wrap.b32 	%r4068, %r4067, %r4067, 16;
	add.s32 	%r4069, %r3981, %r4068;
	xor.b32  	%r4070, %r3967, %r4069;
	shf.l.wrap.b32 	%r4071, %r4070, %r4070, 20;
	add.s32 	%r4072, %r4066, %r4071;
	ld.local.u32 	%r4073, [%rd57];
	add.s32 	%r4074, %r4072, %r4073;
	xor.b32  	%r4075, %r4068, %r4074;
	shf.l.wrap.b32 	%r4076, %r4075, %r4075, 24;
	add.s32 	%r4077, %r4069, %r4076;
	xor.b32  	%r4078, %r4071, %r4077;
	shf.l.wrap.b32 	%r4079, %r4078, %r4078, 25;
	add.s32 	%r4080, %r4026, %r4079;
	ld.local.u32 	%r4081, [%rd58];
	add.s32 	%r4082, %r4080, %r4081;
	xor.b32  	%r4083, %r4044, %r4082;
	shf.l.wrap.b32 	%r4084, %r4083, %r4083, 16;
	add.s32 	%r4085, %r4061, %r4084;
	xor.b32  	%r4086, %r4079, %r4085;
	shf.l.wrap.b32 	%r4087, %r4086, %r4086, 20;
	add.s32 	%r4088, %r4082, %r4087;
	ld.local.u32 	%r4089, [%rd59];
	add.s32 	%r4090, %r4088, %r4089;
	xor.b32  	%r4091, %r4084, %r4090;
	shf.l.wrap.b32 	%r4092, %r4091, %r4091, 24;
	add.s32 	%r4093, %r4085, %r4092;
	xor.b32  	%r4094, %r4087, %r4093;
	shf.l.wrap.b32 	%r4095, %r4094, %r4094, 25;
	add.s32 	%r4096, %r4031, %r4042;
	ld.local.u32 	%r4097, [%rd60];
	add.s32 	%r4098, %r4096, %r4097;
	xor.b32  	%r4099, %r4060, %r4098;
	shf.l.wrap.b32 	%r4100, %r4099, %r4099, 16;
	add.s32 	%r4101, %r4077, %r4100;
	xor.b32  	%r4102, %r4031, %r4101;
	shf.l.wrap.b32 	%r4103, %r4102, %r4102, 20;
	add.s32 	%r4104, %r4098, %r4103;
	ld.local.u32 	%r4105, [%rd61];
	add.s32 	%r4106, %r4104, %r4105;
	xor.b32  	%r4107, %r4100, %r4106;
	shf.l.wrap.b32 	%r4108, %r4107, %r4107, 24;
	add.s32 	%r4109, %r4101, %r4108;
	xor.b32  	%r4110, %r4103, %r4109;
	shf.l.wrap.b32 	%r4111, %r4110, %r4110, 25;
	add.s32 	%r4112, %r4047, %r4058;
	ld.local.u32 	%r4113, [%rd62];
	add.s32 	%r4114, %r4112, %r4113;
	xor.b32  	%r4115, %r4076, %r4114;
	shf.l.wrap.b32 	%r4116, %r4115, %r4115, 16;
	add.s32 	%r4117, %r4029, %r4116;
	xor.b32  	%r4118, %r4047, %r4117;
	shf.l.wrap.b32 	%r4119, %r4118, %r4118, 20;
	add.s32 	%r4120, %r4114, %r4119;
	ld.local.u32 	%r4121, [%rd63];
	add.s32 	%r4122, %r4120, %r4121;
	xor.b32  	%r4123, %r4116, %r4122;
	shf.l.wrap.b32 	%r4124, %r4123, %r4123, 24;
	add.s32 	%r4125, %r4117, %r4124;
	xor.b32  	%r4126, %r4119, %r4125;
	shf.l.wrap.b32 	%r4127, %r4126, %r4126, 25;
	add.s32 	%r4128, %r4063, %r4074;
	ld.local.u32 	%r4129, [%rd64];
	add.s32 	%r4130, %r4128, %r4129;
	xor.b32  	%r4131, %r4028, %r4130;
	shf.l.wrap.b32 	%r4132, %r4131, %r4131, 16;
	add.s32 	%r4133, %r4045, %r4132;
	xor.b32  	%r4134, %r4063, %r4133;
	shf.l.wrap.b32 	%r4135, %r4134, %r4134, 20;
	add.s32 	%r4136, %r4130, %r4135;
	ld.local.u32 	%r4137, [%rd65];
	add.s32 	%r4138, %r4136, %r4137;
	xor.b32  	%r4139, %r4132, %r4138;
	shf.l.wrap.b32 	%r4140, %r4139, %r4139, 24;
	add.s32 	%r4141, %r4133, %r4140;
	xor.b32  	%r4142, %r4135, %r4141;
	shf.l.wrap.b32 	%r4143, %r4142, %r4142, 25;
	add.s32 	%r4144, %r4111, %r4090;
	ld.local.u32 	%r4145, [%rd66];
	add.s32 	%r4146, %r4144, %r4145;
	xor.b32  	%r4147, %r4140, %r4146;
	shf.l.wrap.b32 	%r4148, %r4147, %r4147, 16;
	add.s32 	%r4149, %r4125, %r4148;
	xor.b32  	%r4150, %r4111, %r4149;
	shf.l.wrap.b32 	%r4151, %r4150, %r4150, 20;
	add.s32 	%r4152, %r4146, %r4151;
	ld.local.u32 	%r4153, [%rd67];
	add.s32 	%r4154, %r4152, %r4153;
	xor.b32  	%r4155, %r4148, %r4154;
	shf.l.wrap.b32 	%r4156, %r4155, %r4155, 24;
	add.s32 	%r4157, %r4149, %r4156;
	xor.b32  	%r4158, %r4151, %r4157;
	shf.l.wrap.b32 	%r4159, %r4158, %r4158, 25;
	add.s32 	%r4160, %r4127, %r4106;
	ld.local.u32 	%r4161, [%rd68];
	add.s32 	%r4162, %r4160, %r4161;
	xor.b32  	%r4163, %r4092, %r4162;
	shf.l.wrap.b32 	%r4164, %r4163, %r4163, 16;
	add.s32 	%r4165, %r4141, %r4164;
	xor.b32  	%r4166, %r4127, %r4165;
	shf.l.wrap.b32 	%r4167, %r4166, %r4166, 20;
	add.s32 	%r4168, %r4162, %r4167;
	ld.local.u32 	%r4169, [%rd69];
	add.s32 	%r4170, %r4168, %r4169;
	xor.b32  	%r4171, %r4164, %r4170;
	shf.l.wrap.b32 	%r4172, %r4171, %r4171, 24;
	add.s32 	%r4173, %r4165, %r4172;
	xor.b32  	%r4174, %r4167, %r4173;
	shf.l.wrap.b32 	%r4175, %r4174, %r4174, 25;
	add.s32 	%r4176, %r4143, %r4122;
	ld.local.u32 	%r4177, [%rd70];
	add.s32 	%r4178, %r4176, %r4177;
	xor.b32  	%r4179, %r4108, %r4178;
	shf.l.wrap.b32 	%r4180, %r4179, %r4179, 16;
	add.s32 	%r4181, %r4093, %r4180;
	xor.b32  	%r4182, %r4143, %r4181;
	shf.l.wrap.b32 	%r4183, %r4182, %r4182, 20;
	add.s32 	%r4184, %r4178, %r4183;
	ld.local.u32 	%r4185, [%rd71];
	add.s32 	%r4186, %r4184, %r4185;
	xor.b32  	%r4187, %r4180, %r4186;
	shf.l.wrap.b32 	%r4188, %r4187, %r4187, 24;
	add.s32 	%r4189, %r4181, %r4188;
	xor.b32  	%r4190, %r4183, %r4189;
	shf.l.wrap.b32 	%r4191, %r4190, %r4190, 25;
	add.s32 	%r4192, %r4095, %r4138;
	ld.local.u32 	%r4193, [%rd72];
	add.s32 	%r4194, %r4192, %r4193;
	xor.b32  	%r4195, %r4124, %r4194;
	shf.l.wrap.b32 	%r4196, %r4195, %r4195, 16;
	add.s32 	%r4197, %r4109, %r4196;
	xor.b32  	%r4198, %r4095, %r4197;
	shf.l.wrap.b32 	%r4199, %r4198, %r4198, 20;
	add.s32 	%r4200, %r4194, %r4199;
	ld.local.u32 	%r4201, [%rd73];
	add.s32 	%r4202, %r4200, %r4201;
	xor.b32  	%r4203, %r4196, %r4202;
	shf.l.wrap.b32 	%r4204, %r4203, %r4203, 24;
	add.s32 	%r4205, %r4197, %r4204;
	xor.b32  	%r4206, %r4199, %r4205;
	shf.l.wrap.b32 	%r4207, %r4206, %r4206, 25;
	add.s32 	%r4208, %r4154, %r4207;
	ld.local.u32 	%r4209, [%rd74];
	add.s32 	%r4210, %r4208, %r4209;
	xor.b32  	%r4211, %r4172, %r4210;
	shf.l.wrap.b32 	%r4212, %r4211, %r4211, 16;
	add.s32 	%r4213, %r4189, %r4212;
	xor.b32  	%r4214, %r4207, %r4213;
	shf.l.wrap.b32 	%r4215, %r4214, %r4214, 20;
	add.s32 	%r4216, %r4210, %r4215;
	ld.local.u32 	%r4217, [%rd75];
	add.s32 	%r4218, %r4216, %r4217;
	xor.b32  	%r4219, %r4212, %r4218;
	shf.l.wrap.b32 	%r4220, %r4219, %r4219, 24;
	add.s32 	%r4221, %r4213, %r4220;
	xor.b32  	%r4222, %r4215, %r4221;
	shf.l.wrap.b32 	%r4223, %r4222, %r4222, 25;
	add.s32 	%r4224, %r4159, %r4170;
	ld.local.u32 	%r4225, [%rd76];
	add.s32 	%r4226, %r4224, %r4225;
	xor.b32  	%r4227, %r4188, %r4226;
	shf.l.wrap.b32 	%r4228, %r4227, %r4227, 16;
	add.s32 	%r4229, %r4205, %r4228;
	xor.b32  	%r4230, %r4159, %r4229;
	shf.l.wrap.b32 	%r4231, %r4230, %r4230, 20;
	add.s32 	%r4232, %r4226, %r4231;
	ld.local.u32 	%r4233, [%rd77];
	add.s32 	%r4234, %r4232, %r4233;
	xor.b32  	%r4235, %r4228, %r4234;
	shf.l.wrap.b32 	%r4236, %r4235, %r4235, 24;
	add.s32 	%r4237, %r4229, %r4236;
	xor.b32  	%r4238, %r4231, %r4237;
	shf.l.wrap.b32 	%r4239, %r4238, %r4238, 25;
	add.s32 	%r4240, %r4175, %r4186;
	ld.local.u32 	%r4241, [%rd78];
	add.s32 	%r4242, %r4240, %r4241;
	xor.b32  	%r4243, %r4204, %r4242;
	shf.l.wrap.b32 	%r4244, %r4243, %r4243, 16;
	add.s32 	%r4245, %r4157, %r4244;
	xor.b32  	%r4246, %r4175, %r4245;
	shf.l.wrap.b32 	%r4247, %r4246, %r4246, 20;
	add.s32 	%r4248, %r4242, %r4247;
	ld.local.u32 	%r4249, [%rd79];
	add.s32 	%r4250, %r4248, %r4249;
	xor.b32  	%r4251, %r4244, %r4250;
	shf.l.wrap.b32 	%r4252, %r4251, %r4251, 24;
	add.s32 	%r4253, %r4245, %r4252;
	xor.b32  	%r4254, %r4247, %r4253;
	shf.l.wrap.b32 	%r4255, %r4254, %r4254, 25;
	add.s32 	%r4256, %r4191, %r4202;
	ld.local.u32 	%r4257, [%rd80];
	add.s32 	%r4258, %r4256, %r4257;
	xor.b32  	%r4259, %r4156, %r4258;
	shf.l.wrap.b32 	%r4260, %r4259, %r4259, 16;
	add.s32 	%r4261, %r4173, %r4260;
	xor.b32  	%r4262, %r4191, %r4261;
	shf.l.wrap.b32 	%r4263, %r4262, %r4262, 20;
	add.s32 	%r4264, %r4258, %r4263;
	ld.local.u32 	%r4265, [%rd81];
	add.s32 	%r4266, %r4264, %r4265;
	xor.b32  	%r4267, %r4260, %r4266;
	shf.l.wrap.b32 	%r4268, %r4267, %r4267, 24;
	add.s32 	%r4269, %r4261, %r4268;
	xor.b32  	%r4270, %r4263, %r4269;
	shf.l.wrap.b32 	%r4271, %r4270, %r4270, 25;
	add.s32 	%r4272, %r4239, %r4218;
	ld.local.u32 	%r4273, [%rd82];
	add.s32 	%r4274, %r4272, %r4273;
	xor.b32  	%r4275, %r4268, %r4274;
	shf.l.wrap.b32 	%r4276, %r4275, %r4275, 16;
	add.s32 	%r4277, %r4253, %r4276;
	xor.b32  	%r4278, %r4239, %r4277;
	shf.l.wrap.b32 	%r4279, %r4278, %r4278, 20;
	add.s32 	%r4280, %r4274, %r4279;
	ld.local.u32 	%r4281, [%rd83];
	add.s32 	%r4282, %r4280, %r4281;
	xor.b32  	%r4283, %r4276, %r4282;
	shf.l.wrap.b32 	%r4284, %r4283, %r4283, 24;
	add.s32 	%r4285, %r4277, %r4284;
	xor.b32  	%r4286, %r4279, %r4285;
	shf.l.wrap.b32 	%r4287, %r4286, %r4286, 25;
	add.s32 	%r4288, %r4255, %r4234;
	ld.local.u32 	%r4289, [%rd219];
	add.s32 	%r4290, %r4288, %r4289;
	xor.b32  	%r4291, %r4220, %r4290;
	shf.l.wrap.b32 	%r4292, %r4291, %r4291, 16;
	add.s32 	%r4293, %r4269, %r4292;
	xor.b32  	%r4294, %r4255, %r4293;
	shf.l.wrap.b32 	%r4295, %r4294, %r4294, 20;
	add.s32 	%r4296, %r4290, %r4295;
	ld.local.u32 	%r4297, [%rd221];
	add.s32 	%r4298, %r4296, %r4297;
	xor.b32  	%r4299, %r4292, %r4298;
	shf.l.wrap.b32 	%r4300, %r4299, %r4299, 24;
	add.s32 	%r4301, %r4293, %r4300;
	xor.b32  	%r4302, %r4295, %r4301;
	shf.l.wrap.b32 	%r4303, %r4302, %r4302, 25;
	add.s32 	%r4304, %r4271, %r4250;
	ld.local.u32 	%r4305, [%rd223];
	add.s32 	%r4306, %r4304, %r4305;
	xor.b32  	%r4307, %r4236, %r4306;
	shf.l.wrap.b32 	%r4308, %r4307, %r4307, 16;
	add.s32 	%r4309, %r4221, %r4308;
	xor.b32  	%r4310, %r4271, %r4309;
	shf.l.wrap.b32 	%r4311, %r4310, %r4310, 20;
	add.s32 	%r4312, %r4306, %r4311;
	ld.local.u32 	%r4313, [%rd225];
	add.s32 	%r4314, %r4312, %r4313;
	xor.b32  	%r4315, %r4308, %r4314;
	shf.l.wrap.b32 	%r4316, %r4315, %r4315, 24;
	add.s32 	%r4317, %r4309, %r4316;
	xor.b32  	%r4318, %r4311, %r4317;
	shf.l.wrap.b32 	%r4319, %r4318, %r4318, 25;
	add.s32 	%r4320, %r4223, %r4266;
	ld.local.u32 	%r4321, [%rd227];
	add.s32 	%r4322, %r4320, %r4321;
	xor.b32  	%r4323, %r4252, %r4322;
	shf.l.wrap.b32 	%r4324, %r4323, %r4323, 16;
	add.s32 	%r4325, %r4237, %r4324;
	xor.b32  	%r4326, %r4223, %r4325;
	shf.l.wrap.b32 	%r4327, %r4326, %r4326, 20;
	add.s32 	%r4328, %r4322, %r4327;
	ld.local.u32 	%r4329, [%rd229];
	add.s32 	%r4330, %r4328, %r4329;
	xor.b32  	%r4331, %r4324, %r4330;
	shf.l.wrap.b32 	%r4332, %r4331, %r4331, 24;
	add.s32 	%r4333, %r4325, %r4332;
	xor.b32  	%r4334, %r4327, %r4333;
	shf.l.wrap.b32 	%r4335, %r4334, %r4334, 25;
	xor.b32  	%r4363, %r4317, %r4282;
	xor.b32  	%r4362, %r4333, %r4298;
	xor.b32  	%r4361, %r4285, %r4314;
	xor.b32  	%r4360, %r4301, %r4330;
	xor.b32  	%r4359, %r4300, %r4335;
	xor.b32  	%r4358, %r4316, %r4287;
	xor.b32  	%r4357, %r4332, %r4303;
	xor.b32  	%r4356, %r4284, %r4319;
	mov.u64 	%rd237, $str$5;
	cvta.global.u64 	%rd238, %rd237;
	{ // callseq 12, 0
	.param .b64 param0;
	st.param.b64 	[param0], %rd238;
	.param .b64 param1;
	st.param.b64 	[param1], 0;
	.param .b32 retval0;
	call.uni (retval0), 
	vprintf, 
	(
	param0, 
	param1
	);
	ld.param.b32 	%r4336, [retval0];
	} // callseq 12
	st.local.u32 	[%rd232], %r4363;
	{ // callseq 13, 0
	.param .b64 param0;
	st.param.b64 	[param0], %rd234;
	.param .b64 param1;
	st.param.b64 	[param1], %rd169;
	.param .b32 retval0;
	call.uni (retval0), 
	vprintf, 
	(
	param0, 
	param1
	);
	ld.param.b32 	%r4338, [retval0];
	} // callseq 13
	st.local.u32 	[%rd232], %r4362;
	{ // callseq 14, 0
	.param .b64 param0;
	st.param.b64 	[param0], %rd234;
	.param .b64 param1;
	st.param.b64 	[param1], %rd169;
	.param .b32 retval0;
	call.uni (retval0), 
	vprintf, 
	(
	param0, 
	param1
	);
	ld.param.b32 	%r4340, [retval0];
	} // callseq 14
	st.local.u32 	[%rd232], %r4361;
	{ // callseq 15, 0
	.param .b64 param0;
	st.param.b64 	[param0], %rd234;
	.param .b64 param1;
	st.param.b64 	[param1], %rd169;
	.param .b32 retval0;
	call.uni (retval0), 
	vprintf, 
	(
	param0, 
	param1
	);
	ld.param.b32 	%r4342, [retval0];
	} // callseq 15
	st.local.u32 	[%rd232], %r4360;
	{ // callseq 16, 0
	.param .b64 param0;
	st.param.b64 	[param0], %rd234;
	.param .b64 param1;
	st.param.b64 	[param1], %rd169;
	.param .b32 retval0;
	call.uni (retval0), 
	vprintf, 
	(
	param0, 
	param1
	);
	ld.param.b32 	%r4344, [retval0];
	} // callseq 16
	st.local.u32 	[%rd232], %r4359;
	{ // callseq 17, 0
	.param .b64 param0;
	st.param.b64 	[param0], %rd234;
	.param .b64 param1;
	st.param.b64 	[param1], %rd169;
	.param .b32 retval0;
	call.uni (retval0), 
	vprintf, 
	(
	param0, 
	param1
	);
	ld.param.b32 	%r4346, [retval0];
	} // callseq 17
	st.local.u32 	[%rd232], %r4358;
	{ // callseq 18, 0
	.param .b64 param0;
	st.param.b64 	[param0], %rd234;
	.param .b64 param1;
	st.param.b64 	[param1], %rd169;
	.param .b32 retval0;
	call.uni (retval0), 
	vprintf, 
	(
	param0, 
	param1
	);
	ld.param.b32 	%r4348, [retval0];
	} // callseq 18
	st.local.u32 	[%rd232], %r4357;
	{ // callseq 19, 0
	.param .b64 param0;
	st.param.b64 	[param0], %rd234;
	.param .b64 param1;
	st.param.b64 	[param1], %rd169;
	.param .b32 retval0;
	call.uni (retval0), 
	vprintf, 
	(
	param0, 
	param1
	);
	ld.param.b32 	%r4350, [retval0];
	} // callseq 19
	st.local.u32 	[%rd232], %r4356;
	{ // callseq 20, 0
	.param .b64 param0;
	st.param.b64 	[param0], %rd234;
	.param .b64 param1;
	st.param.b64 	[param1], %rd169;
	.param .b32 retval0;
	call.uni (retval0), 
	vprintf, 
	(
	param0, 
	param1
	);
	ld.param.b32 	%r4352, [retval0];
	} // callseq 20
	{ // callseq 21, 0
	.param .b64 param0;
	st.param.b64 	[param0], %rd236;
	.param .b64 param1;
	st.param.b64 	[param1], 0;
	.param .b32 retval0;
	call.uni (retval0), 
	vprintf, 
	(
	param0, 
	param1
	);
	ld.param.b32 	%r4354, [retval0];
	} // callseq 21
	setp.ne.s32 	%p1, %r4364, 10;
	@%p1 bra 	$L__BB1_1;
	ret;

}


// ===== COMPILED SASS (sm_100) =====

	.target	sm_100

	.elftype	@"ET_EXEC"


//--------------------- .note.nv.tkinfo           --------------------------
	.section	.note.nv.tkinfo,"",@"SHT_NOTE"
	.sectionflags	@"SHF_NOTE_NV_TKINFO"
	.tkinfo
        /*0018*/ 	.word	0x00000002
        /*0030*/ 	.string	""
        /*0030*/ 	.string	"ptxas"
        /*0030*/ 	.string	"Cuda compilation tools, release 13.0, V13.0.88"
        /*0030*/ 	.string	"Build cuda_13.0.r13.0/compiler.36424714_0"
        /*0030*/ 	.string	"-arch sm_100 -m 64 "



//--------------------- .note.nv.cuinfo           --------------------------
	.section	.note.nv.cuinfo,"",@"SHT_NOTE"
	.sectionflags	@"SHF_NOTE_NV_CUINFO"
        /*0018*/ 	.short	0x0002
        /*001a*/ 	.short	0x0064
        /*001c*/ 	.short	0x0082
	.zero		2


//--------------------- .nv.info                  --------------------------
	.section	.nv.info,"",@"SHT_CUDA_INFO"
	.align	4


	//----- nvinfo : EIATTR_REGCOUNT
	.align		4
        /*0000*/ 	.byte	0x04, 0x2f
        /*0002*/ 	.short	(.L_9 - .L_8)
	.align		4
.L_8:
        /*0004*/ 	.word	index@(_Z15gpu_hello_worldv)
        /*0008*/ 	.word	0x00000018


	//----- nvinfo : EIATTR_FRAME_SIZE
	.align		4
.L_9:
        /*000c*/ 	.byte	0x04, 0x11
        /*000e*/ 	.short	(.L_11 - .L_10)
	.align		4
.L_10:
        /*0010*/ 	.word	index@(_Z15gpu_hello_worldv)
        /*0014*/ 	.word	0x00000000


	//----- nvinfo : EIATTR_REGCOUNT
	.align		4
.L_11:
        /*0018*/ 	.byte	0x04, 0x2f
        /*001a*/ 	.short	(.L_13 - .L_12)
	.align		4
.L_12:
        /*001c*/ 	.word	index@(_Z15blake3_gpu_hashv)
        /*0020*/ 	.word	0x000000ff


	//----- nvinfo : EIATTR_FRAME_SIZE
	.align		4
.L_13:
        /*0024*/ 	.byte	0x04, 0x11
        /*0026*/ 	.short	(.L_15 - .L_14)
	.align		4
.L_14:
        /*0028*/ 	.word	index@(_Z15blake3_gpu_hashv)
        /*002c*/ 	.word	0x00000050


	//----- nvinfo : EIATTR_MIN_STACK_SIZE
	.align		4
.L_15:
        /*0030*/ 	.byte	0x04, 0x12
        /*0032*/ 	.short	(.L_17 - .L_16)
	.align		4
.L_16:
        /*0034*/ 	.word	index@(_Z15blake3_gpu_hashv)
        /*0038*/ 	.word	0x00000050


	//----- nvinfo : EIATTR_MIN_STACK_SIZE
	.align		4
.L_17:
        /*003c*/ 	.byte	0x04, 0x12
        /*003e*/ 	.short	(.L_19 - .L_18)
	.align		4
.L_18:
        /*0040*/ 	.word	index@(_Z15gpu_hello_worldv)
        /*0044*/ 	.word	0x00000000
.L_19:


//--------------------- .nv.compat                --------------------------
	.section	.nv.compat,"",@"SHT_CUDA_COMPAT_INFO"
	.align	4
        /*0000*/ 	.byte	0x02, 0x09, 0x00, 0x00, 0x02, 0x02, 0x01, 0x00, 0x02, 0x05, 0x05, 0x00, 0x03, 0x07, 0x01, 0x01
        /*0010*/ 	.byte	0x02, 0x03, 0x00, 0x00, 0x02, 0x06, 0x01, 0x00, 0x04, 0x0b, 0x08, 0x00, 0x09, 0x00, 0x00, 0x00
        /*0020*/ 	.byte	0x00, 0x00, 0x00, 0x00


//--------------------- .nv.info._Z15blake3_gpu_hashv --------------------------
	.section	.nv.info._Z15blake3_gpu_hashv,"",@"SHT_CUDA_INFO"
	.sectionflags	@""
	.align	4


	//----- nvinfo : EIATTR_CUDA_API_VERSION
	.align		4
        /*0000*/ 	.byte	0x04, 0x37
        /*0002*/ 	.short	(.L_21 - .L_20)
.L_20:
        /*0004*/ 	.word	0x00000082


	//----- nvinfo : EIATTR_SPARSE_MMA_MASK
	.align		4
.L_21:
        /*0008*/ 	.byte	0x03, 0x50
        /*000a*/ 	.short	0x0000


	//----- nvinfo : EIATTR_MAXREG_COUNT
	.align		4
        /*000c*/ 	.byte	0x03, 0x1b
        /*000e*/ 	.short	0x00ff


	//----- nvinfo : EIATTR_EXTERNS
	.align		4
        /*0010*/ 	.byte	0x04, 0x0f
        /*0012*/ 	.short	(.L_23 - .L_22)


	//   ....[0]....
	.align		4
.L_22:
        /*0014*/ 	.word	index@(vprintf)


	//----- nvinfo : EIATTR_MERCURY_ISA_VERSION
	.align		4
.L_23:
        /*0018*/ 	.byte	0x03, 0x5f
        /*001a*/ 	.short	0x0101


	//----- nvinfo : EIATTR_VRC_CTA_INIT_COUNT
	.align		4
        /*001c*/ 	.byte	0x02, 0x4a
	.zero		1
	.zero		1


	//----- nvinfo : EIATTR_SYSCALL_OFFSETS
	.align		4
        /*0020*/ 	.byte	0x04, 0x46
        /*0022*/ 	.short	(.L_25 - .L_24)


	//   ....[0]....
.L_24:
        /*0024*/ 	.word	0x00003010


	//   ....[1]....
        /*0028*/ 	.word	0x000063d0


	//   ....[2]....
        /*002c*/ 	.word	0x00006460


	//   ....[3]....
        /*0030*/ 	.word	0x000064f0


	//   ....[4]....
        /*0034*/ 	.word	0x00006580


	//   ....[5]....
        /*0038*/ 	.word	0x00006610


	//   ....[6]....
        /*003c*/ 	.word	0x000066a0


	//   ....[7]....
        /*0040*/ 	.word	0x00006730


	//   ....[8]....
        /*0044*/ 	.word	0x000067c0


	//   ....[9]....
        /*0048*/ 	.word	0x00006850


	//   ....[10]....
        /*004c*/ 	.word	0x000068c0


	//   ....[11]....
        /*0050*/ 	.word	0x0000fdf0


	//   ....[12]....
        /*0054*/ 	.word	0x0000fe80


	//   ....[13]....
        /*0058*/ 	.word	0x0000ff10


	//   ....[14]....
        /*005c*/ 	.word	0x0000ffa0


	//   ....[15]....
        /*0060*/ 	.word	0x00010030


	//   ....[16]....
        /*0064*/ 	.word	0x000100c0


	//   ....[17]....
        /*0068*/ 	.word	0x00010150


	//   ....[18]....
        /*006c*/ 	.word	0x000101e0


	//   ....[19]....
        /*0070*/ 	.word	0x00010270


	//   ....[20]....
        /*0074*/ 	.word	0x000102e0


	//----- nvinfo : EIATTR_EXIT_INSTR_OFFSETS
	.align		4
.L_25:
        /*0078*/ 	.byte	0x04, 0x1c
        /*007a*/ 	.short	(.L_27 - .L_26)


	//   ....[0]....
.L_26:
        /*007c*/ 	.word	0x00010310


	//----- nvinfo : EIATTR_CRS_STACK_SIZE
	.align		4
.L_27:
        /*0080*/ 	.byte	0x04, 0x1e
        /*0082*/ 	.short	(.L_29 - .L_28)
.L_28:
        /*0084*/ 	.word	0x00000000


	//----- nvinfo : EIATTR_SW_WAR
	.align		4
.L_29:
        /*0088*/ 	.byte	0x04, 0x36
        /*008a*/ 	.short	(.L_31 - .L_30)
.L_30:
        /*008c*/ 	.word	0x00000008
.L_31:


//--------------------- .nv.info._Z15gpu_hello_worldv --------------------------
	.section	.nv.info._Z15gpu_hello_worldv,"",@"SHT_CUDA_INFO"
	.sectionflags	@""
	.align	4


	//----- nvinfo : EIATTR_CUDA_API_VERSION
	.align		4
        /*0000*/ 	.byte	0x04, 0x37
        /*0002*/ 	.short	(.L_33 - .L_32)
.L_32:
        /*0004*/ 	.word	0x00000082


	//----- nvinfo : EIATTR_SPARSE_MMA_MASK
	.align		4
.L_33:
        /*0008*/ 	.byte	0x03, 0x50
        /*000a*/ 	.short	0x0000


	//----- nvinfo : EIATTR_MAXREG_COUNT
	.align		4
        /*000c*/ 	.byte	0x03, 0x1b
        /*000e*/ 	.short	0x00ff


	//----- nvinfo : EIATTR_EXTERNS
	.align		4
        /*0010*/ 	.byte	0x04, 0x0f
        /*0012*/ 	.short	(.L_35 - .L_34)


	//   ....[0]....
	.align		4
.L_34:
        /*0014*/ 	.word	index@(vprintf)


	//----- nvinfo : EIATTR_MERCURY_ISA_VERSION
	.align		4
.L_35:
        /*0018*/ 	.byte	0x03, 0x5f
        /*001a*/ 	.short	0x0101


	//----- nvinfo : EIATTR_VRC_CTA_INIT_COUNT
	.align		4
        /*001c*/ 	.byte	0x02, 0x4a
	.zero		1
	.zero		1


	//----- nvinfo : EIATTR_SYSCALL_OFFSETS
	.align		4
        /*0020*/ 	.byte	0x04, 0x46
        /*0022*/ 	.short	(.L_37 - .L_36)


	//   ....[0]....
.L_36:
        /*0024*/ 	.word	0x00000080


	//----- nvinfo : EIATTR_EXIT_INSTR_OFFSETS
	.align		4
.L_37:
        /*0028*/ 	.byte	0x04, 0x1c
        /*002a*/ 	.short	(.L_39 - .L_38)


	//   ....[0]....
.L_38:
        /*002c*/ 	.word	0x00000090


	//----- nvinfo : EIATTR_SW_WAR
	.align		4
.L_39:
        /*0030*/ 	.byte	0x04, 0x36
        /*0032*/ 	.short	(.L_41 - .L_40)
.L_40:
        /*0034*/ 	.word	0x00000008
.L_41:


//--------------------- .nv.callgraph             --------------------------
	.section	.nv.callgraph,"",@"SHT_CUDA_CALLGRAPH"
	.align	4
	.sectionentsize	8
	.align		4
        /*0000*/ 	.word	0x00000000
	.align		4
        /*0004*/ 	.word	0xffffffff
	.align		4
        /*0008*/ 	.word	index@(_Z15blake3_gpu_hashv)
	.align		4
        /*000c*/ 	.word	index@(vprintf)
	.align		4
        /*0010*/ 	.word	index@(_Z15gpu_hello_worldv)
	.align		4
        /*0014*/ 	.word	index@(vprintf)
	.align		4
        /*0018*/ 	.word	0x00000000
	.align		4
        /*001c*/ 	.word	0xfffffffe
	.align		4
        /*0020*/ 	.word	0x00000000
	.align		4
        /*0024*/ 	.word	0xfffffffd
	.align		4
        /*0028*/ 	.word	0x00000000
	.align		4
        /*002c*/ 	.word	0xfffffffc


//--------------------- .nv.constant4             --------------------------
	.section	.nv.constant4,"a",@progbits
	.align	8
	.align		8
.nv.constant4:
        /*0000*/ 	.dword	vprintf
	.align		8
        /*0008*/ 	.dword	$str
	.align		8
        /*0010*/ 	.dword	$str$1
	.align		8
        /*0018*/ 	.dword	$str$2
	.align		8
        /*0020*/ 	.dword	$str$3
	.align		8
        /*0028*/ 	.dword	$str$4
	.align		8
        /*0030*/ 	.dword	$str$5


//--------------------- .nv.constant3             --------------------------
	.section	.nv.constant3,"a",@progbits
.nv.constant3:
	.type		c_PaddedMessage,@object
	.size		c_PaddedMessage,(c_sigma - c_PaddedMessage)
c_PaddedMessage:
	.zero		256
	.type		c_sigma,@object
	.size		c_sigma,(.L_1 - c_sigma)
c_sigma:
	.zero		112
.L_1:


//--------------------- .text._Z15blake3_gpu_hashv --------------------------
	.section	.text._Z15blake3_gpu_hashv,"ax",@progbits
	.align	128
        .global         _Z15blake3_gpu_hashv
        .type           _Z15blake3_gpu_hashv,@function
        .size           _Z15blake3_gpu_hashv,(.L_x_25 - _Z15blake3_gpu_hashv)
        .other          _Z15blake3_gpu_hashv,@"STO_CUDA_ENTRY STV_DEFAULT"
_Z15blake3_gpu_hashv:
.text._Z15blake3_gpu_hashv:
[----:B------:R-:W0:Y:S01]  /*0000*/  LDC R1, c[0x0][0x37c] ;  /* 0x0000df00ff017b82 */ /* 0x000e220000000800 */
[----:B------:R-:W1:Y:S07]  /*0010*/  LDCU.128 UR4, c[0x3][URZ] ;  /* 0x00c00000ff0477ac */ /* 0x000e6e0008000c00 */
[----:B------:R-:W2:Y:S01]  /*0020*/  LDC.U8 R8, c[0x3][0x13] ;  /* 0x00c004c0ff087b82 */ /* 0x000ea20000000000 */
[----:B0-----:R-:W-:Y:S01]  /*0030*/  VIADD R1, R1, 0xffffffb0 ;  /* 0xffffffb001017836 */ /* 0x001fe20000000000 */
[----:B------:R-:W0:Y:S01]  /*0040*/  LDCU.128 UR8, c[0x3][0x10] ;  /* 0x00c00200ff0877ac */ /* 0x000e220008000c00 */
[----:B------:R-:W-:-:S02]  /*0050*/  IMAD.MOV.U32 R107, RZ, RZ, RZ ;  /* 0x000000ffff6b7224 */ /* 0x000fc400078e00ff */
[----:B------:R-:W-:Y:S01]  /*0060*/  IMAD.MOV.U32 R73, RZ, RZ, 0x6a09e667 ;  /* 0x6a09e667ff497424 */ /* 0x000fe200078e00ff */
[----:B------:R-:W3:Y:S02]  /*0070*/  LDCU.U8 UR77, c[0x3][0x1] ;  /* 0x00c00020ff4d77ac */ /* 0x000ee40008000000 */
[----:B------:R-:W4:Y:S01]  /*0080*/  LDC.U8 R9, c[0x3][0x17] ;  /* 0x00c005c0ff097b82 */ /* 0x000f220000000000 */
[----:B------:R-:W-:Y:S01]  /*0090*/  IMAD.MOV.U32 R75, RZ, RZ, -0x4498517b ;  /* 0xbb67ae85ff4b7424 */ /* 0x000fe200078e00ff */
[----:B------:R-:W5:Y:S01]  /*00a0*/  LDCU.U8 UR59, c[0x3][0x11] ;  /* 0x00c00220ff3b77ac */ /* 0x000f620008000000 */
[----:B------:R-:W-:Y:S02]  /*00b0*/  IMAD.MOV.U32 R71, RZ, RZ, 0x3c6ef372 ;  /* 0x3c6ef372ff477424 */ /* 0x000fe400078e00ff */
[----:B------:R-:W-:Y:S01]  /*00c0*/  IMAD.MOV.U32 R74, RZ, RZ, 0x510e527f ;  /* 0x510e527fff4a7424 */ /* 0x000fe200078e00ff */
[----:B------:R-:W2:Y:S02]  /*00d0*/  LDCU.U8 UR58, c[0x3][0x12] ;  /* 0x00c00240ff3a77ac */ /* 0x000ea40008000000 */
[----:B------:R-:W4:Y:S01]  /*00e0*/  LDC.U8 R10, c[0x3][0x1b] ;  /* 0x00c006c0ff0a7b82 */ /* 0x000f220000000000 */
[----:B------:R-:W-:Y:S01]  /*00f0*/  IMAD.MOV.U32 R72, RZ, RZ, -0x64fa9774 ;  /* 0x9b05688cff487424 */ /* 0x000fe200078e00ff */
[----:B------:R-:W5:Y:S01]  /*0100*/  LDCU.U8 UR63, c[0x3][0x15] ;  /* 0x00c002a0ff3f77ac */ /* 0x000f620008000000 */
[----:B------:R-:W-:Y:S01]  /*0110*/  IMAD.MOV.U32 R70, RZ, RZ, 0x1f83d9ab ;  /* 0x1f83d9abff467424 */ /* 0x000fe200078e00ff */
[----:B------:R-:W5:Y:S04]  /*0120*/  LDCU.U8 UR57, c[0x3][0x16] ;  /* 0x00c002c0ff3977ac */ /* 0x000f680008000000 */
[----:B------:R-:W4:Y:S01]  /*0130*/  LDC.U8 R11, c[0x3][0x1f] ;  /* 0x00c007c0ff0b7b82 */ /* 0x000f220000000000 */
[----:B------:R-:W5:Y:S01]  /*0140*/  LDCU.U8 UR64, c[0x3][0x19] ;  /* 0x00c00320ff4077ac */ /* 0x000f620008000000 */
[----:B------:R-:W5:Y:S06]  /*0150*/  LDCU.U8 UR62, c[0x3][0x1a] ;  /* 0x00c00340ff3e77ac */ /* 0x000f6c0008000000 */
        /* <DEDUP_REMOVED lines=14> */
[----:B------:R-:W4:Y:S06]  /*0240*/  LDCU.128 UR20, c[0x3][0x20] ;  /* 0x00c00400ff1477ac */ /* 0x000f2c0008000c00 */
[----:B------:R-:W4:Y:S01]  /*0250*/  LDC.64 R12, c[0x3][0x40] ;  /* 0x00c01000ff0c7b82 */ /* 0x000f220000000a00 */
[----:B------:R-:W4:Y:S01]  /*0260*/  LDCU.U8 UR73, c[0x3][0x2d] ;  /* 0x00c005a0ff4977ac */ /* 0x000f220008000000 */
[----:B------:R-:W4:Y:S06]  /*0270*/  LDCU.U8 UR71, c[0x3][0x2e] ;  /* 0x00c005c0ff4777ac */ /* 0x000f2c0008000000 */
[----:B------:R-:W4:Y:S01]  /*0280*/  LDC.U8 R15, c[0x3][0x23] ;  /* 0x00c008c0ff0f7b82 */ /* 0x000f220000000000 */
[----:B------:R-:W4:Y:S01]  /*0290*/  LDCU.U8 UR53, c[0x3][0x21] ;  /* 0x00c00420ff3577ac */ /* 0x000f220008000000 */
[----:B------:R-:W4:Y:S06]  /*02a0*/  LDCU.U8 UR56, c[0x3][0x22] ;  /* 0x00c00440ff3877ac */ /* 0x000f2c0008000000 */
[----:B------:R-:W4:Y:S01]  /*02b0*/  LDC.U8 R14, c[0x3][0x41] ;  /* 0x00c01040ff0e7b82 */ /* 0x000f220000000000 */
[----:B-1----:R-:W-:-:S02]  /*02c0*/  ULOP3.LUT UR29, UR4, 0xff, URZ, 0xc0, !UPT ;  /* 0x000000ff041d7892 */ /* 0x002fc4000f8ec0ff */
[----:B0-----:R-:W-:Y:S02]  /*02d0*/  ULOP3.LUT UR30, UR8, 0xff, URZ, 0xc0, !UPT ;  /* 0x000000ff081e7892 */ /* 0x001fe4000f8ec0ff */
[----:B------:R-:W-:-:S03]  /*02e0*/  ULOP3.LUT UR33, UR9, 0xff, URZ, 0xc0, !UPT ;  /* 0x000000ff09217892 */ /* 0x000fc6000f8ec0ff */
[----:B------:R-:W0:Y:S01]  /*02f0*/  LDC.U8 R17, c[0x3][0x27] ;  /* 0x00c009c0ff117b82 */ /* 0x000e220000000000 */
[----:B------:R-:W-:Y:S02]  /*0300*/  ULOP3.LUT UR34, UR10, 0xff, URZ, 0xc0, !UPT ;  /* 0x000000ff0a227892 */ /* 0x000fe4000f8ec0ff */
[----:B------:R-:W-:Y:S01]  /*0310*/  ULOP3.LUT UR32, UR11, 0xff, URZ, 0xc0, !UPT ;  /* 0x000000ff0b207892 */ /* 0x000fe2000f8ec0ff */
[----:B------:R-:W1:Y:S04]  /*0320*/  LDCU.U8 UR75, c[0x3][0x25] ;  /* 0x00c004a0ff4b77ac */ /* 0x000e680008000000 */
[----:B------:R-:W1:Y:S01]  /*0330*/  LDC.U8 R16, c[0x3][0x45] ;  /* 0x00c01140ff107b82 */ /* 0x000e620000000000 */
[----:B------:R-:W0:Y:S01]  /*0340*/  LDCU.U8 UR72, c[0x3][0x26] ;  /* 0x00c004c0ff4877ac */ /* 0x000e220008000000 */
[----:B------:R-:W-:-:S02]  /*0350*/  ULOP3.LUT UR26, UR5, 0xff, URZ, 0xc0, !UPT ;  /* 0x000000ff051a7892 */ /* 0x000fc4000f8ec0ff */
[----:B------:R-:W-:-:S04]  /*0360*/  ULOP3.LUT UR35, UR6, 0xff, URZ, 0xc0, !UPT ;  /* 0x000000ff06237892 */ /* 0x000fc8000f8ec0ff */
[----:B------:R-:W0:Y:S01]  /*0370*/  LDC.U8 R18, c[0x3][0x2b] ;  /* 0x00c00ac0ff127b82 */ /* 0x000e220000000000 */
[----:B------:R-:W-:Y:S02]  /*0380*/  ULOP3.LUT UR24, UR7, 0xff, URZ, 0xc0, !UPT ;  /* 0x000000ff07187892 */ /* 0x000fe4000f8ec0ff */
[----:B---3--:R-:W-:Y:S02]  /*0390*/  ULEA UR29, UR77, UR29, 0x8 ;  /* 0x0000001d4d1d7291 */ /* 0x008fe4000f8e40ff */
[----:B--2---:R-:W-:Y:S02]  /*03a0*/  USHF.L.U32 UR58, UR58, 0x10, URZ ;  /* 0x000000103a3a7899 */ /* 0x004fe400080006ff */
[----:B-----5:R-:W-:Y:S01]  /*03b0*/  ULEA UR59, UR59, UR30, 0x8 ;  /* 0x0000001e3b3b7291 */ /* 0x020fe2000f8e40ff */
[----:B------:R-:W2:Y:S01]  /*03c0*/  LDC.U8 R2, c[0x3][0x37] ;  /* 0x00c00dc0ff027b82 */ /* 0x000ea20000000000 */
[----:B------:R-:W-:Y:S02]  /*03d0*/  USHF.L.U32 UR57, UR57, 0x10, URZ ;  /* 0x0000001039397899 */ /* 0x000fe400080006ff */
[----:B------:R-:W-:-:S02]  /*03e0*/  ULEA UR63, UR63, UR33, 0x8 ;  /* 0x000000213f3f7291 */ /* 0x000fc4000f8e40ff */
[----:B------:R-:W-:Y:S02]  /*03f0*/  USHF.L.U32 UR62, UR62, 0x10, URZ ;  /* 0x000000103e3e7899 */ /* 0x000fe400080006ff */
[----:B------:R-:W-:Y:S01]  /*0400*/  ULEA UR64, UR64, UR34, 0x8 ;  /* 0x0000002240407291 */ /* 0x000fe2000f8e40ff */
[----:B------:R-:W3:Y:S01]  /*0410*/  LDC.U8 R3, c[0x3][0x3b] ;  /* 0x00c00ec0ff037b82 */ /* 0x000ee20000000000 */
[----:B------:R-:W-:Y:S02]  /*0420*/  USHF.L.U32 UR61, UR61, 0x10, URZ ;  /* 0x000000103d3d7899 */ /* 0x000fe400080006ff */
[----:B------:R-:W-:Y:S02]  /*0430*/  ULEA UR54, UR54, UR32, 0x8 ;  /* 0x0000002036367291 */ /* 0x000fe4000f8e40ff */
[----:B------:R-:W-:Y:S02]  /*0440*/  USHF.L.U32 UR76, UR76, 0x10, URZ ;  /* 0x000000104c4c7899 */ /* 0x000fe400080006ff */
[----:B------:R-:W-:Y:S01]  /*0450*/  USHF.L.U32 UR68, UR68, 0x10, URZ ;  /* 0x0000001044447899 */ /* 0x000fe200080006ff */
[----:B------:R-:W5:Y:S01]  /*0460*/  LDC.U8 R0, c[0x3][0x33] ;  /* 0x00c00cc0ff007b82 */ /* 0x000f620000000000 */
[----:B------:R-:W-:-:S02]  /*0470*/  ULEA UR66, UR66, UR26, 0x8 ;  /* 0x0000001a42427291 */ /* 0x000fc4000f8e40ff */
[----:B------:R-:W-:Y:S02]  /*0480*/  USHF.L.U32 UR67, UR67, 0x10, URZ ;  /* 0x0000001043437899 */ /* 0x000fe400080006ff */
[----:B------:R-:W-:Y:S02]  /*0490*/  ULEA UR55, UR55, UR35, 0x8 ;  /* 0x0000002337377291 */ /* 0x000fe4000f8e40ff */
[----:B------:R-:W-:Y:S01]  /*04a0*/  USHF.L.U32 UR60, UR60, 0x10, URZ ;  /* 0x000000103c3c7899 */ /* 0x000fe200080006ff */
[----:B------:R-:W5:Y:S01]  /*04b0*/  LDC.U8 R20, c[0x3][0x3f] ;  /* 0x00c00fc0ff147b82 */ /* 0x000f620000000000 */
[----:B------:R-:W-:Y:S02]  /*04c0*/  ULEA UR52, UR52, UR24, 0x8 ;  /* 0x0000001834347291 */ /* 0x000fe4000f8e40ff */
[----:B------:R-:W-:Y:S02]  /*04d0*/  ULOP3.LUT UR59, UR59, UR58, URZ, 0xfc, !UPT ;  /* 0x0000003a3b3b7292 */ /* 0x000fe4000f8efcff */
[----:B------:R-:W-:-:S02]  /*04e0*/  ULOP3.LUT UR57, UR63, UR57, URZ, 0xfc, !UPT ;  /* 0x000000393f397292 */ /* 0x000fc4000f8efcff */
[----:B------:R-:W-:Y:S01]  /*04f0*/  ULOP3.LUT UR62, UR64, UR62, URZ, 0xfc, !UPT ;  /* 0x0000003e403e7292 */ /* 0x000fe2000f8efcff */
[----:B------:R-:W1:Y:S01]  /*0500*/  LDC.U8 R21, c[0x3][0x42] ;  /* 0x00c01080ff157b82 */ /* 0x000e620000000000 */
[----:B------:R-:W-:Y:S01]  /*0510*/  ULOP3.LUT UR61, UR54, UR61, URZ, 0xfc, !UPT ;  /* 0x0000003d363d7292 */ /* 0x000fe2000f8efcff */
[----:B------:R-:W-:Y:S01]  /*0520*/  LEA R8, R8, UR59, 0x18 ;  /* 0x0000003b08087c11 */ /* 0x000fe2000f8ec0ff */
[----:B------:R-:W2:Y:S01]  /*0530*/  LDCU.U8 UR74, c[0x3][0x29] ;  /* 0x00c00520ff4a77ac */ /* 0x000ea20008000000 */
[----:B----4-:R-:W-:Y:S02]  /*0540*/  LEA R9, R9, UR57, 0x18 ;  /* 0x0000003909097c11 */ /* 0x010fe4000f8ec0ff */
[----:B------:R-:W-:Y:S01]  /*0550*/  LEA R10, R10, UR62, 0x18 ;  /* 0x0000003e0a0a7c11 */ /* 0x000fe2000f8ec0ff */
[----:B------:R-:W4:Y:S01]  /*0560*/  LDCU.U8 UR65, c[0x3][0x2a] ;  /* 0x00c00540ff4177ac */ /* 0x000f220008000000 */
[----:B------:R-:W-:Y:S01]  /*0570*/  LEA R11, R11, UR61, 0x18 ;  /* 0x0000003d0b0b7c11 */ /* 0x000fe2000f8ec0ff */
[----:B------:R-:W5:Y:S01]  /*0580*/  LDC.64 R22, c[0x3][0x50] ;  /* 0x00c01400ff167b82 */ /* 0x000f620000000a00 */
[----:B------:R-:W-:-:S02]  /*0590*/  ULOP3.LUT UR76, UR29, UR76, URZ, 0xfc, !UPT ;  /* 0x0000004c1d4c7292 */ /* 0x000fc4000f8efcff */
[----:B------:R-:W-:Y:S01]  /*05a0*/  ULOP3.LUT UR25, UR23, 0xff, URZ, 0xc0, !UPT ;  /* 0x000000ff17197892 */ /* 0x000fe2000f8ec0ff */
[----:B------:R0:W-:Y:S01]  /*05b0*/  STL.128 [R1+0x10], R8 ;  /* 0x0000100801007387 */ /* 0x0001e20000100c00 */
[----:B------:R-:W3:Y:S02]  /*05c0*/  LDCU.128 UR16, c[0x3][0x30] ;  /* 0x00c00600ff1077ac */ /* 0x000ee40008000c00 */
[----:B------:R-:W-:Y:S01]  /*05d0*/  LEA R4, R4, UR76, 0x18 ;  /* 0x0000004c04047c11 */ /* 0x000fe2000f8ec0ff */
[----:B------:R-:W5:Y:S01]  /*05e0*/  LDC.U8 R25, c[0x3][0x69] ;  /* 0x00c01a40ff197b82 */ /* 0x000f620000000000 */
[----:B------:R-:W-:Y:S02]  /*05f0*/  ULOP3.LUT UR31, UR20, 0xff, URZ, 0xc0, !UPT ;  /* 0x000000ff141f7892 */ /* 0x000fe4000f8ec0ff */
[----:B------:R-:W-:Y:S02]  /*0600*/  ULOP3.LUT UR68, UR66, UR68, URZ, 0xfc, !UPT ;  /* 0x0000004442447292 */ /* 0x000fe4000f8efcff */
[----:B------:R-:W-:Y:S01]  /*0610*/  ULOP3.LUT UR67, UR55, UR67, URZ, 0xfc, !UPT ;  /* 0x0000004337437292 */ /* 0x000fe2000f8efcff */
[----:B-1----:R-:W-:Y:S01]  /*0620*/  IMAD.U32 R21, R21, 0x10000, RZ ;  /* 0x0001000015157824 */ /* 0x002fe200078e00ff */
[----:B------:R-:W-:Y:S01]  /*0630*/  ULOP3.LUT UR52, UR52, UR60, URZ, 0xfc, !UPT ;  /* 0x0000003c34347292 */ /* 0x000fe2000f8efcff */
[----:B------:R-:W1:Y:S01]  /*0640*/  LDC.64 R28, c[0x3][0x70] ;  /* 0x00c01c00ff1c7b82 */ /* 0x000e620000000a00 */
[----:B------:R-:W-:Y:S01]  /*0650*/  USHF.L.U32 UR71, UR71, 0x10, URZ ;  /* 0x0000001047477899 */ /* 0x000fe200080006ff */
[----:B------:R-:W-:Y:S01]  /*0660*/  LEA R5, R5, UR68, 0x18 ;  /* 0x0000004405057c11 */ /* 0x000fe2000f8ec0ff */
[----:B------:R-:W-:Y:S01]  /*0670*/  ULEA UR25, UR73, UR25, 0x8 ;  /* 0x0000001949197291 */ /* 0x000fe2000f8e40ff */
[----:B------:R-:W-:Y:S01]  /*0680*/  LEA R6, R6, UR67, 0x18 ;  /* 0x0000004306067c11 */ /* 0x000fe2000f8ec0ff */
[----:B------:R-:W5:Y:S01]  /*0690*/  LDCU.U8 UR77, c[0x3][0x35] ;  /* 0x00c006a0ff4d77ac */ /* 0x000f620008000000 */
[----:B------:R-:W-:-:S02]  /*06a0*/  LEA R7, R7, UR52, 0x18 ;  /* 0x0000003407077c11 */ /* 0x000fc4000f8ec0ff */
[----:B0-----:R-:W0:Y:S01]  /*06b0*/  LDC.64 R10, c[0x3][0x48] ;  /* 0x00c01200ff0a7b82 */ /* 0x001e220000000a00 */
[----:B------:R-:W5:Y:S01]  /*06c0*/  LDCU.U8 UR29, c[0x3][0x36] ;  /* 0x00c006c0ff1d77ac */ /* 0x000f620008000000 */
[----:B------:R-:W-:Y:S01]  /*06d0*/  LOP3.LUT R9, R12, 0xff, RZ, 0xc0, !PT ;  /* 0x000000ff0c097812 */ /* 0x000fe200078ec0ff */
[----:B------:R2:W-:Y:S01]  /*06e0*/  STL.128 [R1], R4 ;  /* 0x0000000401007387 */ /* 0x0005e20000100c00 */
[----:B------:R-:W-:Y:S02]  /*06f0*/  USHF.L.U32 UR56, UR56, 0x10, URZ ;  /* 0x0000001038387899 */ /* 0x000fe400080006ff */
[----:B------:R-:W-:Y:S01]  /*0700*/  ULEA UR31, UR53, UR31, 0x8 ;  /* 0x0000001f351f7291 */ /* 0x000fe2000f8e40ff */
[----:B------:R-:W-:Y:S01]  /*0710*/  IMAD R8, R14, 0x100, R9 ;  /* 0x000001000e087824 */ /* 0x000fe200078e0209 */
[----:B------:R-:W-:Y:S01]  /*0720*/  ULOP3.LUT UR27, UR21, 0xff, URZ, 0xc0, !UPT ;  /* 0x000000ff151b7892 */ /* 0x000fe2000f8ec0ff */
[----:B------:R-:W-:Y:S01]  /*0730*/  LOP3.LUT R9, R13, 0xff, RZ, 0xc0, !PT ;  /* 0x000000ff0d097812 */ /* 0x000fe200078ec0ff */
[----:B------:R-:W-:Y:S01]  /*0740*/  ULOP3.LUT UR25, UR25, UR71, URZ, 0xfc, !UPT ;  /* 0x0000004719197292 */ /* 0x000fe2000f8efcff */
[----:B------:R-:W1:Y:S01]  /*0750*/  LDC.U8 R13, c[0x3][0x49] ;  /* 0x00c01240ff0d7b82 */ /* 0x000e620000000000 */
[----:B------:R-:W-:Y:S01]  /*0760*/  ULOP3.LUT UR31, UR31, UR56, URZ, 0xfc, !UPT ;  /* 0x000000381f1f7292 */ /* 0x000fe2000f8efcff */
[----:B------:R-:W-:Y:S01]  /*0770*/  LOP3.LUT R8, R8, R21, RZ, 0xfc, !PT ;  /* 0x0000001508087212 */ /* 0x000fe200078efcff */
[----:B------:R-:W5:Y:S01]  /*0780*/  LDCU.U8 UR76, c[0x3][0x39] ;  /* 0x00c00720ff4c77ac */ /* 0x000f620008000000 */
[----:B------:R-:W-:Y:S01]  /*0790*/  IMAD R9, R16, 0x100, R9 ;  /* 0x0000010010097824 */ /* 0x000fe200078e0209 */
[----:B------:R-:W5:Y:S01]  /*07a0*/  LDCU.U8 UR26, c[0x3][0x3a] ;  /* 0x00c00740ff1a77ac */ /* 0x000f620008000000 */
[----:B--2---:R-:W-:-:S02]  /*07b0*/  LEA R7, R19, UR25, 0x18 ;  /* 0x0000001913077c11 */ /* 0x004fc4000f8ec0ff */
[----:B------:R-:W2:Y:S01]  /*07c0*/  LDC.U8 R16, c[0x3][0x4a] ;  /* 0x00c01280ff107b82 */ /* 0x000ea20000000000 */
[----:B------:R-:W-:Y:S01]  /*07d0*/  LEA R4, R15, UR31, 0x18 ;  /* 0x0000001f0f047c11 */ /* 0x000fe2000f8ec0ff */
[----:B------:R-:W0:Y:S01]  /*07e0*/  LDCU.U8 UR69, c[0x3][0x31] ;  /* 0x00c00620ff4577ac */ /* 0x000e220008000000 */
[----:B------:R-:W0:Y:S05]  /*07f0*/  LDCU.U8 UR70, c[0x3][0x32] ;  /* 0x00c00640ff4677ac */ /* 0x000e2a0008000000 */
[----:B------:R-:W1:Y:S01]  /*0800*/  LDC.U8 R19, c[0x3][0x4d] ;  /* 0x00c01340ff137b82 */ /* 0x000e620000000000 */
[----:B------:R-:W0:Y:S01]  /*0810*/  LDCU.U8 UR66, c[0x3][0x3d] ;  /* 0x00c007a0ff4277ac */ /* 0x000e220008000000 */
[----:B------:R-:W0:Y:S06]  /*0820*/  LDCU.U8 UR35, c[0x3][0x3e] ;  /* 0x00c007c0ff2377ac */ /* 0x000e2c0008000000 */
[----:B------:R-:W2:Y:S01]  /*0830*/  LDC.U8 R15, c[0x3][0x46] ;  /* 0x00c01180ff0f7b82 */ /* 0x000ea20000000000 */
[----:B------:R-:W-:-:S02]  /*0840*/  USHF.L.U32 UR72, UR72, 0x10, URZ ;  /* 0x0000001048487899 */ /* 0x000fc400080006ff */
[----:B------:R-:W-:Y:S02]  /*0850*/  ULEA UR27, UR75, UR27, 0x8 ;  /* 0x0000001b4b1b7291 */ /* 0x000fe4000f8e40ff */
[----:B------:R-:W-:Y:S02]  /*0860*/  ULOP3.LUT UR28, UR22, 0xff, URZ, 0xc0, !UPT ;  /* 0x000000ff161c7892 */ /* 0x000fe4000f8ec0ff */
[----:B------:R-:W-:Y:S01]  /*0870*/  ULOP3.LUT UR27, UR27, UR72, URZ, 0xfc, !UPT ;  /* 0x000000481b1b7292 */ /* 0x000fe2000f8efcff */
[----:B------:R-:W2:Y:S01]  /*0880*/  LDC.U8 R12, c[0x3][0x51] ;  /* 0x00c01440ff0c7b82 */ /* 0x000ea20000000000 */
[----:B----4-:R-:W-:Y:S02]  /*0890*/  USHF.L.U32 UR65, UR65, 0x10, URZ ;  /* 0x0000001041417899 */ /* 0x010fe400080006ff */
[----:B------:R-:W-:Y:S02]  /*08a0*/  ULEA UR28, UR74, UR28, 0x8 ;  /* 0x0000001c4a1c7291 */ /* 0x000fe4000f8e40ff */
[----:B---3--:R-:W-:Y:S01]  /*08b0*/  ULOP3.LUT UR37, UR17, 0xff, URZ, 0xc0, !UPT ;  /* 0x000000ff11257892 */ /* 0x008fe2000f8ec0ff */
[----:B------:R-:W-:Y:S01]  /*08c0*/  LEA R5, R17, UR27, 0x18 ;  /* 0x0000001b11057c11 */ /* 0x000fe2000f8ec0ff */
[----:B------:R-:W-:Y:S01]  /*08d0*/  ULOP3.LUT UR28, UR28, UR65, URZ, 0xfc, !UPT ;  /* 0x000000411c1c7292 */ /* 0x000fe2000f8efcff */
[----:B------:R-:W3:Y:S01]  /*08e0*/  LDC.U8 R17, c[0x3][0x4e] ;  /* 0x00c01380ff117b82 */ /* 0x000ee20000000000 */
[----:B-----5:R-:W-:-:S02]  /*08f0*/  USHF.L.U32 UR29, UR29, 0x10, URZ ;  /* 0x000000101d1d7899 */ /* 0x020fc400080006ff */
[----:B------:R-:W-:Y:S02]  /*0900*/  ULEA UR37, UR77, UR37, 0x8 ;  /* 0x000000254d257291 */ /* 0x000fe4000f8e40ff */
[----:B------:R-:W-:Y:S01]  /*0910*/  ULOP3.LUT UR38, UR18, 0xff, URZ, 0xc0, !UPT ;  /* 0x000000ff12267892 */ /* 0x000fe2000f8ec0ff */
[----:B------:R-:W-:Y:S01]  /*0920*/  LEA R6, R18, UR28, 0x18 ;  /* 0x0000001c12067c11 */ /* 0x000fe2000f8ec0ff */
[----:B------:R-:W-:Y:S01]  /*0930*/  ULOP3.LUT UR36, UR16, 0xff, URZ, 0xc0, !UPT ;  /* 0x000000ff10247892 */ /* 0x000fe2000f8ec0ff */
[----:B------:R-:W4:Y:S01]  /*0940*/  LDC.U8 R14, c[0x3][0x55] ;  /* 0x00c01540ff0e7b82 */ /* 0x000f220000000000 */
[----:B------:R-:W-:Y:S02]  /*0950*/  ULOP3.LUT UR39, UR19, 0xff, URZ, 0xc0, !UPT ;  /* 0x000000ff13277892 */ /* 0x000fe4000f8ec0ff */
[----:B------:R-:W-:Y:S01]  /*0960*/  ULOP3.LUT UR29, UR37, UR29, URZ, 0xfc, !UPT ;  /* 0x0000001d251d7292 */ /* 0x000fe2000f8efcff */
[----:B------:R5:W-:Y:S01]  /*0970*/  STL.128 [R1+0x20], R4 ;  /* 0x0000200401007387 */ /* 0x000be20000100c00 */
[----:B------:R-:W-:-:S02]  /*0980*/  USHF.L.U32 UR26, UR26, 0x10, URZ ;  /* 0x000000101a1a7899 */ /* 0x000fc400080006ff */
[----:B------:R-:W-:Y:S01]  /*0990*/  ULEA UR38, UR76, UR38, 0x8 ;  /* 0x000000264c267291 */ /* 0x000fe2000f8e40ff */
[----:B------:R-:W4:Y:S01]  /*09a0*/  LDC.U8 R27, c[0x3][0x6d] ;  /* 0x00c01b40ff1b7b82 */ /* 0x000f220000000000 */
[----:B0-----:R-:W-:Y:S02]  /*09b0*/  USHF.L.U32 UR70, UR70, 0x10, URZ ;  /* 0x0000001046467899 */ /* 0x001fe400080006ff */
[----:B------:R-:W-:Y:S02]  /*09c0*/  USHF.L.U32 UR35, UR35, 0x10, URZ ;  /* 0x0000001023237899 */ /* 0x000fe400080006ff */
[----:B------:R-:W-:Y:S02]  /*09d0*/  ULEA UR36, UR69, UR36, 0x8 ;  /* 0x0000002445247291 */ /* 0x000fe4000f8e40ff */
[----:B------:R-:W-:Y:S01]  /*09e0*/  ULEA UR39, UR66, UR39, 0x8 ;  /* 0x0000002742277291 */ /* 0x000fe2000f8e40ff */
[----:B---3--:R-:W-:Y:S01]  /*09f0*/  IMAD.U32 R17, R17, 0x10000, RZ ;  /* 0x0001000011117824 */ /* 0x008fe200078e00ff */
[----:B------:R-:W-:Y:S01]  /*0a00*/  ULOP3.LUT UR26, UR38, UR26, URZ, 0xfc, !UPT ;  /* 0x0000001a261a7292 */ /* 0x000fe2000f8efcff */
[----:B------:R-:W0:Y:S01]  /*0a10*/  LDC.U8 R31, c[0x3][0x71] ;  /* 0x00c01c40ff1f7b82 */ /* 0x000e220000000000 */
[----:B------:R-:W-:Y:S01]  /*0a20*/  ULOP3.LUT UR36, UR36, UR70, URZ, 0xfc, !UPT ;  /* 0x0000004624247292 */ /* 0x000fe2000f8efcff */
[----:B-----5:R-:W-:Y:S01]  /*0a30*/  LEA R5, R2, UR29, 0x18 ;  /* 0x0000001d02057c11 */ /* 0x020fe2000f8ec0ff */
[----:B------:R-:W-:Y:S01]  /*0a40*/  ULOP3.LUT UR35, UR39, UR35, URZ, 0xfc, !UPT ;  /* 0x0000002327237292 */ /* 0x000fe2000f8efcff */
[----:B------:R-:W-:Y:S01]  /*0a50*/  LOP3.LUT R2, R11, 0xff, RZ, 0xc0, !PT ;  /* 0x000000ff0b027812 */ /* 0x000fe200078ec0ff */
[----:B------:R-:W3:Y:S01]  /*0a60*/  LDCU.128 UR4, c[0x3][0xa0] ;  /* 0x00c01400ff0477ac */ /* 0x000ee20008000c00 */
[----:B------:R-:W-:-:S02]  /*0a70*/  LEA R6, R3, UR26, 0x18 ;  /* 0x0000001a03067c11 */ /* 0x000fc4000f8ec0ff */
[----:B------:R-:W-:Y:S01]  /*0a80*/  LEA R4, R0, UR36, 0x18 ;  /* 0x0000002400047c11 */ /* 0x000fe2000f8ec0ff */
[----:B------:R-:W5:Y:S01]  /*0a90*/  LDC.U8 R3, c[0x3][0x52] ;  /* 0x00c01480ff037b82 */ /* 0x000f620000000000 */
[----:B------:R-:W-:Y:S01]  /*0aa0*/  LEA R7, R20, UR35, 0x18 ;  /* 0x0000002314077c11 */ /* 0x000fe2000f8ec0ff */
[----:B-1----:R-:W-:Y:S01]  /*0ab0*/  IMAD R2, R19, 0x100, R2 ;  /* 0x0000010013027824 */ /* 0x002fe200078e0202 */
[----:B------:R-:W-:Y:S01]  /*0ac0*/  LOP3.LUT R11, R23, 0xff, RZ, 0xc0, !PT ;  /* 0x000000ff170b7812 */ /* 0x000fe200078ec0ff */
[----:B--2---:R-:W-:Y:S01]  /*0ad0*/  IMAD.U32 R0, R15, 0x10000, RZ ;  /* 0x000100000f007824 */ /* 0x004fe200078e00ff */
[----:B------:R-:W1:Y:S01]  /*0ae0*/  LDCU.U8 UR34, c[0x3][0xb1] ;  /* 0x00c01620ff2277ac */ /* 0x000e620008000000 */
[----:B------:R2:W-:Y:S01]  /*0af0*/  STL.128 [R1+0x30], R4 ;  /* 0x0000300401007387 */ /* 0x0005e20000100c00 */
[----:B------:R-:W-:Y:S01]  /*0b00*/  LOP3.LUT R17, R2, R17, RZ, 0xfc, !PT ;  /* 0x0000001102117212 */ /* 0x000fe200078efcff */
[----:B------:R-:W1:Y:S01]  /*0b10*/  LDC.64 R18, c[0x3][0x58] ;  /* 0x00c01600ff127b82 */ /* 0x000e620000000a00 */
[----:B------:R-:W-:Y:S01]  /*0b20*/  LOP3.LUT R9, R9, R0, RZ, 0xfc, !PT ;  /* 0x0000000009097212 */ /* 0x000fe200078efcff */
[----:B----4-:R-:W-:Y:S01]  /*0b30*/  IMAD R11, R14, 0x100, R11 ;  /* 0x000001000e0b7824 */ /* 0x010fe200078e020b */
[----:B------:R-:W-:Y:S01]  /*0b40*/  LOP3.LUT R0, R10, 0xff, RZ, 0xc0, !PT ;  /* 0x000000ff0a007812 */ /* 0x000fe200078ec0ff */
[----:B------:R-:W4:Y:S04]  /*0b50*/  LDCU.U8 UR32, c[0x3][0xb9] ;  /* 0x00c01720ff2077ac */ /* 0x000f280008000000 */
[----:B------:R-:W-:Y:S01]  /*0b60*/  IMAD R0, R13, 0x100, R0 ;  /* 0x000001000d007824 */ /* 0x000fe200078e0200 */
[----:B------:R-:W0:Y:S01]  /*0b70*/  LDC.U8 R2, c[0x3][0x5a] ;  /* 0x00c01680ff027b82 */ /* 0x000e220000000000 */
[----:B---3--:R-:W-:-:S02]  /*0b80*/  ULOP3.LUT UR48, UR4, 0xff, URZ, 0xc0, !UPT ;  /* 0x000000ff04307892 */ /* 0x008fc4000f8ec0ff */
[----:B------:R-:W-:Y:S01]  /*0b90*/  ULOP3.LUT UR49, UR5, 0xff, URZ, 0xc0, !UPT ;  /* 0x000000ff05317892 */ /* 0x000fe2000f8ec0ff */
[----:B--2---:R-:W-:Y:S01]  /*0ba0*/  IMAD.U32 R5, R16, 0x10000, RZ ;  /* 0x0001000010057824 */ /* 0x004fe200078e00ff */
[----:B------:R-:W-:Y:S01]  /*0bb0*/  LOP3.LUT R7, R22, 0xff, RZ, 0xc0, !PT ;  /* 0x000000ff16077812 */ /* 0x000fe200078ec0ff */
[----:B------:R-:W-:Y:S02]  /*0bc0*/  ULOP3.LUT UR50, UR6, 0xff, URZ, 0xc0, !UPT ;  /* 0x000000ff06327892 */ /* 0x000fe4000f8ec0ff */
[----:B------:R-:W2:Y:S01]  /*0bd0*/  LDC.U8 R4, c[0x3][0x56] ;  /* 0x00c01580ff047b82 */ /* 0x000ea20000000000 */
[----:B------:R-:W-:Y:S01]  /*0be0*/  ULOP3.LUT UR51, UR7, 0xff, URZ, 0xc0, !UPT ;  /* 0x000000ff07337892 */ /* 0x000fe2000f8ec0ff */
[----:B------:R-:W-:Y:S01]  /*0bf0*/  LOP3.LUT R5, R0, R5, RZ, 0xfc, !PT ;  /* 0x0000000500057212 */ /* 0x000fe200078efcff */
[----:B-----5:R-:W-:Y:S01]  /*0c00*/  IMAD.U32 R0, R3, 0x10000, RZ ;  /* 0x0001000003007824 */ /* 0x020fe200078e00ff */
[----:B------:R-:W3:Y:S01]  /*0c10*/  LDCU.128 UR4, c[0x3][0xb0] ;  /* 0x00c01600ff0477ac */ /* 0x000ee20008000c00 */
[----:B------:R-:W-:Y:S01]  /*0c20*/  IMAD R7, R12, 0x100, R7 ;  /* 0x000001000c077824 */ /* 0x000fe200078e0207 */
[----:B-1----:R-:W-:-:S02]  /*0c30*/  LOP3.LUT R3, R19, 0xff, RZ, 0xc0, !PT ;  /* 0x000000ff13037812 */ /* 0x002fc400078ec0ff */
[----:B------:R-:W1:Y:S01]  /*0c40*/  LDC.U8 R16, c[0x3][0x5d] ;  /* 0x00c01740ff107b82 */ /* 0x000e620000000000 */
[----:B------:R-:W5:Y:S01]  /*0c50*/  LDCU.U8 UR64, c[0x3][0xb5] ;  /* 0x00c016a0ff4077ac */ /* 0x000f620008000000 */
[----:B------:R-:W-:Y:S02]  /*0c60*/  LOP3.LUT R7, R7, R0, RZ, 0xfc, !PT ;  /* 0x0000000007077212 */ /* 0x000fe400078efcff */
[----:B------:R-:W-:Y:S01]  /*0c70*/  LOP3.LUT R0, R18, 0xff, RZ, 0xc0, !PT ;  /* 0x000000ff12007812 */ /* 0x000fe200078ec0ff */
[----:B------:R-:W5:Y:S03]  /*0c80*/  LDCU.128 UR20, c[0x3][0xf0] ;  /* 0x00c01e00ff1477ac */ /* 0x000f660008000c00 */
[----:B------:R-:W5:Y:S01]  /*0c90*/  LDC.U8 R13, c[0x3][0x59] ;  /* 0x00c01640ff0d7b82 */ /* 0x000f620000000000 */
[----:B------:R-:W5:Y:S01]  /*0ca0*/  LDCU.128 UR12, c[0x3][0x80] ;  /* 0x00c01000ff0c77ac */ /* 0x000f620008000c00 */
[----:B------:R-:W5:Y:S06]  /*0cb0*/  LDCU.128 UR8, c[0x3][0x90] ;  /* 0x00c01200ff0877ac */ /* 0x000f6c0008000c00 */
[----:B------:R-:W5:Y:S01]  /*0cc0*/  LDC.64 R20, c[0x3][0x60] ;  /* 0x00c01800ff147b82 */ /* 0x000f620000000a00 */
[----:B--2---:R-:W-:Y:S01]  /*0cd0*/  IMAD.U32 R4, R4, 0x10000, RZ ;  /* 0x0001000004047824 */ /* 0x004fe200078e00ff */
[----:B---3--:R-:W-:-:S02]  /*0ce0*/  ULOP3.LUT UR4, UR4, 0xff, URZ, 0xc0, !UPT ;  /* 0x000000ff04047892 */ /* 0x008fc4000f8ec0ff */
[----:B------:R-:W-:Y:S02]  /*0cf0*/  ULOP3.LUT UR6, UR6, 0xff, URZ, 0xc0, !UPT ;  /* 0x000000ff06067892 */ /* 0x000fe4000f8ec0ff */
[----:B------:R-:W-:Y:S01]  /*0d00*/  LOP3.LUT R11, R11, R4, RZ, 0xfc, !PT ;  /* 0x000000040b0b7212 */ /* 0x000fe200078efcff */
[----:B------:R-:W-:Y:S01]  /*0d10*/  ULEA UR34, UR34, UR4, 0x8 ;  /* 0x0000000422227291 */ /* 0x000fe2000f8e40ff */
[----:B------:R-:W2:Y:S01]  /*0d20*/  LDC.U8 R6, c[0x3][0x5e] ;  /* 0x00c01780ff067b82 */ /* 0x000ea20000000000 */
[----:B-1----:R-:W-:Y:S01]  /*0d30*/  IMAD R4, R16, 0x100, R3 ;  /* 0x0000010010047824 */ /* 0x002fe200078e0203 */
[----:B----4-:R-:W-:Y:S01]  /*0d40*/  ULEA UR32, UR32, UR6, 0x8 ;  /* 0x0000000620207291 */ /* 0x010fe2000f8e40ff */
[----:B0-----:R-:W-:Y:S01]  /*0d50*/  IMAD.U32 R3, R2, 0x10000, RZ ;  /* 0x0001000002037824 */ /* 0x001fe200078e00ff */
[----:B------:R-:W-:Y:S01]  /*0d60*/  ULOP3.LUT UR5, UR5, 0xff, URZ, 0xc0, !UPT ;  /* 0x000000ff05057892 */ /* 0x000fe2000f8ec0ff */
[----:B------:R-:W0:Y:S03]  /*0d70*/  LDCU.U8 UR4, c[0x3][0xf6] ;  /* 0x00c01ec0ff0477ac */ /* 0x000e260008000000 */
[----:B------:R-:W1:Y:S01]  /*0d80*/  LDC.U8 R15, c[0x3][0x61] ;  /* 0x00c01840ff0f7b82 */ /* 0x000e620000000000 */
[----:B-----5:R-:W-:Y:S01]  /*0d90*/  IMAD R0, R13, 0x100, R0 ;  /* 0x000001000d007824 */ /* 0x020fe200078e0200 */
[----:B------:R-:W3:Y:S04]  /*0da0*/  LDCU.U8 UR6, c[0x3][0xfe] ;  /* 0x00c01fc0ff0677ac */ /* 0x000ee80008000000 */
[----:B------:R-:W-:Y:S01]  /*0db0*/  LOP3.LUT R30, R0, R3, RZ, 0xfc, !PT ;  /* 0x00000003001e7212 */ /* 0x000fe200078efcff */
[----:B------:R-:W-:Y:S01]  /*0dc0*/  ULEA UR5, UR64, UR5, 0x8 ;  /* 0x0000000540057291 */ /* 0x000fe2000f8e40ff */
[----:B------:R-:W4:Y:S01]  /*0dd0*/  LDC.U8 R10, c[0x3][0x62] ;  /* 0x00c01880ff0a7b82 */ /* 0x000f220000000000 */
[----:B------:R-:W-:Y:S01]  /*0de0*/  LOP3.LUT R2, R20, 0xff, RZ, 0xc0, !PT ;  /* 0x000000ff14027812 */ /* 0x000fe200078ec0ff */
[----:B------:R-:W5:Y:S01]  /*0df0*/  LDCU.U8 UR55, c[0x3][0x81] ;  /* 0x00c01020ff3777ac */ /* 0x000f620008000000 */
[----:B------:R-:W-:Y:S01]  /*0e00*/  LOP3.LUT R0, R21, 0xff, RZ, 0xc0, !PT ;  /* 0x000000ff15007812 */ /* 0x000fe200078ec0ff */
[----:B------:R-:W5:Y:S04]  /*0e10*/  LDCU.U8 UR68, c[0x3][0x85] ;  /* 0x00c010a0ff4477ac */ /* 0x000f680008000000 */
[----:B------:R-:W0:Y:S01]  /*0e20*/  LDC.64 R22, c[0x3][0x68] ;  /* 0x00c01a00ff167b82 */ /* 0x000e220000000a00 */
[----:B--2---:R-:W-:Y:S01]  /*0e30*/  IMAD.U32 R13, R6, 0x10000, RZ ;  /* 0x00010000060d7824 */ /* 0x004fe200078e00ff */
[----:B------:R-:W2:Y:S04]  /*0e40*/  LDCU.U8 UR67, c[0x3][0x89] ;  /* 0x00c01120ff4377ac */ /* 0x000ea80008000000 */
[----:B------:R-:W-:Y:S01]  /*0e50*/  LOP3.LUT R13, R4, R13, RZ, 0xfc, !PT ;  /* 0x0000000d040d7212 */ /* 0x000fe200078efcff */
[----:B------:R-:W2:Y:S01]  /*0e60*/  LDCU.U8 UR24, c[0x3][0x8d] ;  /* 0x00c011a0ff1877ac */ /* 0x000ea20008000000 */
[----:B------:R-:W3:Y:S01]  /*0e70*/  LDC.U8 R19, c[0x3][0x65] ;  /* 0x00c01940ff137b82 */ /* 0x000ee20000000000 */
[----:B-1----:R-:W-:Y:S01]  /*0e80*/  IMAD R2, R15, 0x100, R2 ;  /* 0x000001000f027824 */ /* 0x002fe200078e0202 */
[----:B------:R-:W1:Y:S01]  /*0e90*/  LDCU.U8 UR60, c[0x3][0x91] ;  /* 0x00c01220ff3c77ac */ /* 0x000e620008000000 */
[----:B------:R-:W1:Y:S05]  /*0ea0*/  LDCU.U8 UR52, c[0x3][0x95] ;  /* 0x00c012a0ff3477ac */ /* 0x000e6a0008000000 */
[----:B------:R-:W5:Y:S01]  /*0eb0*/  LDC.U8 R12, c[0x3][0x66] ;  /* 0x00c01980ff0c7b82 */ /* 0x000f620000000000 */
[----:B----4-:R-:W-:Y:S01]  /*0ec0*/  IMAD.U32 R3, R10, 0x10000, RZ ;  /* 0x000100000a037824 */ /* 0x010fe200078e00ff */
[----:B------:R-:W4:Y:S04]  /*0ed0*/  LDCU.U8 UR30, c[0x3][0x99] ;  /* 0x00c01320ff1e77ac */ /* 0x000f280008000000 */
[----:B------:R-:W-:Y:S01]  /*0ee0*/  LOP3.LUT R24, R2, R3, RZ, 0xfc, !PT ;  /* 0x0000000302187212 */ /* 0x000fe200078efcff */
[----:B------:R-:W4:Y:S01]  /*0ef0*/  LDCU.U8 UR58, c[0x3][0x9d] ;  /* 0x00c013a0ff3a77ac */ /* 0x000f220008000000 */
[----:B------:R-:W2:Y:S01]  /*0f00*/  LDC.U8 R14, c[0x3][0x6a] ;  /* 0x00c01a80ff0e7b82 */ /* 0x000ea20000000000 */
[----:B0-----:R-:W-:Y:S01]  /*0f10*/  LOP3.LUT R2, R22, 0xff, RZ, 0xc0, !PT ;  /* 0x000000ff16027812 */ /* 0x001fe200078ec0ff */
[----:B------:R-:W0:Y:S04]  /*0f20*/  LDCU.U8 UR33, c[0x3][0xa1] ;  /* 0x00c01420ff2177ac */ /* 0x000e280008000000 */
[----:B------:R-:W-:Y:S01]  /*0f30*/  IMAD R2, R25, 0x100, R2 ;  /* 0x0000010019027824 */ /* 0x000fe200078e0202 */
[----:B------:R-:W0:Y:S01]  /*0f40*/  LDCU.U8 UR63, c[0x3][0xa5] ;  /* 0x00c014a0ff3f77ac */ /* 0x000e220008000000 */
[----:B------:R-:W1:Y:S01]  /*0f50*/  LDC.U8 R4, c[0x3][0x6e] ;  /* 0x00c01b80ff047b82 */ /* 0x000e620000000000 */
[----:B---3--:R-:W-:Y:S01]  /*0f60*/  IMAD R0, R19, 0x100, R0 ;  /* 0x0000010013007824 */ /* 0x008fe200078e0200 */
[----:B------:R-:W3:Y:S01]  /*0f70*/  LDCU.U8 UR59, c[0x3][0xa9] ;  /* 0x00c01520ff3b77ac */ /* 0x000ee20008000000 */
[----:B------:R-:W3:Y:S05]  /*0f80*/  LDCU.U8 UR57, c[0x3][0xad] ;  /* 0x00c015a0ff3977ac */ /* 0x000eea0008000000 */
[----:B------:R-:W4:Y:S01]  /*0f90*/  LDC.U8 R6, c[0x3][0x72] ;  /* 0x00c01c80ff067b82 */ /* 0x000f220000000000 */
[----:B-----5:R-:W-:Y:S01]  /*0fa0*/  IMAD.U32 R3, R12, 0x10000, RZ ;  /* 0x000100000c037824 */ /* 0x020fe200078e00ff */
[----:B------:R-:W5:Y:S04]  /*0fb0*/  LDCU.U8 UR64, c[0x3][0xfa] ;  /* 0x00c01f40ff4077ac */ /* 0x000f680008000000 */
[----:B------:R-:W-:Y:S01]  /*0fc0*/  LOP3.LUT R25, R0, R3, RZ, 0xfc, !PT ;  /* 0x0000000300197212 */ /* 0x000fe200078efcff */
[----:B------:R-:W-:Y:S01]  /*0fd0*/  ULOP3.LUT UR21, UR21, 0xff, URZ, 0xc0, !UPT ;  /* 0x000000ff15157892 */ /* 0x000fe2000f8ec0ff */
[----:B------:R-:W0:Y:S01]  /*0fe0*/  LDC.64 R32, c[0x3][0x78] ;  /* 0x00c01e00ff207b82 */ /* 0x000e220000000a00 */
[----:B------:R-:W-:Y:S01]  /*0ff0*/  LOP3.LUT R0, R23, 0xff, RZ, 0xc0, !PT ;  /* 0x000000ff17007812 */ /* 0x000fe200078ec0ff */
[----:B--2---:R-:W-:Y:S01]  /*1000*/  IMAD.U32 R15, R14, 0x10000, RZ ;  /* 0x000100000e0f7824 */ /* 0x004fe200078e00ff */
[----:B------:R-:W-:-:S02]  /*1010*/  ULOP3.LUT UR23, UR23, 0xff, URZ, 0xc0, !UPT ;  /* 0x000000ff17177892 */ /* 0x000fc4000f8ec0ff */
[----:B------:R-:W-:Y:S01]  /*1020*/  ULOP3.LUT UR40, UR12, 0xff, URZ, 0xc0, !UPT ;  /* 0x000000ff0c287892 */ /* 0x000fe2000f8ec0ff */
[----:B------:R-:W-:Y:S01]  /*1030*/  IMAD R0, R27, 0x100, R0 ;  /* 0x000001001b007824 */ /* 0x000fe200078e0200 */
[----:B------:R-:W-:Y:S01]  /*1040*/  LOP3.LUT R15, R2, R15, RZ, 0xfc, !PT ;  /* 0x0000000f020f7212 */ /* 0x000fe200078efcff */
[----:B------:R-:W2:Y:S01]  /*1050*/  LDC.U8 R23, c[0x3][0x79] ;  /* 0x00c01e40ff177b82 */ /* 0x000ea20000000000 */
[----:B------:R-:W-:Y:S01]  /*1060*/  LOP3.LUT R2, R28, 0xff, RZ, 0xc0, !PT ;  /* 0x000000ff1c027812 */ /* 0x000fe200078ec0ff */
[----:B-1----:R-:W-:Y:S01]  /*1070*/  IMAD.U32 R3, R4, 0x10000, RZ ;  /* 0x0001000004037824 */ /* 0x002fe200078e00ff */
[----:B------:R-:W-:Y:S02]  /*1080*/  ULOP3.LUT UR41, UR13, 0xff, URZ, 0xc0, !UPT ;  /* 0x000000ff0d297892 */ /* 0x000fe4000f8ec0ff */
[----:B------:R-:W-:Y:S01]  /*1090*/  ULOP3.LUT UR42, UR14, 0xff, URZ, 0xc0, !UPT ;  /* 0x000000ff0e2a7892 */ /* 0x000fe2000f8ec0ff */
[----:B------:R-:W-:Y:S01]  /*10a0*/  IMAD R2, R31, 0x100, R2 ;  /* 0x000001001f027824 */ /* 0x000fe200078e0202 */
[----:B------:R-:W-:Y:S01]  /*10b0*/  LOP3.LUT R27, R0, R3, RZ, 0xfc, !PT ;  /* 0x00000003001b7212 */ /* 0x000fe200078efcff */
[----:B------:R-:W1:Y:S01]  /*10c0*/  LDC.U8 R16, c[0x3][0x7d] ;  /* 0x00c01f40ff107b82 */ /* 0x000e620000000000 */
[----:B----4-:R-:W-:Y:S01]  /*10d0*/  IMAD.U32 R19, R6, 0x10000, RZ ;  /* 0x0001000006137824 */ /* 0x010fe200078e00ff */
[----:B------:R-:W-:Y:S01]  /*10e0*/  LOP3.LUT R0, R29, 0xff, RZ, 0xc0, !PT ;  /* 0x000000ff1d007812 */ /* 0x000fe200078ec0ff */
[----:B------:R-:W-:-:S02]  /*10f0*/  ULOP3.LUT UR44, UR8, 0xff, URZ, 0xc0, !UPT ;  /* 0x000000ff082c7892 */ /* 0x000fc4000f8ec0ff */
[----:B------:R-:W-:Y:S01]  /*1100*/  ULOP3.LUT UR45, UR9, 0xff, URZ, 0xc0, !UPT ;  /* 0x000000ff092d7892 */ /* 0x000fe2000f8ec0ff */
[----:B------:R-:W-:Y:S01]  /*1110*/  LOP3.LUT R19, R2, R19, RZ, 0xfc, !PT ;  /* 0x0000001302137212 */ /* 0x000fe200078efcff */
[----:B------:R-:W-:Y:S01]  /*1120*/  ULOP3.LUT UR47, UR11, 0xff, URZ, 0xc0, !UPT ;  /* 0x000000ff0b2f7892 */ /* 0x000fe2000f8ec0ff */
[----:B------:R-:W4:Y:S01]  /*1130*/  LDC.U8 R21, c[0x3][0x75] ;  /* 0x00c01d40ff157b82 */ /* 0x000f220000000000 */
[----:B0-----:R-:W-:Y:S01]  /*1140*/  LOP3.LUT R2, R32, 0xff, RZ, 0xc0, !PT ;  /* 0x000000ff20027812 */ /* 0x001fe200078ec0ff */
[----:B------:R-:W-:Y:S01]  /*1150*/  ULOP3.LUT UR22, UR22, 0xff, URZ, 0xc0, !UPT ;  /* 0x000000ff16167892 */ /* 0x000fe2000f8ec0ff */
[----:B------:R-:W-:Y:S01]  /*1160*/  LOP3.LUT R3, R33, 0xff, RZ, 0xc0, !PT ;  /* 0x000000ff21037812 */ /* 0x000fe200078ec0ff */
[----:B------:R-:W-:Y:S02]  /*1170*/  USHF.L.U32 UR4, UR4, 0x10, URZ ;  /* 0x0000001004047899 */ /* 0x000fe400080006ff */
[----:B------:R-:W-:Y:S02]  /*1180*/  USHF.L.U32 UR6, UR6, 0x10, URZ ;  /* 0x0000001006067899 */ /* 0x000fe400080006ff */
[----:B------:R-:W0:Y:S01]  /*1190*/  LDC.U8 R10, c[0x3][0x76] ;  /* 0x00c01d80ff0a7b82 */ /* 0x000e220000000000 */
[----:B--2---:R-:W-:Y:S01]  /*11a0*/  IMAD R2, R23, 0x100, R2 ;  /* 0x0000010017027824 */ /* 0x004fe200078e0202 */
[----:B------:R-:W-:-:S02]  /*11b0*/  ULOP3.LUT UR43, UR15, 0xff, URZ, 0xc0, !UPT ;  /* 0x000000ff0f2b7892 */ /* 0x000fc4000f8ec0ff */
[----:B------:R-:W-:Y:S01]  /*11c0*/  ULOP3.LUT UR46, UR10, 0xff, URZ, 0xc0, !UPT ;  /* 0x000000ff0a2e7892 */ /* 0x000fe2000f8ec0ff */
[----:B------:R-:W2:Y:S03]  /*11d0*/  LDCU.128 UR8, c[0x3][0xc0] ;  /* 0x00c01800ff0877ac */ /* 0x000ea60008000c00 */
[----:B------:R-:W3:Y:S01]  /*11e0*/  LDC.U8 R12, c[0x3][0x7a] ;  /* 0x00c01e80ff0c7b82 */ /* 0x000ee20000000000 */
[----:B-1----:R-:W-:Y:S01]  /*11f0*/  IMAD R4, R16, 0x100, R3 ;  /* 0x0000010010047824 */ /* 0x002fe200078e0203 */
[----:B------:R-:W1:Y:S01]  /*1200*/  LDCU.128 UR12, c[0x3][0xd0] ;  /* 0x00c01a00ff0c77ac */ /* 0x000e620008000c00 */
[----:B------:R-:W1:Y:S01]  /*1210*/  LDCU.128 UR16, c[0x3][0xe0] ;  /* 0x00c01c00ff1077ac */ /* 0x000e620008000c00 */
[----:B----4-:R-:W-:-:S04]  /*1220*/  IMAD R0, R21, 0x100, R0 ;  /* 0x0000010015007824 */ /* 0x010fc800078e0200 */
[----:B------:R-:W4:Y:S01]  /*1230*/  LDC.U8 R14, c[0x3][0x7e] ;  /* 0x00c01f80ff0e7b82 */ /* 0x000f220000000000 */
[----:B------:R-:W-:Y:S02]  /*1240*/  ULEA UR55, UR55, UR40, 0x8 ;  /* 0x0000002837377291 */ /* 0x000fe4000f8e40ff */
[----:B------:R-:W-:Y:S02]  /*1250*/  ULEA UR68, UR68, UR41, 0x8 ;  /* 0x0000002944447291 */ /* 0x000fe4000f8e40ff */
[----:B------:R-:W-:Y:S01]  /*1260*/  ULEA UR67, UR67, UR42, 0x8 ;  /* 0x0000002a43437291 */ /* 0x000fe2000f8e40ff */
[----:B0-----:R-:W-:Y:S02]  /*1270*/  IMAD.U32 R3, R10, 0x10000, RZ ;  /* 0x000100000a037824 */ /* 0x001fe400078e00ff */
[----:B------:R-:W0:Y:S01]  /*1280*/  LDC.64 R34, c[0x3][0x100] ;  /* 0x00c04000ff227b82 */ /* 0x000e220000000a00 */
[----:B------:R-:W-:Y:S02]  /*1290*/  ULEA UR43, UR24, UR43, 0x8 ;  /* 0x0000002b182b7291 */ /* 0x000fe4000f8e40ff */
[----:B------:R-:W-:Y:S01]  /*12a0*/  ULEA UR60, UR60, UR44, 0x8 ;  /* 0x0000002c3c3c7291 */ /* 0x000fe2000f8e40ff */
[----:B------:R-:W-:Y:S01]  /*12b0*/  LOP3.LUT R21, R0, R3, RZ, 0xfc, !PT ;  /* 0x0000000300157212 */ /* 0x000fe200078efcff */
[----:B------:R-:W-:Y:S01]  /*12c0*/  ULEA UR52, UR52, UR45, 0x8 ;  /* 0x0000002d34347291 */ /* 0x000fe2000f8e40ff */
[----:B---3--:R-:W-:-:S02]  /*12d0*/  IMAD.U32 R23, R12, 0x10000, RZ ;  /* 0x000100000c177824 */ /* 0x008fc400078e00ff */
[----:B------:R-:W3:Y:S01]  /*12e0*/  LDC.64 R32, c[0x3][0x148] ;  /* 0x00c05200ff207b82 */ /* 0x000ee20000000a00 */
[----:B------:R-:W-:Y:S02]  /*12f0*/  ULEA UR46, UR30, UR46, 0x8 ;  /* 0x0000002e1e2e7291 */ /* 0x000fe4000f8e40ff */
[----:B------:R-:W-:Y:S01]  /*1300*/  ULEA UR58, UR58, UR47, 0x8 ;  /* 0x0000002f3a3a7291 */ /* 0x000fe2000f8e40ff */
[----:B------:R-:W-:Y:S01]  /*1310*/  LOP3.LUT R23, R2, R23, RZ, 0xfc, !PT ;  /* 0x0000001702177212 */ /* 0x000fe200078efcff */
[----:B------:R-:W-:Y:S02]  /*1320*/  ULEA UR48, UR33, UR48, 0x8 ;  /* 0x0000003021307291 */ /* 0x000fe4000f8e40ff */
[----:B------:R-:W-:Y:S01]  /*1330*/  ULEA UR63, UR63, UR49, 0x8 ;  /* 0x000000313f3f7291 */ /* 0x000fe2000f8e40ff */
[----:B------:R-:W2:Y:S01]  /*1340*/  LDC.64 R2, c[0x3][0x138] ;  /* 0x00c04e00ff027b82 */ /* 0x000ea20000000a00 */
[----:B----4-:R-:W-:Y:S01]  /*1350*/  IMAD.U32 R29, R14, 0x10000, RZ ;  /* 0x000100000e1d7824 */ /* 0x010fe200078e00ff */
[----:B------:R-:W-:-:S02]  /*1360*/  ULEA UR59, UR59, UR50, 0x8 ;  /* 0x000000323b3b7291 */ /* 0x000fc4000f8e40ff */
[----:B------:R-:W-:Y:S02]  /*1370*/  ULEA UR57, UR57, UR51, 0x8 ;  /* 0x0000003339397291 */ /* 0x000fe4000f8e40ff */
[----:B------:R-:W-:Y:S01]  /*1380*/  LOP3.LUT R37, R4, R29, RZ, 0xfc, !PT ;  /* 0x0000001d04257212 */ /* 0x000fe200078efcff */
[----:B-----5:R-:W-:Y:S01]  /*1390*/  USHF.L.U32 UR64, UR64, 0x10, URZ ;  /* 0x0000001040407899 */ /* 0x020fe200080006ff */
[----:B0-----:R-:W-:Y:S01]  /*13a0*/  LOP3.LUT R83, R34, 0xff, RZ, 0xc0, !PT ;  /* 0x000000ff22537812 */ /* 0x001fe200078ec0ff */
[----:B------:R-:W0:Y:S01]  /*13b0*/  LDC.64 R38, c[0x3][0x150] ;  /* 0x00c05400ff267b82 */ /* 0x000e220000000a00 */
[----:B------:R-:W-:Y:S01]  /*13c0*/  LOP3.LUT R192, R35, 0xff, RZ, 0xc0, !PT ;  /* 0x000000ff23c07812 */ /* 0x000fe200078ec0ff */
[----:B------:R-:W4:Y:S01]  /*13d0*/  LDCU.U8 UR54, c[0x3][0xbd] ;  /* 0x00c017a0ff3677ac */ /* 0x000f220008000000 */
[----:B------:R-:W5:Y:S01]  /*13e0*/  LDCU.U8 UR62, c[0x3][0xc1] ;  /* 0x00c01820ff3e77ac */ /* 0x000f620008000000 */
[----:B---3--:R-:W-:-:S04]  /*13f0*/  LOP3.LUT R10, R32, 0xff, RZ, 0xc0, !PT ;  /* 0x000000ff200a7812 */ /* 0x008fc800078ec0ff */
[----:B------:R-:W3:Y:S01]  /*1400*/  LDC.U8 R34, c[0x3][0x4b] ;  /* 0x00c012c0ff227b82 */ /* 0x000ee20000000000 */
[----:B------:R-:W-:Y:S01]  /*1410*/  LOP3.LUT R184, R33, 0xff, RZ, 0xc0, !PT ;  /* 0x000000ff21b87812 */ /* 0x000fe200078ec0ff */
[----:B------:R-:W5:Y:S01]  /*1420*/  LDCU.U8 UR61, c[0x3][0xc5] ;  /* 0x00c018a0ff3d77ac */ /* 0x000f620008000000 */
[--C-:B------:R-:W-:Y:S02]  /*1430*/  IMAD R171, R192, 0x4, R1.reuse ;  /* 0x00000004c0ab7824 */ /* 0x100fe400078e0201 */
[--C-:B------:R-:W-:Y:S01]  /*1440*/  IMAD R183, R10, 0x4, R1.reuse ;  /* 0x000000040ab77824 */ /* 0x100fe200078e0201 */
[----:B------:R-:W5:Y:S01]  /*1450*/  LDCU.U8 UR77, c[0x3][0xc9] ;  /* 0x00c01920ff4d77ac */ /* 0x000f620008000000 */
[----:B--2---:R-:W-:Y:S01]  /*1460*/  LOP3.LUT R78, R3, 0xff, RZ, 0xc0, !PT ;  /* 0x000000ff034e7812 */ /* 0x004fe200078ec0ff */
[----:B------:R-:W2:Y:S01]  /*1470*/  LDC.U8 R16, c[0x3][0x47] ;  /* 0x00c011c0ff107b82 */ /* 0x000ea20000000000 */
[----:B------:R-:W-:Y:S01]  /*1480*/  LOP3.LUT R79, R2, 0xff, RZ, 0xc0, !PT ;  /* 0x000000ff024f7812 */ /* 0x000fe200078ec0ff */
[----:B------:R-:W5:Y:S01]  /*1490*/  LDCU.U8 UR76, c[0x3][0xcd] ;  /* 0x00c019a0ff4c77ac */ /* 0x000f620008000000 */
[--C-:B------:R-:W-:Y:S01]  /*14a0*/  IMAD R184, R184, 0x4, R1.reuse ;  /* 0x00000004b8b87824 */ /* 0x100fe200078e0201 */
[----:B------:R-:W5:Y:S04]  /*14b0*/  LDCU.U8 UR75, c[0x3][0xd1] ;  /* 0x00c01a20ff4b77ac */ /* 0x000f680008000000 */
[----:B------:R-:W1:Y:S01]  /*14c0*/  LDC.U8 R3, c[0x3][0x43] ;  /* 0x00c010c0ff037b82 */ /* 0x000e620000000000 */
[----:B0-----:R-:W-:Y:S01]  /*14d0*/  LOP3.LUT R186, R39, 0xff, RZ, 0xc0, !PT ;  /* 0x000000ff27ba7812 */ /* 0x001fe200078ec0ff */
[----:B------:R-:W0:Y:S01]  /*14e0*/  LDCU.U8 UR74, c[0x3][0xd5] ;  /* 0x00c01aa0ff4a77ac */ /* 0x000e220008000000 */
[----:B------:R-:W-:Y:S01]  /*14f0*/  LOP3.LUT R6, R38, 0xff, RZ, 0xc0, !PT ;  /* 0x000000ff26067812 */ /* 0x000fe200078ec0ff */
[----:B------:R-:W0:Y:S02]  /*1500*/  LDCU.U8 UR73, c[0x3][0xd9] ;  /* 0x00c01b20ff4977ac */ /* 0x000e240008000000 */
[----:B------:R-:W-:-:S02]  /*1510*/  IMAD R186, R186, 0x4, R1 ;  /* 0x00000004baba7824 */ /* 0x000fc400078e0201 */
[----:B------:R-:W4:Y:S01]  /*1520*/  LDC.64 R28, c[0x3][0x140] ;  /* 0x00c05000ff1c7b82 */ /* 0x000f220000000a00 */
[----:B---3--:R-:W-:Y:S01]  /*1530*/  IMAD R34, R34, 0x1000000, R5 ;  /* 0x0100000022227824 */ /* 0x008fe200078e0205 */
[----:B------:R-:W3:Y:S01]  /*1540*/  LDCU.U8 UR72, c[0x3][0xdd] ;  /* 0x00c01ba0ff4877ac */ /* 0x000ee20008000000 */
[----:B------:R-:W-:Y:S01]  /*1550*/  IMAD R185, R6, 0x4, R1 ;  /* 0x0000000406b97824 */ /* 0x000fe200078e0201 */
[----:B------:R-:W3:Y:S04]  /*1560*/  LDCU.U8 UR71, c[0x3][0xe1] ;  /* 0x00c01c20ff4777ac */ /* 0x000ee80008000000 */
[----:B------:R-:W5:Y:S01]  /*1570*/  LDC.U8 R18, c[0x3][0x4f] ;  /* 0x00c013c0ff127b82 */ /* 0x000f620000000000 */
[----:B--2---:R-:W-:Y:S01]  /*1580*/  IMAD R33, R16, 0x1000000, R9 ;  /* 0x0100000010217824 */ /* 0x004fe200078e0209 */
[----:B------:R-:W2:Y:S01]  /*1590*/  LDCU.U8 UR70, c[0x3][0xe5] ;  /* 0x00c01ca0ff4677ac */ /* 0x000ea20008000000 */
[----:B------:R-:W2:Y:S01]  /*15a0*/  LDCU.U8 UR69, c[0x3][0xe9] ;  /* 0x00c01d20ff4577ac */ /* 0x000ea20008000000 */
[----:B-1----:R-:W-:-:S04]  /*15b0*/  IMAD R32, R3, 0x1000000, R8 ;  /* 0x0100000003207824 */ /* 0x002fc800078e0208 */
[----:B------:R-:W1:Y:S01]  /*15c0*/  LDC.64 R40, c[0x3][0x158] ;  /* 0x00c05600ff287b82 */ /* 0x000e620000000a00 */
[----:B------:R-:W2:Y:S01]  /*15d0*/  LDCU.U8 UR66, c[0x3][0xed] ;  /* 0x00c01da0ff4277ac */ /* 0x000ea20008000000 */
[----:B------:R-:W2:Y:S01]  /*15e0*/  LDCU.U8 UR65, c[0x3][0xf1] ;  /* 0x00c01e20ff4177ac */ /* 0x000ea20008000000 */
[----:B----4-:R-:W-:-:S05]  /*15f0*/  LOP3.LUT R12, R28, 0xff, RZ, 0xc0, !PT ;  /* 0x000000ff1c0c7812 */ /* 0x010fca00078ec0ff */
[----:B------:R-:W4:Y:S01]  /*1600*/  LDC.64 R42, c[0x3][0x160] ;  /* 0x00c05800ff2a7b82 */ /* 0x000f220000000a00 */
[----:B------:R-:W-:Y:S01]  /*1610*/  LOP3.LUT R182, R29, 0xff, RZ, 0xc0, !PT ;  /* 0x000000ff1db67812 */ /* 0x000fe200078ec0ff */
[----:B------:R-:W0:Y:S01]  /*1620*/  LDCU.U8 UR31, c[0x3][0x82] ;  /* 0x00c01040ff1f77ac */ /* 0x000e220008000000 */
[----:B------:R-:W3:Y:S01]  /*1630*/  LDCU.U8 UR53, c[0x3][0x86] ;  /* 0x00c010c0ff3577ac */ /* 0x000ee20008000000 */
[----:B-----5:R-:W-:-:S04]  /*1640*/  IMAD R35, R18, 0x1000000, R17 ;  /* 0x0100000012237824 */ /* 0x020fc800078e0211 */
[----:B------:R-:W5:Y:S01]  /*1650*/  LDC.U8 R8, c[0x3][0x57] ;  /* 0x00c015c0ff087b82 */ /* 0x000f620000000000 */
[--C-:B------:R-:W-:Y:S01]  /*1660*/  IMAD R182, R182, 0x4, R1.reuse ;  /* 0x00000004b6b67824 */ /* 0x100fe200078e0201 */
[----:B------:R-:W2:Y:S01]  /*1670*/  LDCU.U8 UR25, c[0x3][0x8a] ;  /* 0x00c01140ff1977ac */ /* 0x000ea20008000000 */
[----:B------:R-:W2:Y:S05]  /*1680*/  LDCU.U8 UR39, c[0x3][0x8e] ;  /* 0x00c011c0ff2777ac */ /* 0x000eaa0008000000 */
[----:B------:R-:W0:Y:S01]  /*1690*/  LDC.U8 R3, c[0x3][0x5b] ;  /* 0x00c016c0ff037b82 */ /* 0x000e220000000000 */
[----:B-1----:R-:W-:Y:S01]  /*16a0*/  LOP3.LUT R4, R40, 0xff, RZ, 0xc0, !PT ;  /* 0x000000ff28047812 */ /* 0x002fe200078ec0ff */
[----:B------:R-:W1:Y:S01]  /*16b0*/  LDCU.U8 UR38, c[0x3][0x92] ;  /* 0x00c01240ff2677ac */ /* 0x000e620008000000 */
[----:B------:R-:W-:Y:S01]  /*16c0*/  LOP3.LUT R188, R41, 0xff, RZ, 0xc0, !PT ;  /* 0x000000ff29bc7812 */ /* 0x000fe200078ec0ff */
[----:B------:R-:W1:Y:S02]  /*16d0*/  LDCU.U8 UR37, c[0x3][0x96] ;  /* 0x00c012c0ff2577ac */ /* 0x000e640008000000 */
[----:B------:R-:W-:-:S02]  /*16e0*/  IMAD R187, R4, 0x4, R1 ;  /* 0x0000000404bb7824 */ /* 0x000fc400078e0201 */
[----:B------:R-:W3:Y:S01]  /*16f0*/  LDC.U8 R5, c[0x3][0x63] ;  /* 0x00c018c0ff057b82 */ /* 0x000ee20000000000 */
[----:B----4-:R-:W-:Y:S01]  /*1700*/  LOP3.LUT R2, R42, 0xff, RZ, 0xc0, !PT ;  /* 0x000000ff2a027812 */ /* 0x010fe200078ec0ff */
[----:B------:R-:W4:Y:S01]  /*1710*/  LDCU.U8 UR36, c[0x3][0x9a] ;  /* 0x00c01340ff2477ac */ /* 0x000f220008000000 */
[----:B------:R-:W-:Y:S01]  /*1720*/  LOP3.LUT R190, R43, 0xff, RZ, 0xc0, !PT ;  /* 0x000000ff2bbe7812 */ /* 0x000fe200078ec0ff */
[--C-:B------:R-:W-:Y:S01]  /*1730*/  IMAD R188, R188, 0x4, R1.reuse ;  /* 0x00000004bcbc7824 */ /* 0x100fe200078e0201 */
[----:B------:R-:W4:Y:S01]  /*1740*/  LDCU.U8 UR35, c[0x3][0x9e] ;  /* 0x00c013c0ff2377ac */ /* 0x000f220008000000 */
[----:B------:R-:W-:Y:S02]  /*1750*/  IMAD R189, R2, 0x4, R1 ;  /* 0x0000000402bd7824 */ /* 0x000fe400078e0201 */
[----:B------:R-:W2:Y:S01]  /*1760*/  LDC.U8 R9, c[0x3][0xf5] ;  /* 0x00c03d40ff097b82 */ /* 0x000ea20000000000 */
[----:B-----5:R-:W-:Y:S01]  /*1770*/  IMAD R29, R8, 0x1000000, R11 ;  /* 0x01000000081d7824 */ /* 0x020fe200078e020b */
[----:B------:R-:W5:Y:S01]  /*1780*/  LDCU.U8 UR56, c[0x3][0xa2] ;  /* 0x00c01440ff3877ac */ /* 0x000f620008000000 */
[----:B------:R-:W-:Y:S01]  /*1790*/  IMAD R190, R190, 0x4, R1 ;  /* 0x00000004bebe7824 */ /* 0x000fe200078e0201 */
[----:B------:R-:W5:Y:S04]  /*17a0*/  LDCU.U8 UR29, c[0x3][0xa6] ;  /* 0x00c014c0ff1d77ac */ /* 0x000f680008000000 */
[----:B------:R-:W1:Y:S01]  /*17b0*/  LDC.U8 R39, c[0x3][0xfd] ;  /* 0x00c03f40ff277b82 */ /* 0x000e620000000000 */
[----:B0-----:R-:W-:Y:S01]  /*17c0*/  IMAD R30, R3, 0x1000000, R30 ;  /* 0x01000000031e7824 */ /* 0x001fe200078e021e */
[----:B------:R-:W0:Y:S01]  /*17d0*/  LDCU.U8 UR28, c[0x3][0xaa] ;  /* 0x00c01540ff1c77ac */ /* 0x000e220008000000 */
[----:B------:R-:W0:Y:S05]  /*17e0*/  LDCU.U8 UR27, c[0x3][0xae] ;  /* 0x00c015c0ff1b77ac */ /* 0x000e2a0008000000 */
[----:B------:R-:W4:Y:S01]  /*17f0*/  LDC.U8 R28, c[0x3][0x53] ;  /* 0x00c014c0ff1c7b82 */ /* 0x000f220000000000 */
[----:B---3--:R-:W-:Y:S01]  /*1800*/  IMAD R24, R5, 0x1000000, R24 ;  /* 0x0100000005187824 */ /* 0x008fe200078e0218 */
[----:B------:R-:W3:Y:S01]  /*1810*/  LDCU.U8 UR26, c[0x3][0xb2] ;  /* 0x00c01640ff1a77ac */ /* 0x000ee20008000000 */
[----:B------:R-:W3:Y:S05]  /*1820*/  LDCU.U8 UR40, c[0x3][0xb6] ;  /* 0x00c016c0ff2877ac */ /* 0x000eea0008000000 */
[----:B------:R-:W5:Y:S01]  /*1830*/  LDC.U8 R17, c[0x3][0xf9] ;  /* 0x00c03e40ff117b82 */ /* 0x000f620000000000 */
[----:B--2---:R-:W-:Y:S01]  /*1840*/  LEA R3, R9, UR21, 0x8 ;  /* 0x0000001509037c11 */ /* 0x004fe2000f8e40ff */
[----:B------:R-:W2:Y:S03]  /*1850*/  LDCU.U8 UR41, c[0x3][0xba] ;  /* 0x00c01740ff2977ac */ /* 0x000ea60008000000 */
[----:B------:R-:W-:Y:S01]  /*1860*/  LOP3.LUT R3, R3, UR4, RZ, 0xfc, !PT ;  /* 0x0000000403037c12 */ /* 0x000fe2000f8efcff */
[----:B------:R-:W2:Y:S02]  /*1870*/  LDCU.U8 UR42, c[0x3][0xbe] ;  /* 0x00c017c0ff2a77ac */ /* 0x000ea40008000000 */
[----:B------:R-:W0:Y:S01]  /*1880*/  LDC.U8 R16, c[0x3][0x5f] ;  /* 0x00c017c0ff107b82 */ /* 0x000e220000000000 */
[----:B-1----:R-:W-:Y:S01]  /*1890*/  LEA R5, R39, UR23, 0x8 ;  /* 0x0000001727057c11 */ /* 0x002fe2000f8e40ff */
[----:B------:R-:W1:Y:S03]  /*18a0*/  LDCU.U8 UR24, c[0x3][0xc2] ;  /* 0x00c01840ff1877ac */ /* 0x000e660008000000 */
[----:B------:R-:W-:Y:S01]  /*18b0*/  LOP3.LUT R5, R5, UR6, RZ, 0xfc, !PT ;  /* 0x0000000605057c12 */ /* 0x000fe2000f8efcff */
[----:B------:R-:W1:Y:S02]  /*18c0*/  LDCU.U8 UR44, c[0x3][0xc6] ;  /* 0x00c018c0ff2c77ac */ /* 0x000e640008000000 */
[----:B------:R-:W3:Y:S01]  /*18d0*/  LDC.U8 R18, c[0x3][0x67] ;  /* 0x00c019c0ff127b82 */ /* 0x000ee20000000000 */
[----:B----4-:R-:W-:Y:S01]  /*18e0*/  IMAD R28, R28, 0x1000000, R7 ;  /* 0x010000001c1c7824 */ /* 0x010fe200078e0207 */
[----:B------:R-:W4:Y:S01]  /*18f0*/  LDCU.U8 UR45, c[0x3][0xca] ;  /* 0x00c01940ff2d77ac */ /* 0x000f220008000000 */
[----:B------:R-:W4:Y:S05]  /*1900*/  LDCU.U8 UR30, c[0x3][0xce] ;  /* 0x00c019c0ff1e77ac */ /* 0x000f2a0008000000 */
[----:B------:R-:W2:Y:S01]  /*1910*/  LDC.U8 R38, c[0x3][0x73] ;  /* 0x00c01cc0ff267b82 */ /* 0x000ea20000000000 */
[----:B-----5:R-:W-:Y:S01]  /*1920*/  LEA R7, R17, UR22, 0x8 ;  /* 0x0000001611077c11 */ /* 0x020fe2000f8e40ff */
[----:B------:R-:W5:Y:S03]  /*1930*/  LDCU.U8 UR47, c[0x3][0xd2] ;  /* 0x00c01a40ff2f77ac */ /* 0x000f660008000000 */
[----:B------:R-:W-:Y:S01]  /*1940*/  LOP3.LUT R7, R7, UR64, RZ, 0xfc, !PT ;  /* 0x0000004007077c12 */ /* 0x000fe2000f8efcff */
[----:B------:R-:W5:Y:S02]  /*1950*/  LDCU.U8 UR33, c[0x3][0xd6] ;  /* 0x00c01ac0ff2177ac */ /* 0x000f640008000000 */
        /* <DEDUP_REMOVED lines=9> */
[----:B--2---:R-:W-:Y:S01]  /*19f0*/  IMAD R16, R38, 0x1000000, R19 ;  /* 0x0100000026107824 */ /* 0x004fe200078e0213 */
[----:B------:R-:W2:Y:S01]  /*1a00*/  LDCU.U8 UR22, c[0x3][0xea] ;  /* 0x00c01d40ff1677ac */ /* 0x000ea20008000000 */
[----:B------:R-:W2:Y:S05]  /*1a10*/  LDCU.U8 UR23, c[0x3][0xee] ;  /* 0x00c01dc0ff1777ac */ /* 0x000eaa0008000000 */
[----:B------:R-:W0:Y:S01]  /*1a20*/  LDC.U8 R8, c[0x3][0x7f] ;  /* 0x00c01fc0ff087b82 */ /* 0x000e220000000000 */
[----:B-1----:R-:W-:Y:S01]  /*1a30*/  IMAD R27, R36, 0x1000000, R27 ;  /* 0x01000000241b7824 */ /* 0x002fe200078e021b */
[----:B------:R-:W1:Y:S01]  /*1a40*/  LDCU.U8 UR4, c[0x3][0xf2] ;  /* 0x00c01e40ff0477ac */ /* 0x000e620008000000 */
[----:B------:R-:W3:Y:S05]  /*1a50*/  LDCU UR6, c[0x0][0x2f8] ;  /* 0x00005f00ff0677ac */ /* 0x000eea0008000800 */
[----:B------:R-:W2:Y:S01]  /*1a60*/  LDC.U8 R44, c[0x3][0xf7] ;  /* 0x00c03dc0ff2c7b82 */ /* 0x000ea20000000000 */
[----:B----4-:R-:W-:Y:S01]  /*1a70*/  IMAD R17, R40, 0x1000000, R21 ;  /* 0x0100000028117824 */ /* 0x010fe200078e0215 */
[----:B------:R-:W4:Y:S01]  /*1a80*/  LDCU UR64, c[0x0][0x2fc] ;  /* 0x00005f80ff4077ac */ /* 0x000f220008000800 */
[----:B------:R-:W-:-:S05]  /*1a90*/  ULOP3.LUT UR7, UR7, 0xff, URZ, 0xc0, !UPT ;  /* 0x000000ff07077892 */ /* 0x000fca000f8ec0ff */
[----:B------:R-:W1:Y:S01]  /*1aa0*/  LDC.U8 R46, c[0x3][0xff] ;  /* 0x00c03fc0ff2e7b82 */ /* 0x000e620000000000 */
[----:B-----5:R-:W-:Y:S01]  /*1ab0*/  IMAD R18, R42, 0x1000000, R23 ;  /* 0x010000002a127824 */ /* 0x020fe200078e0217 */
[----:B------:R-:W-:Y:S02]  /*1ac0*/  ULOP3.LUT UR8, UR8, 0xff, URZ, 0xc0, !UPT ;  /* 0x000000ff08087892 */ /* 0x000fe4000f8ec0ff */
[----:B------:R-:W-:Y:S02]  /*1ad0*/  ULOP3.LUT UR9, UR9, 0xff, URZ, 0xc0, !UPT ;  /* 0x000000ff09097892 */ /* 0x000fe4000f8ec0ff */
[----:B------:R-:W-:Y:S02]  /*1ae0*/  ULOP3.LUT UR10, UR10, 0xff, URZ, 0xc0, !UPT ;  /* 0x000000ff0a0a7892 */ /* 0x000fe4000f8ec0ff */
[----:B------:R-:W5:Y:S01]  /*1af0*/  LDC.64 R172, c[0x3][0x108] ;  /* 0x00c04200ffac7b82 */ /* 0x000f620000000a00 */
[----:B0-----:R-:W-:Y:S01]  /*1b00*/  IMAD R19, R8, 0x1000000, R37 ;  /* 0x0100000008137824 */ /* 0x001fe200078e0225 */
[----:B------:R-:W-:Y:S01]  /*1b10*/  ULOP3.LUT UR11, UR11, 0xff, URZ, 0xc0, !UPT ;  /* 0x000000ff0b0b7892 */ /* 0x000fe2000f8ec0ff */
[----:B---3--:R-:W-:Y:S01]  /*1b20*/  IADD3 R108, P0, PT, R1, UR6, RZ ;  /* 0x00000006016c7c10 */ /* 0x008fe2000ff1e0ff */
[----:B------:R-:W-:-:S02]  /*1b30*/  ULOP3.LUT UR12, UR12, 0xff, URZ, 0xc0, !UPT ;  /* 0x000000ff0c0c7892 */ /* 0x000fc4000f8ec0ff */
[----:B------:R-:W-:Y:S02]  /*1b40*/  ULOP3.LUT UR13, UR13, 0xff, URZ, 0xc0, !UPT ;  /* 0x000000ff0d0d7892 */ /* 0x000fe4000f8ec0ff */
[----:B------:R-:W0:Y:S01]  /*1b50*/  LDC.64 R68, c[0x3][0x110] ;  /* 0x00c04400ff447b82 */ /* 0x000e220000000a00 */
[----:B--2---:R-:W-:Y:S01]  /*1b60*/  IMAD R65, R44, 0x1000000, R3 ;  /* 0x010000002c417824 */ /* 0x004fe200078e0203 */
[----:B------:R-:W-:Y:S02]  /*1b70*/  ULOP3.LUT UR14, UR14, 0xff, URZ, 0xc0, !UPT ;  /* 0x000000ff0e0e7892 */ /* 0x000fe4000f8ec0ff */
[----:B------:R-:W-:Y:S02]  /*1b80*/  ULOP3.LUT UR15, UR15, 0xff, URZ, 0xc0, !UPT ;  /* 0x000000ff0f0f7892 */ /* 0x000fe4000f8ec0ff */
[----:B------:R-:W-:Y:S02]  /*1b90*/  ULOP3.LUT UR16, UR16, 0xff, URZ, 0xc0, !UPT ;  /* 0x000000ff10107892 */ /* 0x000fe4000f8ec0ff */
[----:B------:R-:W2:Y:S01]  /*1ba0*/  LDC.64 R80, c[0x3][0x118] ;  /* 0x00c04600ff507b82 */ /* 0x000ea20000000a00 */
[----:B-1----:R-:W-:Y:S01]  /*1bb0*/  IMAD R67, R46, 0x1000000, R5 ;  /* 0x010000002e437824 */ /* 0x002fe200078e0205 */
[----:B------:R-:W-:-:S02]  /*1bc0*/  ULOP3.LUT UR17, UR17, 0xff, URZ, 0xc0, !UPT ;  /* 0x000000ff11117892 */ /* 0x000fc4000f8ec0ff */
[----:B------:R-:W-:Y:S02]  /*1bd0*/  ULOP3.LUT UR18, UR18, 0xff, URZ, 0xc0, !UPT ;  /* 0x000000ff12127892 */ /* 0x000fe4000f8ec0ff */
[----:B------:R-:W-:Y:S02]  /*1be0*/  ULOP3.LUT UR19, UR19, 0xff, URZ, 0xc0, !UPT ;  /* 0x000000ff13137892 */ /* 0x000fe4000f8ec0ff */
[----:B------:R-:W1:Y:S01]  /*1bf0*/  LDC.64 R176, c[0x3][0x120] ;  /* 0x00c04800ffb07b82 */ /* 0x000e620000000a00 */
[----:B------:R-:W-:Y:S01]  /*1c00*/  ULOP3.LUT UR20, UR20, 0xff, URZ, 0xc0, !UPT ;  /* 0x000000ff14147892 */ /* 0x000fe2000f8ec0ff */
[----:B-----5:R-:W-:Y:S01]  /*1c10*/  LOP3.LUT R172, R172, 0xff, RZ, 0xc0, !PT ;  /* 0x000000ffacac7812 */ /* 0x020fe200078ec0ff */
[----:B------:R-:W-:Y:S01]  /*1c20*/  USHF.L.U32 UR31, UR31, 0x10, URZ ;  /* 0x000000101f1f7899 */ /* 0x000fe200080006ff */
[----:B------:R-:W-:Y:S01]  /*1c30*/  LOP3.LUT R82, R173, 0xff, RZ, 0xc0, !PT ;  /* 0x000000ffad527812 */ /* 0x000fe200078ec0ff */
[----:B------:R-:W-:Y:S02]  /*1c40*/  USHF.L.U32 UR53, UR53, 0x10, URZ ;  /* 0x0000001035357899 */ /* 0x000fe400080006ff */
[----:B------:R-:W-:Y:S01]  /*1c50*/  USHF.L.U32 UR25, UR25, 0x10, URZ ;  /* 0x0000001019197899 */ /* 0x000fe200080006ff */
[----:B------:R-:W3:Y:S01]  /*1c60*/  LDC.64 R178, c[0x3][0x128] ;  /* 0x00c04a00ffb27b82 */ /* 0x000ee20000000a00 */
[----:B------:R-:W-:Y:S01]  /*1c70*/  USHF.L.U32 UR39, UR39, 0x10, URZ ;  /* 0x0000001027277899 */ /* 0x000fe200080006ff */
[----:B0-----:R-:W-:Y:S01]  /*1c80*/  LOP3.LUT R68, R68, 0xff, RZ, 0xc0, !PT ;  /* 0x000000ff44447812 */ /* 0x001fe200078ec0ff */
[----:B------:R-:W-:Y:S01]  /*1c90*/  USHF.L.U32 UR38, UR38, 0x10, URZ ;  /* 0x0000001026267899 */ /* 0x000fe200080006ff */
[----:B------:R-:W-:Y:S01]  /*1ca0*/  LOP3.LUT R174, R69, 0xff, RZ, 0xc0, !PT ;  /* 0x000000ff45ae7812 */ /* 0x000fe200078ec0ff */
[----:B------:R-:W-:Y:S01]  /*1cb0*/  USHF.L.U32 UR37, UR37, 0x10, URZ ;  /* 0x0000001025257899 */ /* 0x000fe200080006ff */
[----:B------:R-:W-:Y:S01]  /*1cc0*/  IMAD.MOV.U32 R69, RZ, RZ, -0x5ab00ac6 ;  /* 0xa54ff53aff457424 */ /* 0x000fe200078e00ff */
[----:B------:R-:W-:Y:S01]  /*1cd0*/  USHF.L.U32 UR36, UR36, 0x10, URZ ;  /* 0x0000001024247899 */ /* 0x000fe200080006ff */
[----:B------:R-:W0:Y:S01]  /*1ce0*/  LDC.64 R180, c[0x3][0x130] ;  /* 0x00c04c00ffb47b82 */ /* 0x000e220000000a00 */
[----:B------:R-:W-:Y:S01]  /*1cf0*/  USHF.L.U32 UR35, UR35, 0x10, URZ ;  /* 0x0000001023237899 */ /* 0x000fe200080006ff */
[----:B--2---:R-:W-:Y:S01]  /*1d00*/  LOP3.LUT R22, R80, 0xff, RZ, 0xc0, !PT ;  /* 0x000000ff50167812 */ /* 0x004fe200078ec0ff */
[----:B------:R-:W-:Y:S01]  /*1d10*/  USHF.L.U32 UR56, UR56, 0x10, URZ ;  /* 0x0000001038387899 */ /* 0x000fe200080006ff */
[----:B------:R-:W-:Y:S01]  /*1d20*/  LOP3.LUT R81, R81, 0xff, RZ, 0xc0, !PT ;  /* 0x000000ff51517812 */ /* 0x000fe200078ec0ff */
[----:B------:R-:W-:Y:S01]  /*1d30*/  USHF.L.U32 UR29, UR29, 0x10, URZ ;  /* 0x000000101d1d7899 */ /* 0x000fe200080006ff */
[--C-:B------:R-:W-:Y:S01]  /*1d40*/  IMAD R172, R172, 0x4, R1.reuse ;  /* 0x00000004acac7824 */ /* 0x100fe200078e0201 */
[----:B------:R-:W-:Y:S01]  /*1d50*/  USHF.L.U32 UR28, UR28, 0x10, URZ ;  /* 0x000000101c1c7899 */ /* 0x000fe200080006ff */
[----:B------:R-:W2:Y:S01]  /*1d60*/  LDC.64 R76, c[0x3][0x168] ;  /* 0x00c05a00ff4c7b82 */ /* 0x000ea20000000a00 */
[----:B------:R-:W-:Y:S01]  /*1d70*/  USHF.L.U32 UR27, UR27, 0x10, URZ ;  /* 0x000000101b1b7899 */ /* 0x000fe200080006ff */
[----:B-1----:R-:W-:Y:S01]  /*1d80*/  LOP3.LUT R176, R176, 0xff, RZ, 0xc0, !PT ;  /* 0x000000ffb0b07812 */ /* 0x002fe200078ec0ff */
[----:B------:R-:W-:Y:S01]  /*1d90*/  USHF.L.U32 UR26, UR26, 0x10, URZ ;  /* 0x000000101a1a7899 */ /* 0x000fe200080006ff */
[----:B------:R-:W-:Y:S01]  /*1da0*/  LOP3.LUT R20, R177, 0xff, RZ, 0xc0, !PT ;  /* 0x000000ffb1147812 */ /* 0x000fe200078ec0ff */
[----:B------:R-:W-:Y:S01]  /*1db0*/  USHF.L.U32 UR40, UR40, 0x10, URZ ;  /* 0x0000001028287899 */ /* 0x000fe200080006ff */
[--C-:B------:R-:W-:Y:S01]  /*1dc0*/  IMAD R173, R68, 0x4, R1.reuse ;  /* 0x0000000444ad7824 */ /* 0x100fe200078e0201 */
[----:B------:R-:W-:Y:S01]  /*1dd0*/  USHF.L.U32 UR41, UR41, 0x10, URZ ;  /* 0x0000001029297899 */ /* 0x000fe200080006ff */
[----:B------:R-:W1:Y:S01]  /*1de0*/  LDC.U8 R112, c[0x3][0x107] ;  /* 0x00c041c0ff707b82 */ /* 0x000e620000000000 */
[----:B------:R-:W-:Y:S01]  /*1df0*/  USHF.L.U32 UR42, UR42, 0x10, URZ ;  /* 0x000000102a2a7899 */ /* 0x000fe200080006ff */
[----:B---3--:R-:W-:Y:S01]  /*1e00*/  LOP3.LUT R178, R178, 0xff, RZ, 0xc0, !PT ;  /* 0x000000ffb2b27812 */ /* 0x008fe200078ec0ff */
[----:B------:R-:W-:Y:S01]  /*1e10*/  USHF.L.U32 UR24, UR24, 0x10, URZ ;  /* 0x0000001018187899 */ /* 0x000fe200080006ff */
[----:B------:R-:W-:Y:S01]  /*1e20*/  LOP3.LUT R14, R179, 0xff, RZ, 0xc0, !PT ;  /* 0x000000ffb30e7812 */ /* 0x000fe200078ec0ff */
[----:B------:R-:W-:Y:S01]  /*1e30*/  USHF.L.U32 UR44, UR44, 0x10, URZ ;  /* 0x000000102c2c7899 */ /* 0x000fe200080006ff */
[--C-:B------:R-:W-:Y:S01]  /*1e40*/  IMAD R174, R174, 0x4, R1.reuse ;  /* 0x00000004aeae7824 */ /* 0x100fe200078e0201 */
[----:B------:R-:W-:Y:S01]  /*1e50*/  USHF.L.U32 UR45, UR45, 0x10, URZ ;  /* 0x000000102d2d7899 */ /* 0x000fe200080006ff */
[----:B------:R-:W3:Y:S01]  /*1e60*/  LDC.U8 R114, c[0x3][0x109] ;  /* 0x00c04240ff727b82 */ /* 0x000ee20000000000 */
[----:B------:R-:W-:Y:S01]  /*1e70*/  USHF.L.U32 UR30, UR30, 0x10, URZ ;  /* 0x000000101e1e7899 */ /* 0x000fe200080006ff */
[----:B0-----:R-:W-:Y:S01]  /*1e80*/  LOP3.LUT R180, R180, 0xff, RZ, 0xc0, !PT ;  /* 0x000000ffb4b47812 */ /* 0x001fe200078ec0ff */
[----:B------:R-:W-:Y:S01]  /*1e90*/  USHF.L.U32 UR47, UR47, 0x10, URZ ;  /* 0x000000102f2f7899 */ /* 0x000fe200080006ff */
[----:B------:R-:W-:Y:S01]  /*1ea0*/  LOP3.LUT R80, R181, 0xff, RZ, 0xc0, !PT ;  /* 0x000000ffb5507812 */ /* 0x000fe200078ec0ff */
[----:B------:R-:W-:Y:S01]  /*1eb0*/  USHF.L.U32 UR33, UR33, 0x10, URZ ;  /* 0x0000001021217899 */ /* 0x000fe200080006ff */
[--C-:B------:R-:W-:Y:S01]  /*1ec0*/  IMAD R175, R22, 0x4, R1.reuse ;  /* 0x0000000416af7824 */ /* 0x100fe200078e0201 */
[----:B------:R-:W-:Y:S01]  /*1ed0*/  USHF.L.U32 UR49, UR49, 0x10, URZ ;  /* 0x0000001031317899 */ /* 0x000fe200080006ff */
[----:B------:R-:W0:Y:S01]  /*1ee0*/  LDC.U8 R116, c[0x3][0x10a] ;  /* 0x00c04280ff747b82 */ /* 0x000e220000000000 */
[----:B------:R-:W-:Y:S01]  /*1ef0*/  USHF.L.U32 UR50, UR50, 0x10, URZ ;  /* 0x0000001032327899 */ /* 0x000fe200080006ff */
[----:B--2---:R-:W-:Y:S01]  /*1f00*/  LOP3.LUT R0, R76, 0xff, RZ, 0xc0, !PT ;  /* 0x000000ff4c007812 */ /* 0x004fe200078ec0ff */
[----:B------:R-:W-:Y:S01]  /*1f10*/  USHF.L.U32 UR51, UR51, 0x10, URZ ;  /* 0x0000001033337899 */ /* 0x000fe200080006ff */
[----:B------:R-:W-:Y:S01]  /*1f20*/  LOP3.LUT R77, R77, 0xff, RZ, 0xc0, !PT ;  /* 0x000000ff4d4d7812 */ /* 0x000fe200078ec0ff */
[----:B------:R-:W-:Y:S01]  /*1f30*/  USHF.L.U32 UR21, UR21, 0x10, URZ ;  /* 0x0000001015157899 */ /* 0x000fe200080006ff */
[----:B------:R-:W-:Y:S01]  /*1f40*/  IMAD.MOV.U32 R76, RZ, RZ, 0x5be0cd19 ;  /* 0x5be0cd19ff4c7424 */ /* 0x000fe200078e00ff */
[----:B------:R-:W-:Y:S01]  /*1f50*/  USHF.L.U32 UR22, UR22, 0x10, URZ ;  /* 0x0000001016167899 */ /* 0x000fe200080006ff */
[----:B------:R-:W2:Y:S01]  /*1f60*/  LDC.U8 R118, c[0x3][0x10b] ;  /* 0x00c042c0ff767b82 */ /* 0x000ea20000000000 */
[----:B------:R-:W-:Y:S01]  /*1f70*/  USHF.L.U32 UR23, UR23, 0x10, URZ ;  /* 0x0000001017177899 */ /* 0x000fe200080006ff */
[--C-:B-1----:R-:W-:Y:S01]  /*1f80*/  IMAD R111, R112, 0x4, R1.reuse ;  /* 0x00000004706f7824 */ /* 0x102fe200078e0201 */
[----:B------:R-:W-:Y:S01]  /*1f90*/  USHF.L.U32 UR4, UR4, 0x10, URZ ;  /* 0x0000001004047899 */ /* 0x000fe200080006ff */
[--C-:B------:R-:W-:Y:S01]  /*1fa0*/  IMAD R176, R176, 0x4, R1.reuse ;  /* 0x00000004b0b07824 */ /* 0x100fe200078e0201 */
[----:B------:R-:W-:Y:S01]  /*1fb0*/  ULEA UR7, UR54, UR7, 0x8 ;  /* 0x0000000736077291 */ /* 0x000fe2000f8e40ff */
[--C-:B------:R-:W-:Y:S01]  /*1fc0*/  IMAD R177, R20, 0x4, R1.reuse ;  /* 0x0000000414b17824 */ /* 0x100fe200078e0201 */
[----:B------:R-:W-:Y:S01]  /*1fd0*/  ULEA UR8, UR62, UR8, 0x8 ;  /* 0x000000083e087291 */ /* 0x000fe2000f8e40ff */
[----:B------:R-:W1:Y:S01]  /*1fe0*/  LDC.U8 R120, c[0x3][0x10f] ;  /* 0x00c043c0ff787b82 */ /* 0x000e620000000000 */
[----:B------:R-:W-:Y:S01]  /*1ff0*/  ULEA UR9, UR61, UR9, 0x8 ;  /* 0x000000093d097291 */ /* 0x000fe2000f8e40ff */
[--C-:B---3--:R-:W-:Y:S01]  /*2000*/  IMAD R112, R114, 0x4, R1.reuse ;  /* 0x0000000472707824 */ /* 0x108fe200078e0201 */
[----:B------:R-:W-:Y:S01]  /*2010*/  ULEA UR10, UR77, UR10, 0x8 ;  /* 0x0000000a4d0a7291 */ /* 0x000fe2000f8e40ff */
[--C-:B------:R-:W-:Y:S01]  /*2020*/  IMAD R178, R178, 0x4, R1.reuse ;  /* 0x00000004b2b27824 */ /* 0x100fe200078e0201 */
[----:B------:R-:W-:Y:S01]  /*2030*/  ULEA UR11, UR76, UR11, 0x8 ;  /* 0x0000000b4c0b7291 */ /* 0x000fe2000f8e40ff */
[--C-:B------:R-:W-:Y:S01]  /*2040*/  IMAD R179, R14, 0x4, R1.reuse ;  /* 0x000000040eb37824 */ /* 0x100fe200078e0201 */
[----:B------:R-:W-:Y:S01]  /*2050*/  ULEA UR12, UR75, UR12, 0x8 ;  /* 0x0000000c4b0c7291 */ /* 0x000fe2000f8e40ff */
[----:B------:R-:W3:Y:S01]  /*2060*/  LDC.U8 R122, c[0x3][0x111] ;  /* 0x00c04440ff7a7b82 */ /* 0x000ee20000000000 */
[----:B------:R-:W-:Y:S01]  /*2070*/  ULEA UR13, UR74, UR13, 0x8 ;  /* 0x0000000d4a0d7291 */ /* 0x000fe2000f8e40ff */
[--C-:B0-----:R-:W-:Y:S01]  /*2080*/  IMAD R113, R116, 0x4, R1.reuse ;  /* 0x0000000474717824 */ /* 0x101fe200078e0201 */
[----:B------:R-:W-:Y:S01]  /*2090*/  ULEA UR14, UR73, UR14, 0x8 ;  /* 0x0000000e490e7291 */ /* 0x000fe2000f8e40ff */
[--C-:B------:R-:W-:Y:S01]  /*20a0*/  IMAD R180, R180, 0x4, R1.reuse ;  /* 0x00000004b4b47824 */ /* 0x100fe200078e0201 */
[----:B------:R-:W-:Y:S01]  /*20b0*/  ULEA UR15, UR72, UR15, 0x8 ;  /* 0x0000000f480f7291 */ /* 0x000fe2000f8e40ff */
[--C-:B------:R-:W-:Y:S01]  /*20c0*/  IMAD R181, R12, 0x4, R1.reuse ;  /* 0x000000040cb57824 */ /* 0x100fe200078e0201 */
[----:B------:R-:W-:Y:S01]  /*20d0*/  ULEA UR16, UR71, UR16, 0x8 ;  /* 0x0000001047107291 */ /* 0x000fe2000f8e40ff */
[----:B------:R-:W0:Y:S01]  /*20e0*/  LDC.U8 R124, c[0x3][0x112] ;  /* 0x00c04480ff7c7b82 */ /* 0x000e220000000000 */
[----:B------:R-:W-:Y:S01]  /*20f0*/  ULEA UR17, UR70, UR17, 0x8 ;  /* 0x0000001146117291 */ /* 0x000fe2000f8e40ff */
[--C-:B--2---:R-:W-:Y:S01]  /*2100*/  IMAD R114, R118, 0x4, R1.reuse ;  /* 0x0000000476727824 */ /* 0x104fe200078e0201 */
[----:B------:R-:W-:Y:S01]  /*2110*/  ULEA UR18, UR69, UR18, 0x8 ;  /* 0x0000001245127291 */ /* 0x000fe2000f8e40ff */
[----:B------:R-:W-:Y:S01]  /*2120*/  IMAD R191, R0, 0x4, R1 ;  /* 0x0000000400bf7824 */ /* 0x000fe200078e0201 */
[----:B------:R-:W-:-:S02]  /*2130*/  ULEA UR19, UR66, UR19, 0x8 ;  /* 0x0000001342137291 */ /* 0x000fc4000f8e40ff */
[----:B------:R-:W-:Y:S01]  /*2140*/  ULEA UR20, UR65, UR20, 0x8 ;  /* 0x0000001441147291 */ /* 0x000fe2000f8e40ff */
[----:B------:R-:W2:Y:S01]  /*2150*/  LDC.U8 R126, c[0x3][0x113] ;  /* 0x00c044c0ff7e7b82 */ /* 0x000ea20000000000 */
[----:B------:R-:W-:Y:S01]  /*2160*/  ULOP3.LUT UR31, UR55, UR31, URZ, 0xfc, !UPT ;  /* 0x0000001f371f7292 */ /* 0x000fe2000f8efcff */
[--C-:B-1----:R-:W-:Y:S01]  /*2170*/  IMAD R115, R120, 0x4, R1.reuse ;  /* 0x0000000478737824 */ /* 0x102fe200078e0201 */
[----:B------:R-:W-:Y:S02]  /*2180*/  ULOP3.LUT UR53, UR68, UR53, URZ, 0xfc, !UPT ;  /* 0x0000003544357292 */ /* 0x000fe4000f8efcff */
[----:B------:R-:W-:Y:S02]  /*2190*/  ULOP3.LUT UR25, UR67, UR25, URZ, 0xfc, !UPT ;  /* 0x0000001943197292 */ /* 0x000fe4000f8efcff */
[----:B------:R-:W-:Y:S01]  /*21a0*/  ULOP3.LUT UR39, UR43, UR39, URZ, 0xfc, !UPT ;  /* 0x000000272b277292 */ /* 0x000fe2000f8efcff */
[----:B------:R-:W1:Y:S01]  /*21b0*/  LDC.U8 R128, c[0x3][0x115] ;  /* 0x00c04540ff807b82 */ /* 0x000e620000000000 */
[----:B------:R-:W-:Y:S01]  /*21c0*/  ULOP3.LUT UR38, UR60, UR38, URZ, 0xfc, !UPT ;  /* 0x000000263c267292 */ /* 0x000fe2000f8efcff */
[----:B---3--:R-:W-:Y:S01]  /*21d0*/  IMAD R116, R122, 0x4, R1 ;  /* 0x000000047a747824 */ /* 0x008fe200078e0201 */
[----:B------:R-:W-:-:S02]  /*21e0*/  ULOP3.LUT UR37, UR52, UR37, URZ, 0xfc, !UPT ;  /* 0x0000002534257292 */ /* 0x000fc4000f8efcff */
[----:B------:R-:W-:Y:S02]  /*21f0*/  ULOP3.LUT UR36, UR46, UR36, URZ, 0xfc, !UPT ;  /* 0x000000242e247292 */ /* 0x000fe4000f8efcff */
[----:B------:R-:W-:Y:S01]  /*2200*/  ULOP3.LUT UR35, UR58, UR35, URZ, 0xfc, !UPT ;  /* 0x000000233a237292 */ /* 0x000fe2000f8efcff */
[----:B------:R-:W3:Y:S01]  /*2210*/  LDC.U8 R130, c[0x3][0x116] ;  /* 0x00c04580ff827b82 */ /* 0x000ee20000000000 */
[----:B------:R-:W-:Y:S01]  /*2220*/  ULOP3.LUT UR48, UR48, UR56, URZ, 0xfc, !UPT ;  /* 0x0000003830307292 */ /* 0x000fe2000f8efcff */
[--C-:B0-----:R-:W-:Y:S01]  /*2230*/  IMAD R117, R124, 0x4, R1.reuse ;  /* 0x000000047c757824 */ /* 0x101fe200078e0201 */
[----:B------:R-:W-:Y:S02]  /*2240*/  ULOP3.LUT UR29, UR63, UR29, URZ, 0xfc, !UPT ;  /* 0x0000001d3f1d7292 */ /* 0x000fe4000f8efcff */
[----:B------:R-:W-:Y:S02]  /*2250*/  ULOP3.LUT UR28, UR59, UR28, URZ, 0xfc, !UPT ;  /* 0x0000001c3b1c7292 */ /* 0x000fe4000f8efcff */
[----:B------:R-:W-:Y:S01]  /*2260*/  ULOP3.LUT UR27, UR57, UR27, URZ, 0xfc, !UPT ;  /* 0x0000001b391b7292 */ /* 0x000fe2000f8efcff */
[----:B------:R-:W0:Y:S01]  /*2270*/  LDC.U8 R132, c[0x3][0x117] ;  /* 0x00c045c0ff847b82 */ /* 0x000e220000000000 */
[----:B------:R-:W-:Y:S01]  /*2280*/  ULOP3.LUT UR26, UR34, UR26, URZ, 0xfc, !UPT ;  /* 0x0000001a221a7292 */ /* 0x000fe2000f8efcff */
[----:B--2---:R-:W-:Y:S01]  /*2290*/  IMAD R118, R126, 0x4, R1 ;  /* 0x000000047e767824 */ /* 0x004fe200078e0201 */
[----:B------:R-:W-:-:S02]  /*22a0*/  ULOP3.LUT UR5, UR5, UR40, URZ, 0xfc, !UPT ;  /* 0x0000002805057292 */ /* 0x000fc4000f8efcff */
[----:B------:R-:W-:Y:S02]  /*22b0*/  ULOP3.LUT UR32, UR32, UR41, URZ, 0xfc, !UPT ;  /* 0x0000002920207292 */ /* 0x000fe4000f8efcff */
[----:B------:R-:W-:Y:S01]  /*22c0*/  ULOP3.LUT UR7, UR7, UR42, URZ, 0xfc, !UPT ;  /* 0x0000002a07077292 */ /* 0x000fe2000f8efcff */
        /* <DEDUP_REMOVED lines=20> */
[----:B--2---:R-:W-:-:S06]  /*2410*/  IMAD R122, R134, 0x4, R1 ;  /* 0x00000004867a7824 */ /* 0x004fcc00078e0201 */
[----:B------:R-:W2:Y:S01]  /*2420*/  LDC.U8 R142, c[0x3][0x125] ;  /* 0x00c04940ff8e7b82 */ /* 0x000ea20000000000 */
[----:B-1----:R-:W-:-:S07]  /*2430*/  IMAD R123, R136, 0x4, R1 ;  /* 0x00000004887b7824 */ /* 0x002fce00078e0201 */
[----:B------:R-:W1:Y:S01]  /*2440*/  LDC.U8 R144, c[0x3][0x126] ;  /* 0x00c04980ff907b82 */ /* 0x000e620000000000 */
[----:B---3--:R-:W-:-:S07]  /*2450*/  IMAD R124, R138, 0x4, R1 ;  /* 0x000000048a7c7824 */ /* 0x008fce00078e0201 */
[----:B------:R-:W3:Y:S01]  /*2460*/  LDC.U8 R146, c[0x3][0x127] ;  /* 0x00c049c0ff927b82 */ /* 0x000ee20000000000 */
[----:B0-----:R-:W-:-:S07]  /*2470*/  IMAD R125, R140, 0x4, R1 ;  /* 0x000000048c7d7824 */ /* 0x001fce00078e0201 */
[----:B------:R-:W0:Y:S01]  /*2480*/  LDC.U8 R148, c[0x3][0x129] ;  /* 0x00c04a40ff947b82 */ /* 0x000e220000000000 */
[----:B--2---:R-:W-:-:S07]  /*2490*/  IMAD R126, R142, 0x4, R1 ;  /* 0x000000048e7e7824 */ /* 0x004fce00078e0201 */
        /* <DEDUP_REMOVED lines=27> */
[----:B---3--:R-:W-:Y:S02]  /*2650*/  IMAD R140, R170, 0x4, R1 ;  /* 0x00000004aa8c7824 */ /* 0x008fe400078e0201 */
[----:B----4-:R-:W-:-:S05]  /*2660*/  IMAD.X R170, RZ, RZ, UR64, P0 ;  /* 0x00000040ffaa7e24 */ /* 0x010fca00080e06ff */
[----:B------:R-:W3:Y:S01]  /*2670*/  LDC.U8 R37, c[0x3][0x87] ;  /* 0x00c021c0ff257b82 */ /* 0x000ee20000000000 */
[----:B0-----:R-:W-:-:S07]  /*2680*/  IMAD R26, R26, 0x1000000, R15 ;  /* 0x010000001a1a7824 */ /* 0x001fce00078e020f */
[----:B------:R-:W0:Y:S01]  /*2690*/  LDC.U8 R38, c[0x3][0x8b] ;  /* 0x00c022c0ff267b82 */ /* 0x000e220000000000 */
[----:B--2---:R-:W-:-:S07]  /*26a0*/  IMAD R66, R66, 0x1000000, R7 ;  /* 0x0100000042427824 */ /* 0x004fce00078e0207 */
[----:B------:R-:W2:Y:S01]  /*26b0*/  LDC.U8 R39, c[0x3][0x8f] ;  /* 0x00c023c0ff277b82 */ /* 0x000ea20000000000 */
[----:B-1----:R-:W-:-:S07]  /*26c0*/  LEA R36, R36, UR31, 0x18 ;  /* 0x0000001f24247c11 */ /* 0x002fce000f8ec0ff */
[----:B------:R-:W1:Y:S01]  /*26d0*/  LDC.U8 R40, c[0x3][0x93] ;  /* 0x00c024c0ff287b82 */ /* 0x000e620000000000 */
[----:B---3--:R-:W-:-:S07]  /*26e0*/  LEA R37, R37, UR53, 0x18 ;  /* 0x0000003525257c11 */ /* 0x008fce000f8ec0ff */
[----:B------:R-:W3:Y:S01]  /*26f0*/  LDC.U8 R41, c[0x3][0x97] ;  /* 0x00c025c0ff297b82 */ /* 0x000ee20000000000 */
[----:B0-----:R-:W-:-:S07]  /*2700*/  LEA R38, R38, UR25, 0x18 ;  /* 0x0000001926267c11 */ /* 0x001fce000f8ec0ff */
[----:B------:R-:W0:Y:S01]  /*2710*/  LDC.U8 R42, c[0x3][0x9b] ;  /* 0x00c026c0ff2a7b82 */ /* 0x000e220000000000 */
[----:B--2---:R-:W-:-:S07]  /*2720*/  LEA R39, R39, UR39, 0x18 ;  /* 0x0000002727277c11 */ /* 0x004fce000f8ec0ff */
        /* <DEDUP_REMOVED lines=112> */
[----:B------:R-:W2:Y:S08]  /*2e30*/  LDC.U8 R87, c[0x3][0x10d] ;  /* 0x00c04340ff577b82 */ /* 0x000eb00000000000 */
[----:B------:R-:W4:Y:S08]  /*2e40*/  LDC.U8 R88, c[0x3][0x10e] ;  /* 0x00c04380ff587b82 */ /* 0x000f300000000000 */
[----:B------:R-:W0:Y:S08]  /*2e50*/  LDC.U8 R89, c[0x3][0x119] ;  /* 0x00c04640ff597b82 */ /* 0x000e300000000000 */
        /* <DEDUP_REMOVED lines=16> */
[----:B-1234-:R-:W0:Y:S02]  /*2f60*/  LDC.U8 R106, c[0x3][0x16f] ;  /* 0x00c05bc0ff6a7b82 */ /* 0x01ee240000000000 */
.L_x_21:
[----:B------:R-:W-:Y:S01]  /*2f70*/  MOV R22, 0x0 ;  /* 0x0000000000167802 */ /* 0x000fe20000000f00 */
[----:B------:R-:W1:Y:S01]  /*2f80*/  LDCU.64 UR4, c[0x4][0x10] ;  /* 0x01000200ff0477ac */ /* 0x000e620008000a00 */
[----:B------:R-:W-:Y:S02]  /*2f90*/  IADD3 R23, P0, PT, R108, 0x40, RZ ;  /* 0x000000406c177810 */ /* 0x000fe40007f1e0ff */
[----:B------:R2:W3:Y:S03]  /*2fa0*/  LDC.64 R2, c[0x4][R22] ;  /* 0x0100000016027b82 */ /* 0x0004e60000000a00 */
[----:B------:R-:W-:Y:S02]  /*2fb0*/  IMAD.X R68, RZ, RZ, R170, P0 ;  /* 0x000000ffff447224 */ /* 0x000fe400000e06aa */
[----:B------:R-:W-:Y:S02]  /*2fc0*/  IMAD.MOV.U32 R6, RZ, RZ, R23 ;  /* 0x000000ffff067224 */ /* 0x000fe400078e0017 */
[----:B------:R-:W-:-:S02]  /*2fd0*/  IMAD.MOV.U32 R7, RZ, RZ, R68 ;  /* 0x000000ffff077224 */ /* 0x000fc400078e0044 */
[----:B-1----:R-:W-:Y:S02]  /*2fe0*/  IMAD.U32 R4, RZ, RZ, UR4 ;  /* 0x00000004ff047e24 */ /* 0x002fe4000f8e00ff */
[----:B--2---:R-:W-:-:S07]  /*2ff0*/  IMAD.U32 R5, RZ, RZ, UR5 ;  /* 0x00000005ff057e24 */ /* 0x004fce000f8e00ff */
[----:B------:R-:W-:-:S07]  /*3000*/  LEPC R20, `(.L_x_0) ;  /* 0x000000001014794e */ /* 0x000fce0000000000 */
[----:B0--3--:R-:W-:Y:S05]  /*3010*/  CALL.ABS.NOINC R2 ;  /* 0x0000000002007343 */ /* 0x009fea0003c00000 */
.L_x_0:
[--C-:B------:R-:W-:Y:S01]  /*3020*/  IMAD R192, R83, 0x4, R1.reuse ;  /* 0x0000000453c07824 */ /* 0x100fe200078e0201 */
[----:B------:R-:W2:Y:S01]  /*3030*/  LDL R216, [R171] ;  /* 0x00000000abd87983 */ /* 0x000ea20000100800 */
[--C-:B------:R-:W-:Y:S01]  /*3040*/  IMAD R194, R86, 0x4, R1.reuse ;  /* 0x0000000456c27824 */ /* 0x100fe200078e0201 */
[----:B------:R-:W0:Y:S01]  /*3050*/  LDCU.64 UR4, c[0x4][0x18] ;  /* 0x01000300ff0477ac */ /* 0x000e220008000a00 */
[--C-:B------:R-:W-:Y:S01]  /*3060*/  IMAD R193, R84, 0x4, R1.reuse ;  /* 0x0000000454c17824 */ /* 0x100fe200078e0201 */
[----:B------:R-:W3:Y:S04]  /*3070*/  LDL R213, [R192] ;  /* 0x00000000c0d57983 */ /* 0x000ee80000100800 */
[----:B------:R-:W4:Y:S04]  /*3080*/  LDL R217, [R194] ;  /* 0x00000000c2d97983 */ /* 0x000f280000100800 */
[----:B------:R-:W5:Y:S01]  /*3090*/  LDL R215, [R193] ;  /* 0x00000000c1d77983 */ /* 0x000f620000100800 */
[----:B------:R-:W-:-:S03]  /*30a0*/  IMAD R195, R85, 0x4, R1 ;  /* 0x0000000455c37824 */ /* 0x000fc600078e0201 */
[----:B------:R-:W5:Y:S04]  /*30b0*/  LDL R220, [R109] ;  /* 0x000000006ddc7983 */ /* 0x000f680000100800 */
[----:B------:R-:W5:Y:S04]  /*30c0*/  LDL R221, [R110] ;  /* 0x000000006edd7983 */ /* 0x000f680000100800 */
[----:B------:R-:W5:Y:S04]  /*30d0*/  LDL R214, [R195] ;  /* 0x00000000c3d67983 */ /* 0x000f680000100800 */
[----:B------:R-:W5:Y:S01]  /*30e0*/  LDL R212, [R111] ;  /* 0x000000006fd47983 */ /* 0x000f620000100800 */
[----:B------:R-:W-:-:S02]  /*30f0*/  IMAD R197, R88, 0x4, R1 ;  /* 0x0000000458c57824 */ /* 0x000fc400078e0201 */
[--C-:B------:R-:W-:Y:S01]  /*3100*/  IMAD R196, R82, 0x4, R1.reuse ;  /* 0x0000000452c47824 */ /* 0x100fe200078e0201 */
[----:B------:R-:W5:Y:S04]  /*3110*/  LDL R211, [R172] ;  /* 0x00000000acd37983 */ /* 0x000f680000100800 */
[----:B------:R-:W5:Y:S04]  /*3120*/  LDL R208, [R197] ;  /* 0x00000000c5d07983 */ /* 0x000f680000100800 */
[----:B------:R-:W5:Y:S04]  /*3130*/  LDL R210, [R113] ;  /* 0x0000000071d27983 */ /* 0x000f680000100800 */
[----:B------:R-:W5:Y:S01]  /*3140*/  LDL R209, [R196] ;  /* 0x00000000c4d17983 */ /* 0x000f620000100800 */
[----:B------:R-:W-:-:S03]  /*3150*/  IMAD R198, R87, 0x4, R1 ;  /* 0x0000000457c67824 */ /* 0x000fc600078e0201 */
[----:B------:R-:W5:Y:S04]  /*3160*/  LDL R206, [R112] ;  /* 0x0000000070ce7983 */ /* 0x000f680000100800 */
        /* <DEDUP_REMOVED lines=10> */
[----:B------:R-:W5:Y:S01]  /*3210*/  LDL R8, [R121] ;  /* 0x0000000079087983 */ /* 0x000f620000100800 */
[----:B------:R-:W-:-:S03]  /*3220*/  IMAD R200, R93, 0x4, R1 ;  /* 0x000000045dc87824 */ /* 0x000fc600078e0201 */
[----:B------:R-:W5:Y:S01]  /*3230*/  LDL R233, [R175] ;  /* 0x00000000afe97983 */ /* 0x000f620000100800 */
[----:B------:R-:W-:-:S03]  /*3240*/  IMAD R199, R90, 0x4, R1 ;  /* 0x000000045ac77824 */ /* 0x000fc600078e0201 */
[----:B------:R-:W5:Y:S04]  /*3250*/  LDL R9, [R200] ;  /* 0x00000000c8097983 */ /* 0x000f680000100800 */
[----:B------:R-:W5:Y:S01]  /*3260*/  LDL R239, [R199] ;  /* 0x00000000c7ef7983 */ /* 0x000f620000100800 */
[--C-:B------:R-:W-:Y:S02]  /*3270*/  IMAD R201, R81, 0x4, R1.reuse ;  /* 0x0000000451c97824 */ /* 0x100fe400078e0201 */
[--C-:B------:R-:W-:Y:S01]  /*3280*/  IMAD R203, R91, 0x4, R1.reuse ;  /* 0x000000045bcb7824 */ /* 0x100fe200078e0201 */
[----:B------:R-:W5:Y:S04]  /*3290*/  LDL R229, [R122] ;  /* 0x000000007ae57983 */ /* 0x000f680000100800 */
[----:B------:R-:W5:Y:S04]  /*32a0*/  LDL R6, [R201] ;  /* 0x00000000c9067983 */ /* 0x000f680000100800 */
[----:B------:R-:W5:Y:S01]  /*32b0*/  LDL R231, [R203] ;  /* 0x00000000cbe77983 */ /* 0x000f620000100800 */
[----:B------:R-:W-:-:S02]  /*32c0*/  IMAD R202, R89, 0x4, R1 ;  /* 0x0000000459ca7824 */ /* 0x000fc400078e0201 */
[----:B------:R-:W-:Y:S01]  /*32d0*/  IMAD R204, R92, 0x4, R1 ;  /* 0x000000045ccc7824 */ /* 0x000fe200078e0201 */
        /* <DEDUP_REMOVED lines=8> */
[----:B--2---:R-:W-:-:S03]  /*3360*/  IADD3 R223, PT, PT, R216, R70, R71 ;  /* 0x00000046d8df7210 */ /* 0x004fc60007ffe047 */
[----:B------:R-:W2:Y:S01]  /*3370*/  LDL R216, [R128] ;  /* 0x0000000080d87983 */ /* 0x000ea20000100800 */
[----:B---3--:R-:W-:-:S03]  /*3380*/  IADD3 R213, PT, PT, R213, R74, R73 ;  /* 0x0000004ad5d57210 */ /* 0x008fc60007ffe049 */
[----:B------:R-:W3:Y:S01]  /*3390*/  LDL R73, [R125] ;  /* 0x000000007d497983 */ /* 0x000ee20000100800 */
[----:B----4-:R-:W-:Y:S02]  /*33a0*/  IADD3 R228, PT, PT, R217, R76, R69 ;  /* 0x0000004cd9e47210 */ /* 0x010fe40007ffe045 */
[----:B------:R-:W-:Y:S01]  /*33b0*/  LOP3.LUT R226, R223, 0x40, RZ, 0x3c, !PT ;  /* 0x00000040dfe27812 */ /* 0x000fe200078e3cff */
[----:B------:R-:W4:Y:S01]  /*33c0*/  LDL R217, [R126] ;  /* 0x000000007ed97983 */ /* 0x000f220000100800 */
[----:B-----5:R-:W-:Y:S02]  /*33d0*/  IADD3 R222, PT, PT, R215, R72, R75 ;  /* 0x00000048d7de7210 */ /* 0x020fe40007ffe04b */
[----:B------:R-:W-:Y:S02]  /*33e0*/  LOP3.LUT R69, R228, 0x1, RZ, 0x3c, !PT ;  /* 0x00000001e4457812 */ /* 0x000fe400078e3cff */
[----:B------:R-:W-:Y:S02]  /*33f0*/  SHF.L.W.U32.HI R237, R213, 0x10, R213 ;  /* 0x00000010d5ed7819 */ /* 0x000fe40000010ed5 */
[----:B------:R-:W-:-:S02]  /*3400*/  SHF.L.W.U32.HI R224, R222, 0x10, R222 ;  /* 0x00000010dee07819 */ /* 0x000fc40000010ede */
[----:B------:R-:W-:Y:S02]  /*3410*/  SHF.L.W.U32.HI R241, R223, 0x10, R226 ;  /* 0x00000010dff17819 */ /* 0x000fe40000010ee2 */
[----:B------:R-:W-:Y:S01]  /*3420*/  SHF.L.W.U32.HI R226, R228, 0x10, R69 ;  /* 0x00000010e4e27819 */ /* 0x000fe20000010e45 */
[----:B------:R-:W-:Y:S02]  /*3430*/  VIADD R69, R237, 0x6a09e667 ;  /* 0x6a09e667ed457836 */ /* 0x000fe40000000000 */
[----:B------:R-:W-:-:S03]  /*3440*/  VIADD R215, R224, 0xbb67ae85 ;  /* 0xbb67ae85e0d77836 */ /* 0x000fc60000000000 */
[----:B------:R-:W-:Y:S01]  /*3450*/  LOP3.LUT R74, R74, R69, RZ, 0x3c, !PT ;  /* 0x000000454a4a7212 */ /* 0x000fe200078e3cff */
[----:B------:R-:W-:Y:S01]  /*3460*/  VIADD R75, R241, 0x3c6ef372 ;  /* 0x3c6ef372f14b7836 */ /* 0x000fe20000000000 */
[----:B------:R-:W-:Y:S01]  /*3470*/  LOP3.LUT R72, R72, R215, RZ, 0x3c, !PT ;  /* 0x000000d748487212 */ /* 0x000fe200078e3cff */
[----:B------:R-:W-:Y:S01]  /*3480*/  VIADD R71, R226, 0xa54ff53a ;  /* 0xa54ff53ae2477836 */ /* 0x000fe20000000000 */
[----:B------:R-:W-:Y:S02]  /*3490*/  SHF.L.W.U32.HI R74, R74, 0x14, R74 ;  /* 0x000000144a4a7819 */ /* 0x000fe40000010e4a */
[----:B------:R-:W-:Y:S02]  /*34a0*/  LOP3.LUT R70, R70, R75, RZ, 0x3c, !PT ;  /* 0x0000004b46467212 */ /* 0x000fe400078e3cff */
[----:B------:R-:W-:Y:S02]  /*34b0*/  LOP3.LUT R76, R76, R71, RZ, 0x3c, !PT ;  /* 0x000000474c4c7212 */ /* 0x000fe400078e3cff */
[----:B------:R-:W-:-:S02]  /*34c0*/  SHF.L.W.U32.HI R227, R72, 0x14, R72 ;  /* 0x0000001448e37819 */ /* 0x000fc40000010e48 */
[----:B------:R-:W-:Y:S02]  /*34d0*/  IADD3 R72, PT, PT, R220, R213, R74 ;  /* 0x000000d5dc487210 */ /* 0x000fe40007ffe04a */
[----:B------:R-:W-:Y:S02]  /*34e0*/  SHF.L.W.U32.HI R225, R70, 0x14, R70 ;  /* 0x0000001446e17819 */ /* 0x000fe40000010e46 */
[----:B------:R-:W-:Y:S02]  /*34f0*/  SHF.L.W.U32.HI R235, R76, 0x14, R76 ;  /* 0x000000144ceb7819 */ /* 0x000fe40000010e4c */
[----:B------:R-:W-:Y:S01]  /*3500*/  LOP3.LUT R237, R237, R72, RZ, 0x3c, !PT ;  /* 0x00000048eded7212 */ /* 0x000fe200078e3cff */
[----:B------:R-:W5:Y:S01]  /*3510*/  LDL R76, [R178] ;  /* 0x00000000b24c7983 */ /* 0x000f620000100800 */
[----:B------:R-:W-:Y:S02]  /*3520*/  IADD3 R213, PT, PT, R221, R222, R227 ;  /* 0x000000deddd57210 */ /* 0x000fe40007ffe0e3 */
[----:B------:R-:W-:Y:S01]  /*3530*/  IADD3 R214, PT, PT, R214, R223, R225 ;  /* 0x000000dfd6d67210 */ /* 0x000fe20007ffe0e1 */
[----:B------:R-:W5:Y:S01]  /*3540*/  LDL R221, [R130] ;  /* 0x0000000082dd7983 */ /* 0x000f620000100800 */
[----:B------:R-:W-:-:S02]  /*3550*/  SHF.L.W.U32.HI R237, R237, 0x18, R237 ;  /* 0x00000018eded7819 */ /* 0x000fc40000010eed */
[----:B------:R-:W-:Y:S01]  /*3560*/  IADD3 R223, PT, PT, R212, R228, R235 ;  /* 0x000000e4d4df7210 */ /* 0x000fe20007ffe0eb */
[----:B------:R-:W5:Y:S01]  /*3570*/  LDL R222, [R129] ;  /* 0x0000000081de7983 */ /* 0x000f620000100800 */
[----:B------:R-:W-:Y:S02]  /*3580*/  LOP3.LUT R212, R224, R213, RZ, 0x3c, !PT ;  /* 0x000000d5e0d47212 */ /* 0x000fe400078e3cff */
[----:B------:R-:W-:Y:S01]  /*3590*/  LOP3.LUT R220, R241, R214, RZ, 0x3c, !PT ;  /* 0x000000d6f1dc7212 */ /* 0x000fe200078e3cff */
[----:B------:R-:W-:Y:S01]  /*35a0*/  IMAD.IADD R69, R69, 0x1, R237 ;  /* 0x0000000145457824 */ /* 0x000fe200078e02ed */
[----:B------:R-:W-:Y:S02]  /*35b0*/  LOP3.LUT R226, R226, R223, RZ, 0x3c, !PT ;  /* 0x000000dfe2e27212 */ /* 0x000fe400078e3cff */
[----:B------:R-:W-:Y:S02]  /*35c0*/  SHF.L.W.U32.HI R212, R212, 0x18, R212 ;  /* 0x00000018d4d47819 */ /* 0x000fe40000010ed4 */
[----:B------:R-:W-:-:S02]  /*35d0*/  SHF.L.W.U32.HI R220, R220, 0x18, R220 ;  /* 0x00000018dcdc7819 */ /* 0x000fc40000010edc */
[----:B------:R-:W-:Y:S01]  /*35e0*/  SHF.L.W.U32.HI R224, R226, 0x18, R226 ;  /* 0x00000018e2e07819 */ /* 0x000fe20000010ee2 */
[----:B------:R-:W-:Y:S01]  /*35f0*/  IMAD.IADD R70, R215, 0x1, R212 ;  /* 0x00000001d7467824 */ /* 0x000fe200078e02d4 */
[----:B------:R-:W-:Y:S01]  /*3600*/  LOP3.LUT R74, R74, R69, RZ, 0x3c, !PT ;  /* 0x000000454a4a7212 */ /* 0x000fe200078e3cff */
[----:B------:R-:W-:Y:S02]  /*3610*/  IMAD.IADD R226, R75, 0x1, R220 ;  /* 0x000000014be27824 */ /* 0x000fe400078e02dc */
[----:B------:R-:W-:Y:S01]  /*3620*/  IMAD.IADD R228, R71, 0x1, R224 ;  /* 0x0000000147e47824 */ /* 0x000fe200078e02e0 */
[----:B------:R-:W-:Y:S02]  /*3630*/  SHF.L.W.U32.HI R74, R74, 0x19, R74 ;  /* 0x000000194a4a7819 */ /* 0x000fe40000010e4a */
[----:B------:R-:W-:Y:S02]  /*3640*/  LOP3.LUT R227, R227, R70, RZ, 0x3c, !PT ;  /* 0x00000046e3e37212 */ /* 0x000fe400078e3cff */
[----:B------:R-:W-:-:S02]  /*3650*/  LOP3.LUT R225, R225, R226, RZ, 0x3c, !PT ;  /* 0x000000e2e1e17212 */ /* 0x000fc400078e3cff */
[----:B------:R-:W-:Y:S02]  /*3660*/  IADD3 R208, PT, PT, R208, R74, R223 ;  /* 0x0000004ad0d07210 */ /* 0x000fe40007ffe0df */
[----:B------:R-:W5:Y:S01]  /*3670*/  LDL R223, [R179] ;  /* 0x00000000b3df7983 */ /* 0x000f620000100800 */
[----:B------:R-:W-:Y:S02]  /*3680*/  LOP3.LUT R232, R235, R228, RZ, 0x3c, !PT ;  /* 0x000000e4ebe87212 */ /* 0x000fe400078e3cff */
[----:B------:R-:W-:Y:S02]  /*3690*/  SHF.L.W.U32.HI R227, R227, 0x19, R227 ;  /* 0x00000019e3e37819 */ /* 0x000fe40000010ee3 */
[----:B------:R-:W-:Y:S02]  /*36a0*/  SHF.L.W.U32.HI R230, R225, 0x19, R225 ;  /* 0x00000019e1e67819 */ /* 0x000fe40000010ee1 */
[----:B------:R-:W-:Y:S01]  /*36b0*/  SHF.L.W.U32.HI R232, R232, 0x19, R232 ;  /* 0x00000019e8e87819 */ /* 0x000fe20000010ee8 */
[----:B------:R-:W5:Y:S01]  /*36c0*/  LDL R225, [R131] ;  /* 0x0000000083e17983 */ /* 0x000f620000100800 */
[----:B------:R-:W-:-:S02]  /*36d0*/  IADD3 R211, PT, PT, R211, R227, R72 ;  /* 0x000000e3d3d37210 */ /* 0x000fc40007ffe048 */
[----:B------:R-:W-:Y:S02]  /*36e0*/  IADD3 R210, PT, PT, R210, R230, R213 ;  /* 0x000000e6d2d27210 */ /* 0x000fe40007ffe0d5 */
[----:B------:R-:W-:Y:S02]  /*36f0*/  IADD3 R209, PT, PT, R209, R232, R214 ;  /* 0x000000e8d1d17210 */ /* 0x000fe40007ffe0d6 */
[----:B------:R-:W-:Y:S02]  /*3700*/  LOP3.LUT R75, R224, R211, RZ, 0x3c, !PT ;  /* 0x000000d3e04b7212 */ /* 0x000fe400078e3cff */
[----:B------:R-:W-:Y:S01]  /*3710*/  LOP3.LUT R213, R237, R210, RZ, 0x3c, !PT ;  /* 0x000000d2edd57212 */ /* 0x000fe200078e3cff */
[----:B------:R-:W5:Y:S01]  /*3720*/  LDL R224, [R134] ;  /* 0x0000000086e07983 */ /* 0x000f620000100800 */
[----:B------:R-:W-:Y:S02]  /*3730*/  LOP3.LUT R220, R220, R208, RZ, 0x3c, !PT ;  /* 0x000000d0dcdc7212 */ /* 0x000fe400078e3cff */
[----:B------:R-:W-:-:S02]  /*3740*/  LOP3.LUT R212, R212, R209, RZ, 0x3c, !PT ;  /* 0x000000d1d4d47212 */ /* 0x000fc400078e3cff */
[----:B------:R-:W-:Y:S02]  /*3750*/  SHF.L.W.U32.HI R75, R75, 0x10, R75 ;  /* 0x000000104b4b7819 */ /* 0x000fe40000010e4b */
[----:B------:R-:W-:Y:S02]  /*3760*/  SHF.L.W.U32.HI R213, R213, 0x10, R213 ;  /* 0x00000010d5d57819 */ /* 0x000fe40000010ed5 */
[----:B------:R-:W-:Y:S01]  /*3770*/  SHF.L.W.U32.HI R234, R220, 0x10, R220 ;  /* 0x00000010dcea7819 */ /* 0x000fe20000010edc */
[----:B------:R-:W-:Y:S01]  /*3780*/  IMAD.IADD R72, R226, 0x1, R75 ;  /* 0x00000001e2487824 */ /* 0x000fe200078e024b */
[----:B------:R-:W-:Y:S01]  /*3790*/  SHF.L.W.U32.HI R212, R212, 0x10, R212 ;  /* 0x00000010d4d47819 */ /* 0x000fe20000010ed4 */
[----:B------:R-:W-:Y:S01]  /*37a0*/  IMAD.IADD R71, R228, 0x1, R213 ;  /* 0x00000001e4477824 */ /* 0x000fe200078e02d5 */
[----:B------:R-:W5:Y:S01]  /*37b0*/  LDL R226, [R132] ;  /* 0x0000000084e27983 */ /* 0x000f620000100800 */
[----:B------:R-:W-:Y:S01]  /*37c0*/  IMAD.IADD R214, R70, 0x1, R234 ;  /* 0x0000000146d67824 */ /* 0x000fe200078e02ea */
[----:B------:R-:W-:Y:S01]  /*37d0*/  LOP3.LUT R227, R227, R72, RZ, 0x3c, !PT ;  /* 0x00000048e3e37212 */ /* 0x000fe200078e3cff */
[----:B------:R-:W-:Y:S01]  /*37e0*/  IMAD.IADD R69, R69, 0x1, R212 ;  /* 0x0000000145457824 */ /* 0x000fe200078e02d4 */
[----:B------:R-:W-:Y:S01]  /*37f0*/  LOP3.LUT R220, R230, R71, RZ, 0x3c, !PT ;  /* 0x00000047e6dc7212 */ /* 0x000fe200078e3cff */
[----:B------:R-:W5:Y:S01]  /*3800*/  LDL R228, [R136] ;  /* 0x0000000088e47983 */ /* 0x000f620000100800 */
[----:B------:R-:W-:-:S02]  /*3810*/  LOP3.LUT R215, R74, R214, RZ, 0x3c, !PT ;  /* 0x000000d64ad77212 */ /* 0x000fc400078e3cff */
[----:B------:R-:W-:Y:S02]  /*3820*/  LOP3.LUT R232, R232, R69, RZ, 0x3c, !PT ;  /* 0x00000045e8e87212 */ /* 0x000fe400078e3cff */
[----:B------:R-:W-:Y:S02]  /*3830*/  SHF.L.W.U32.HI R70, R227, 0x14, R227 ;  /* 0x00000014e3467819 */ /* 0x000fe40000010ee3 */
[----:B------:R-:W-:Y:S01]  /*3840*/  SHF.L.W.U32.HI R220, R220, 0x14, R220 ;  /* 0x00000014dcdc7819 */ /* 0x000fe20000010edc */
[----:B------:R-:W5:Y:S01]  /*3850*/  LDL R227, [R180] ;  /* 0x00000000b4e37983 */ /* 0x000f620000100800 */
[----:B------:R-:W-:Y:S02]  /*3860*/  SHF.L.W.U32.HI R237, R215, 0x14, R215 ;  /* 0x00000014d7ed7819 */ /* 0x000fe40000010ed7 */
[----:B------:R-:W-:Y:S02]  /*3870*/  SHF.L.W.U32.HI R74, R232, 0x14, R232 ;  /* 0x00000014e84a7819 */ /* 0x000fe40000010ee8 */
[----:B------:R-:W-:-:S02]  /*3880*/  IADD3 R211, PT, PT, R206, R211, R70 ;  /* 0x000000d3ced37210 */ /* 0x000fc40007ffe046 */
[----:B------:R-:W-:Y:S02]  /*3890*/  IADD3 R210, PT, PT, R205, R210, R220 ;  /* 0x000000d2cdd27210 */ /* 0x000fe40007ffe0dc */
[----:B------:R-:W-:Y:S02]  /*38a0*/  IADD3 R215, PT, PT, R21, R208, R237 ;  /* 0x000000d015d77210 */ /* 0x000fe40007ffe0ed */
[----:B------:R-:W-:Y:S02]  /*38b0*/  IADD3 R205, PT, PT, R207, R209, R74 ;  /* 0x000000d1cfcd7210 */ /* 0x000fe40007ffe04a */
[----:B------:R-:W-:Y:S02]  /*38c0*/  LOP3.LUT R75, R75, R211, RZ, 0x3c, !PT ;  /* 0x000000d34b4b7212 */ /* 0x000fe400078e3cff */
[----:B------:R-:W-:Y:S02]  /*38d0*/  LOP3.LUT R213, R213, R210, RZ, 0x3c, !PT ;  /* 0x000000d2d5d57212 */ /* 0x000fe400078e3cff */
[----:B------:R-:W-:-:S02]  /*38e0*/  LOP3.LUT R21, R234, R215, RZ, 0x3c, !PT ;  /* 0x000000d7ea157212 */ /* 0x000fc400078e3cff */
[----:B------:R-:W-:Y:S02]  /*38f0*/  LOP3.LUT R212, R212, R205, RZ, 0x3c, !PT ;  /* 0x000000cdd4d47212 */ /* 0x000fe400078e3cff */
[----:B------:R-:W-:Y:S02]  /*3900*/  SHF.L.W.U32.HI R207, R75, 0x18, R75 ;  /* 0x000000184bcf7819 */ /* 0x000fe40000010e4b */
[----:B------:R-:W-:Y:S02]  /*3910*/  SHF.L.W.U32.HI R75, R213, 0x18, R213 ;  /* 0x00000018d54b7819 */ /* 0x000fe40000010ed5 */
[----:B------:R-:W-:Y:S01]  /*3920*/  SHF.L.W.U32.HI R21, R21, 0x18, R21 ;  /* 0x0000001815157819 */ /* 0x000fe20000010e15 */
[----:B------:R-:W-:Y:S01]  /*3930*/  IMAD.IADD R209, R72, 0x1, R207 ;  /* 0x0000000148d17824 */ /* 0x000fe200078e02cf */
[----:B------:R-:W-:Y:S01]  /*3940*/  SHF.L.W.U32.HI R212, R212, 0x18, R212 ;  /* 0x00000018d4d47819 */ /* 0x000fe20000010ed4 */
[----:B------:R-:W-:Y:S02]  /*3950*/  IMAD.IADD R213, R71, 0x1, R75 ;  /* 0x0000000147d57824 */ /* 0x000fe400078e024b */
[----:B------:R-:W-:Y:S01]  /*3960*/  IMAD.IADD R208, R214, 0x1, R21 ;  /* 0x00000001d6d07824 */ /* 0x000fe200078e0215 */
[----:B------:R-:W5:Y:S01]  /*3970*/  LDL R71, [R137] ;  /* 0x0000000089477983 */ /* 0x000f620000100800 */
[----:B------:R-:W-:Y:S01]  /*3980*/  IMAD.IADD R235, R69, 0x1, R212 ;  /* 0x0000000145eb7824 */ /* 0x000fe200078e02d4 */
[----:B------:R-:W-:-:S02]  /*3990*/  LOP3.LUT R69, R70, R209, RZ, 0x3c, !PT ;  /* 0x000000d146457212 */ /* 0x000fc400078e3cff */
[----:B------:R-:W-:Y:S02]  /*39a0*/  LOP3.LUT R70, R220, R213, RZ, 0x3c, !PT ;  /* 0x000000d5dc467212 */ /* 0x000fe400078e3cff */
[----:B------:R-:W-:Y:S02]  /*39b0*/  LOP3.LUT R236, R237, R208, RZ, 0x3c, !PT ;  /* 0x000000d0edec7212 */ /* 0x000fe400078e3cff */
[----:B------:R-:W-:Y:S02]  /*39c0*/  SHF.L.W.U32.HI R69, R69, 0x19, R69 ;  /* 0x0000001945457819 */ /* 0x000fe40000010e45 */
[----:B------:R-:W-:Y:S02]  /*39d0*/  LOP3.LUT R74, R74, R235, RZ, 0x3c, !PT ;  /* 0x000000eb4a4a7212 */ /* 0x000fe400078e3cff */
[----:B------:R-:W-:Y:S02]  /*39e0*/  SHF.L.W.U32.HI R70, R70, 0x19, R70 ;  /* 0x0000001946467819 */ /* 0x000fe40000010e46 */
[----:B------:R-:W-:-:S02]  /*39f0*/  SHF.L.W.U32.HI R236, R236, 0x19, R236 ;  /* 0x00000019ecec7819 */ /* 0x000fc40000010eec */
[----:B------:R-:W-:Y:S02]  /*3a00*/  IADD3 R230, PT, PT, R15, R69, R210 ;  /* 0x000000450fe67210 */ /* 0x000fe40007ffe0d2 */
[----:B------:R-:W-:Y:S02]  /*3a10*/  SHF.L.W.U32.HI R214, R74, 0x19, R74 ;  /* 0x000000194ad67819 */ /* 0x000fe40000010e4a */
[----:B------:R-:W-:Y:S01]  /*3a20*/  IADD3 R210, PT, PT, R13, R70, R205 ;  /* 0x000000460dd27210 */ /* 0x000fe20007ffe0cd */
[----:B------:R-:W-:Y:S01]  /*3a30*/  IMAD R205, R80, 0x4, R1 ;  /* 0x0000000450cd7824 */ /* 0x000fe200078e0201 */
[----:B------:R-:W-:Y:S01]  /*3a40*/  IADD3 R220, PT, PT, R14, R211, R236 ;  /* 0x000000d30edc7210 */ /* 0x000fe20007ffe0ec */
[----:B------:R-:W5:Y:S01]  /*3a50*/  LDL R74, [R135] ;  /* 0x00000000874a7983 */ /* 0x000f620000100800 */
[----:B------:R-:W-:Y:S02]  /*3a60*/  IADD3 R232, PT, PT, R20, R214, R215 ;  /* 0x000000d614e87210 */ /* 0x000fe40007ffe0d7 */
[----:B------:R-:W-:-:S02]  /*3a70*/  LOP3.LUT R20, R75, R220, RZ, 0x3c, !PT ;  /* 0x000000dc4b147212 */ /* 0x000fc400078e3cff */
[----:B------:R-:W5:Y:S01]  /*3a80*/  LDL R75, [R205] ;  /* 0x00000000cd4b7983 */ /* 0x000f620000100800 */
[----:B------:R-:W-:Y:S01]  /*3a90*/  LOP3.LUT R212, R212, R230, RZ, 0x3c, !PT ;  /* 0x000000e6d4d47212 */ /* 0x000fe200078e3cff */
[----:B------:R-:W-:Y:S01]  /*3aa0*/  IMAD R206, R95, 0x4, R1 ;  /* 0x000000045fce7824 */ /* 0x000fe200078e0201 */
[----:B------:R-:W-:Y:S02]  /*3ab0*/  LOP3.LUT R13, R21, R210, RZ, 0x3c, !PT ;  /* 0x000000d2150d7212 */ /* 0x000fe400078e3cff */
[----:B------:R-:W-:Y:S02]  /*3ac0*/  SHF.L.W.U32.HI R21, R212, 0x10, R212 ;  /* 0x00000010d4157819 */ /* 0x000fe40000010ed4 */
[----:B------:R-:W5:Y:S01]  /*3ad0*/  LDL R72, [R206] ;  /* 0x00000000ce487983 */ /* 0x000f620000100800 */
[----:B------:R-:W-:Y:S02]  /*3ae0*/  SHF.L.W.U32.HI R20, R20, 0x10, R20 ;  /* 0x0000001014147819 */ /* 0x000fe40000010e14 */
[----:B------:R-:W-:Y:S01]  /*3af0*/  SHF.L.W.U32.HI R237, R13, 0x10, R13 ;  /* 0x000000100ded7819 */ /* 0x000fe20000010e0d */
[----:B------:R-:W-:-:S02]  /*3b00*/  IMAD.IADD R234, R208, 0x1, R21 ;  /* 0x00000001d0ea7824 */ /* 0x000fc400078e0215 */
[----:B------:R-:W-:Y:S02]  /*3b10*/  IMAD.IADD R15, R235, 0x1, R20 ;  /* 0x00000001eb0f7824 */ /* 0x000fe400078e0214 */
[----:B------:R-:W-:Y:S01]  /*3b20*/  IMAD.IADD R235, R209, 0x1, R237 ;  /* 0x00000001d1eb7824 */ /* 0x000fe200078e02ed */
[----:B------:R-:W-:Y:S02]  /*3b30*/  LOP3.LUT R69, R69, R234, RZ, 0x3c, !PT ;  /* 0x000000ea45457212 */ /* 0x000fe400078e3cff */
[----:B------:R-:W-:Y:S02]  /*3b40*/  LOP3.LUT R14, R207, R232, RZ, 0x3c, !PT ;  /* 0x000000e8cf0e7212 */ /* 0x000fe400078e3cff */
[----:B------:R-:W-:Y:S01]  /*3b50*/  LOP3.LUT R211, R236, R15, RZ, 0x3c, !PT ;  /* 0x0000000fecd37212 */ /* 0x000fe200078e3cff */
[----:B------:R-:W-:Y:S01]  /*3b60*/  IMAD R207, R94, 0x4, R1 ;  /* 0x000000045ecf7824 */ /* 0x000fe200078e0201 */
[----:B------:R-:W-:Y:S02]  /*3b70*/  LOP3.LUT R70, R70, R235, RZ, 0x3c, !PT ;  /* 0x000000eb46467212 */ /* 0x000fe400078e3cff */
[----:B------:R-:W-:-:S02]  /*3b80*/  SHF.L.W.U32.HI R236, R69, 0x14, R69 ;  /* 0x0000001445ec7819 */ /* 0x000fc40000010e45 */
[----:B------:R-:W-:Y:S02]  /*3b90*/  SHF.L.W.U32.HI R14, R14, 0x10, R14 ;  /* 0x000000100e0e7819 */ /* 0x000fe40000010e0e */
[----:B------:R-:W-:Y:S02]  /*3ba0*/  IADD3 R212, PT, PT, R11, R230, R236 ;  /* 0x000000e60bd47210 */ /* 0x000fe40007ffe0ec */
[----:B------:R-:W-:Y:S02]  /*3bb0*/  SHF.L.W.U32.HI R211, R211, 0x14, R211 ;  /* 0x00000014d3d37819 */ /* 0x000fe40000010ed3 */
[----:B------:R-:W-:Y:S02]  /*3bc0*/  SHF.L.W.U32.HI R243, R70, 0x14, R70 ;  /* 0x0000001446f37819 */ /* 0x000fe40000010e46 */
[----:B------:R-:W5:Y:S01]  /*3bd0*/  LDL R70, [R207] ;  /* 0x00000000cf467983 */ /* 0x000f620000100800 */
[----:B------:R-:W-:Y:S01]  /*3be0*/  IMAD.IADD R13, R213, 0x1, R14 ;  /* 0x00000001d50d7824 */ /* 0x000fe200078e020e */
[----:B------:R-:W-:-:S02]  /*3bf0*/  LOP3.LUT R21, R21, R212, RZ, 0x3c, !PT ;  /* 0x000000d415157212 */ /* 0x000fc400078e3cff */
[----:B------:R-:W-:Y:S01]  /*3c00*/  IADD3 R215, PT, PT, R12, R220, R211 ;  /* 0x000000dc0cd77210 */ /* 0x000fe20007ffe0d3 */
[----:B------:R-:W-:Y:S01]  /*3c10*/  IMAD R208, R96, 0x4, R1 ;  /* 0x0000000460d07824 */ /* 0x000fe200078e0201 */
[----:B------:R-:W-:Y:S02]  /*3c20*/  IADD3 R10, PT, PT, R10, R210, R243 ;  /* 0x000000d20a0a7210 */ /* 0x000fe40007ffe0f3 */
[----:B------:R-:W-:Y:S02]  /*3c30*/  SHF.L.W.U32.HI R241, R21, 0x18, R21 ;  /* 0x0000001815f17819 */ /* 0x000fe40000010e15 */
[----:B------:R-:W-:Y:S01]  /*3c40*/  LOP3.LUT R213, R214, R13, RZ, 0x3c, !PT ;  /* 0x0000000dd6d57212 */ /* 0x000fe200078e3cff */
[----:B------:R-:W-:Y:S01]  /*3c50*/  IMAD R209, R101, 0x4, R1 ;  /* 0x0000000465d17824 */ /* 0x000fe200078e0201 */
[----:B------:R-:W-:Y:S01]  /*3c60*/  LOP3.LUT R12, R20, R215, RZ, 0x3c, !PT ;  /* 0x000000d7140c7212 */ /* 0x000fe200078e3cff */
[----:B------:R-:W5:Y:S01]  /*3c70*/  LDL R69, [R208] ;  /* 0x00000000d0457983 */ /* 0x000f620000100800 */
[----:B------:R-:W-:Y:S01]  /*3c80*/  LOP3.LUT R214, R237, R10, RZ, 0x3c, !PT ;  /* 0x0000000aedd67212 */ /* 0x000fe200078e3cff */
[----:B------:R-:W-:Y:S01]  /*3c90*/  IMAD.IADD R11, R234, 0x1, R241 ;  /* 0x00000001ea0b7824 */ /* 0x000fe200078e02f1 */
[----:B------:R-:W-:Y:S01]  /*3ca0*/  SHF.L.W.U32.HI R213, R213, 0x14, R213 ;  /* 0x00000014d5d57819 */ /* 0x000fe20000010ed5 */
[----:B------:R-:W5:Y:S01]  /*3cb0*/  LDL R21, [R209] ;  /* 0x00000000d1157983 */ /* 0x000f620000100800 */
[----:B------:R-:W-:-:S02]  /*3cc0*/  SHF.L.W.U32.HI R12, R12, 0x18, R12 ;  /* 0x000000180c0c7819 */ /* 0x000fc40000010e0c */
[----:B------:R-:W-:Y:S02]  /*3cd0*/  SHF.L.W.U32.HI R214, R214, 0x18, R214 ;  /* 0x00000018d6d67819 */ /* 0x000fe40000010ed6 */
[----:B------:R-:W-:Y:S01]  /*3ce0*/  IADD3 R232, PT, PT, R8, R232, R213 ;  /* 0x000000e808e87210 */ /* 0x000fe20007ffe0d5 */
[----:B------:R-:W-:Y:S01]  /*3cf0*/  IMAD.IADD R8, R15, 0x1, R12 ;  /* 0x000000010f087824 */ /* 0x000fe200078e020c */
[----:B------:R-:W-:Y:S01]  /*3d00*/  LOP3.LUT R220, R236, R11, RZ, 0x3c, !PT ;  /* 0x0000000becdc7212 */ /* 0x000fe200078e3cff */
[----:B------:R-:W-:Y:S02]  /*3d10*/  IMAD.IADD R235, R235, 0x1, R214 ;  /* 0x00000001ebeb7824 */ /* 0x000fe400078e02d6 */
[----:B------:R-:W-:Y:S01]  /*3d20*/  IMAD R210, R79, 0x4, R1 ;  /* 0x000000044fd27824 */ /* 0x000fe200078e0201 */
[----:B------:R-:W-:Y:S02]  /*3d30*/  SHF.L.W.U32.HI R220, R220, 0x19, R220 ;  /* 0x00000019dcdc7819 */ /* 0x000fe40000010edc */
[----:B------:R-:W-:-:S02]  /*3d40*/  LOP3.LUT R211, R211, R8, RZ, 0x3c, !PT ;  /* 0x00000008d3d37212 */ /* 0x000fc400078e3cff */
[----:B------:R-:W-:Y:S01]  /*3d50*/  LOP3.LUT R230, R243, R235, RZ, 0x3c, !PT ;  /* 0x000000ebf3e67212 */ /* 0x000fe200078e3cff */
[----:B------:R-:W5:Y:S01]  /*3d60*/  LDL R20, [R210] ;  /* 0x00000000d2147983 */ /* 0x000f620000100800 */
[----:B------:R-:W-:Y:S02]  /*3d70*/  IADD3 R233, PT, PT, R233, R220, R215 ;  /* 0x000000dce9e97210 */ /* 0x000fe40007ffe0d7 */
[----:B------:R-:W-:Y:S02]  /*3d80*/  SHF.L.W.U32.HI R215, R211, 0x19, R211 ;  /* 0x00000019d3d77819 */ /* 0x000fe40000010ed3 */
[----:B------:R-:W-:Y:S01]  /*3d90*/  LOP3.LUT R14, R14, R232, RZ, 0x3c, !PT ;  /* 0x000000e80e0e7212 */ /* 0x000fe200078e3cff */
[----:B------:R-:W-:Y:S01]  /*3da0*/  IMAD R211, R98, 0x4, R1 ;  /* 0x0000000462d37824 */ /* 0x000fe200078e0201 */
[----:B------:R-:W-:Y:S02]  /*3db0*/  SHF.L.W.U32.HI R230, R230, 0x19, R230 ;  /* 0x00000019e6e67819 */ /* 0x000fe40000010ee6 */
[----:B------:R-:W-:-:S02]  /*3dc0*/  IADD3 R9, PT, PT, R9, R215, R232 ;  /* 0x000000d709097210 */ /* 0x000fc40007ffe0e8 */
[----:B------:R-:W-:Y:S01]  /*3dd0*/  SHF.L.W.U32.HI R232, R14, 0x18, R14 ;  /* 0x000000180ee87819 */ /* 0x000fe20000010e0e */
[----:B------:R-:W5:Y:S01]  /*3de0*/  LDL R15, [R211] ;  /* 0x00000000d30f7983 */ /* 0x000f620000100800 */
[----:B------:R-:W-:Y:S01]  /*3df0*/  IADD3 R239, PT, PT, R239, R230, R212 ;  /* 0x000000e6efef7210 */ /* 0x000fe20007ffe0d4 */
[----:B------:R-:W-:Y:S02]  /*3e00*/  IMAD R212, R78, 0x4, R1 ;  /* 0x000000044ed47824 */ /* 0x000fe400078e0201 */
[----:B------:R-:W-:Y:S02]  /*3e10*/  IMAD.IADD R243, R13, 0x1, R232 ;  /* 0x000000010df37824 */ /* 0x000fe400078e02e8 */
[----:B------:R-:W5:Y:S04]  /*3e20*/  LDL R13, [R138] ;  /* 0x000000008a0d7983 */ /* 0x000f680000100800 */
[----:B------:R-:W5:Y:S01]  /*3e30*/  LDL R14, [R212] ;  /* 0x00000000d40e7983 */ /* 0x000f620000100800 */
[----:B------:R-:W-:-:S02]  /*3e40*/  LOP3.LUT R213, R213, R243, RZ, 0x3c, !PT ;  /* 0x000000f3d5d57212 */ /* 0x000fc400078e3cff */
[----:B------:R-:W-:Y:S02]  /*3e50*/  LOP3.LUT R214, R214, R9, RZ, 0x3c, !PT ;  /* 0x00000009d6d67212 */ /* 0x000fe400078e3cff */
[----:B------:R-:W-:Y:S02]  /*3e60*/  SHF.L.W.U32.HI R237, R213, 0x19, R213 ;  /* 0x00000019d5ed7819 */ /* 0x000fe40000010ed5 */
[----:B------:R-:W-:Y:S02]  /*3e70*/  LOP3.LUT R232, R232, R233, RZ, 0x3c, !PT ;  /* 0x000000e9e8e87212 */ /* 0x000fe400078e3cff */
[----:B------:R-:W-:Y:S01]  /*3e80*/  IADD3 R238, PT, PT, R6, R237, R10 ;  /* 0x000000ed06ee7210 */ /* 0x000fe20007ffe00a */
[----:B------:R-:W-:Y:S01]  /*3e90*/  IMAD R213, R97, 0x4, R1 ;  /* 0x0000000461d57824 */ /* 0x000fe200078e0201 */
[----:B------:R-:W-:Y:S02]  /*3ea0*/  SHF.L.W.U32.HI R242, R214, 0x10, R214 ;  /* 0x00000010d6f27819 */ /* 0x000fe40000010ed6 */
[----:B------:R-:W-:-:S02]  /*3eb0*/  LOP3.LUT R6, R12, R239, RZ, 0x3c, !PT ;  /* 0x000000ef0c067212 */ /* 0x000fc400078e3cff */
[----:B------:R-:W-:Y:S01]  /*3ec0*/  SHF.L.W.U32.HI R234, R232, 0x10, R232 ;  /* 0x00000010e8ea7819 */ /* 0x000fe20000010ee8 */
[----:B------:R-:W-:Y:S01]  /*3ed0*/  IMAD.IADD R240, R11, 0x1, R242 ;  /* 0x000000010bf07824 */ /* 0x000fe200078e02f2 */
[----:B------:R-:W-:Y:S01]  /*3ee0*/  SHF.L.W.U32.HI R6, R6, 0x10, R6 ;  /* 0x0000001006067819 */ /* 0x000fe20000010e06 */
[--C-:B------:R-:W-:Y:S01]  /*3ef0*/  IMAD R214, R99, 0x4, R1.reuse ;  /* 0x0000000463d67824 */ /* 0x100fe200078e0201 */
[----:B------:R-:W5:Y:S01]  /*3f00*/  LDL R11, [R213] ;  /* 0x00000000d50b7983 */ /* 0x000f620000100800 */
[----:B------:R-:W-:Y:S02]  /*3f10*/  IMAD.IADD R232, R235, 0x1, R234 ;  /* 0x00000001ebe87824 */ /* 0x000fe400078e02ea */
[----:B------:R-:W-:Y:S01]  /*3f20*/  IMAD.IADD R235, R243, 0x1, R6 ;  /* 0x00000001f3eb7824 */ /* 0x000fe200078e0206 */
[----:B------:R-:W5:Y:S01]  /*3f30*/  LDL R12, [R214] ;  /* 0x00000000d60c7983 */ /* 0x000f620000100800 */
[----:B------:R-:W-:Y:S01]  /*3f40*/  LOP3.LUT R236, R215, R240, RZ, 0x3c, !PT ;  /* 0x000000f0d7ec7212 */ /* 0x000fe200078e3cff */
[----:B------:R-:W-:Y:S01]  /*3f50*/  IMAD R215, R100, 0x4, R1 ;  /* 0x0000000464d77824 */ /* 0x000fe200078e0201 */
[----:B------:R-:W-:-:S02]  /*3f60*/  LOP3.LUT R243, R241, R238, RZ, 0x3c, !PT ;  /* 0x000000eef1f37212 */ /* 0x000fc400078e3cff */
[----:B------:R-:W-:Y:S02]  /*3f70*/  LOP3.LUT R220, R220, R232, RZ, 0x3c, !PT ;  /* 0x000000e8dcdc7212 */ /* 0x000fe400078e3cff */
[----:B------:R-:W-:Y:S01]  /*3f80*/  LOP3.LUT R241, R230, R235, RZ, 0x3c, !PT ;  /* 0x000000ebe6f17212 */ /* 0x000fe200078e3cff */
[----:B------:R-:W5:Y:S01]  /*3f90*/  LDL R10, [R215] ;  /* 0x00000000d70a7983 */ /* 0x000f620000100800 */
[----:B------:R-:W-:Y:S02]  /*3fa0*/  SHF.L.W.U32.HI R236, R236, 0x14, R236 ;  /* 0x00000014ecec7819 */ /* 0x000fe40000010eec */
[----:B------:R-:W-:Y:S02]  /*3fb0*/  SHF.L.W.U32.HI R230, R220, 0x14, R220 ;  /* 0x00000014dce67819 */ /* 0x000fe40000010edc */
[----:B------:R-:W-:Y:S02]  /*3fc0*/  SHF.L.W.U32.HI R220, R241, 0x14, R241 ;  /* 0x00000014f1dc7819 */ /* 0x000fe40000010ef1 */
[----:B------:R-:W-:-:S02]  /*3fd0*/  IADD3 R229, PT, PT, R229, R9, R236 ;  /* 0x00000009e5e57210 */ /* 0x000fc40007ffe0ec */
[----:B------:R-:W-:Y:S01]  /*3fe0*/  SHF.L.W.U32.HI R243, R243, 0x10, R243 ;  /* 0x00000010f3f37819 */ /* 0x000fe20000010ef3 */
[----:B------:R-:W5:Y:S01]  /*3ff0*/  LDL R9, [R181] ;  /* 0x00000000b5097983 */ /* 0x000f620000100800 */
[----:B------:R-:W-:Y:S02]  /*4000*/  IADD3 R239, PT, PT, R231, R239, R220 ;  /* 0x000000efe7ef7210 */ /* 0x000fe40007ffe0dc */
[----:B------:R-:W-:Y:S01]  /*4010*/  LOP3.LUT R231, R242, R229, RZ, 0x3c, !PT ;  /* 0x000000e5f2e77212 */ /* 0x000fe200078e3cff */
[----:B------:R-:W-:Y:S01]  /*4020*/  IMAD.IADD R244, R8, 0x1, R243 ;  /* 0x0000000108f47824 */ /* 0x000fe200078e02f3 */
[----:B------:R-:W-:Y:S01]  /*4030*/  IADD3 R245, PT, PT, R7, R233, R230 ;  /* 0x000000e907f57210 */ /* 0x000fe20007ffe0e6 */
[----:B------:R-:W5:Y:S01]  /*4040*/  LDL R8, [R140] ;  /* 0x000000008c087983 */ /* 0x000f620000100800 */
[----:B------:R-:W-:Y:S02]  /*4050*/  SHF.L.W.U32.HI R231, R231, 0x18, R231 ;  /* 0x00000018e7e77819 */ /* 0x000fe40000010ee7 */
[----:B------:R-:W-:Y:S01]  /*4060*/  LOP3.LUT R237, R237, R244, RZ, 0x3c, !PT ;  /* 0x000000f4eded7212 */ /* 0x000fe200078e3cff */
[----:B------:R-:W5:Y:S02]  /*4070*/  LDL R7, [R182] ;  /* 0x00000000b6077983 */ /* 0x000f640000100800 */
[----:B------:R-:W-:Y:S01]  /*4080*/  IMAD.IADD R233, R240, 0x1, R231 ;  /* 0x00000001f0e97824 */ /* 0x000fe200078e02e7 */
[----:B------:R-:W-:-:S04]  /*4090*/  SHF.L.W.U32.HI R242, R237, 0x14, R237 ;  /* 0x00000014edf27819 */ /* 0x000fc80000010eed */
[----:B------:R-:W-:Y:S02]  /*40a0*/  LOP3.LUT R236, R236, R233, RZ, 0x3c, !PT ;  /* 0x000000e9ecec7212 */ /* 0x000fe400078e3cff */
[----:B------:R-:W-:Y:S02]  /*40b0*/  IADD3 R241, PT, PT, R5, R238, R242 ;  /* 0x000000ee05f17210 */ /* 0x000fe40007ffe0f2 */
[----:B------:R-:W-:Y:S02]  /*40c0*/  LOP3.LUT R5, R6, R239, RZ, 0x3c, !PT ;  /* 0x000000ef06057212 */ /* 0x000fe400078e3cff */
[----:B------:R-:W-:Y:S01]  /*40d0*/  SHF.L.W.U32.HI R247, R236, 0x19, R236 ;  /* 0x00000019ecf77819 */ /* 0x000fe20000010eec */
[----:B------:R-:W5:Y:S01]  /*40e0*/  LDL R6, [R139] ;  /* 0x000000008b067983 */ /* 0x000f620000100800 */
[----:B------:R-:W-:Y:S02]  /*40f0*/  SHF.L.W.U32.HI R237, R5, 0x18, R5 ;  /* 0x0000001805ed7819 */ /* 0x000fe40000010e05 */
[----:B------:R-:W-:Y:S01]  /*4100*/  LOP3.LUT R243, R243, R241, RZ, 0x3c, !PT ;  /* 0x000000f1f3f37212 */ /* 0x000fe200078e3cff */
[----:B------:R-:W5:Y:S01]  /*4110*/  LDL R5, [R143] ;  /* 0x000000008f057983 */ /* 0x000f620000100800 */
[----:B------:R-:W-:-:S02]  /*4120*/  LOP3.LUT R234, R234, R245, RZ, 0x3c, !PT ;  /* 0x000000f5eaea7212 */ /* 0x000fc400078e3cff */
[----:B------:R-:W-:Y:S01]  /*4130*/  IADD3 R236, PT, PT, R4, R245, R247 ;  /* 0x000000f504ec7210 */ /* 0x000fe20007ffe0f7 */
[----:B------:R-:W-:Y:S01]  /*4140*/  IMAD.IADD R235, R235, 0x1, R237 ;  /* 0x00000001ebeb7824 */ /* 0x000fe200078e02ed */
[----:B------:R-:W-:Y:S01]  /*4150*/  SHF.L.W.U32.HI R245, R243, 0x18, R243 ;  /* 0x00000018f3f57819 */ /* 0x000fe20000010ef3 */
[----:B------:R-:W5:Y:S01]  /*4160*/  LDL R4, [R141] ;  /* 0x000000008d047983 */ /* 0x000f620000100800 */
[----:B------:R-:W-:Y:S02]  /*4170*/  LOP3.LUT R237, R237, R236, RZ, 0x3c, !PT ;  /* 0x000000eceded7212 */ /* 0x000fe400078e3cff */
[----:B------:R-:W-:Y:S02]  /*4180*/  SHF.L.W.U32.HI R243, R234, 0x18, R234 ;  /* 0x00000018eaf37819 */ /* 0x000fe40000010eea */
[----:B------:R-:W-:-:S03]  /*4190*/  SHF.L.W.U32.HI R234, R237, 0x10, R237 ;  /* 0x00000010edea7819 */ /* 0x000fc60000010eed */
[----:B------:R-:W-:-:S05]  /*41a0*/  IMAD.IADD R237, R232, 0x1, R243 ;  /* 0x00000001e8ed7824 */ /* 0x000fca00078e02f3 */
[----:B------:R-:W-:Y:S01]  /*41b0*/  LOP3.LUT R230, R230, R237, RZ, 0x3c, !PT ;  /* 0x000000ede6e67212 */ /* 0x000fe200078e3cff */
[----:B------:R-:W-:-:S03]  /*41c0*/  IMAD.IADD R249, R244, 0x1, R245 ;  /* 0x00000001f4f97824 */ /* 0x000fc600078e02f5 */
[----:B------:R-:W-:Y:S01]  /*41d0*/  SHF.L.W.U32.HI R240, R230, 0x19, R230 ;  /* 0x00000019e6f07819 */ /* 0x000fe20000010ee6 */
[----:B------:R-:W-:-:S03]  /*41e0*/  IMAD.IADD R232, R249, 0x1, R234 ;  /* 0x00000001f9e87824 */ /* 0x000fc600078e02ea */
[----:B------:R-:W-:Y:S02]  /*41f0*/  IADD3 R244, PT, PT, R218, R240, R239 ;  /* 0x000000f0daf47210 */ /* 0x000fe40007ffe0ef */
[----:B------:R-:W-:Y:S02]  /*4200*/  LOP3.LUT R247, R247, R232, RZ, 0x3c, !PT ;  /* 0x000000e8f7f77212 */ /* 0x000fe400078e3cff */
[----:B------:R-:W-:Y:S02]  /*4210*/  LOP3.LUT R238, R245, R244, RZ, 0x3c, !PT ;  /* 0x000000f4f5ee7212 */ /* 0x000fe400078e3cff */
[----:B------:R-:W-:Y:S02]  /*4220*/  LOP3.LUT R220, R220, R235, RZ, 0x3c, !PT ;  /* 0x000000ebdcdc7212 */ /* 0x000fe400078e3cff */
[----:B------:R-:W-:Y:S02]  /*4230*/  LOP3.LUT R242, R242, R249, RZ, 0x3c, !PT ;  /* 0x000000f9f2f27212 */ /* 0x000fe400078e3cff */
[----:B------:R-:W-:-:S02]  /*4240*/  SHF.L.W.U32.HI R238, R238, 0x10, R238 ;  /* 0x00000010eeee7819 */ /* 0x000fc40000010eee */
[----:B------:R-:W-:Y:S02]  /*4250*/  SHF.L.W.U32.HI R230, R247, 0x14, R247 ;  /* 0x00000014f7e67819 */ /* 0x000fe40000010ef7 */
[----:B------:R-:W-:Y:S02]  /*4260*/  SHF.L.W.U32.HI R218, R220, 0x19, R220 ;  /* 0x00000019dcda7819 */ /* 0x000fe40000010edc */
[----:B------:R-:W-:Y:S01]  /*4270*/  SHF.L.W.U32.HI R220, R242, 0x19, R242 ;  /* 0x00000019f2dc7819 */ /* 0x000fe20000010ef2 */
[----:B------:R-:W-:Y:S01]  /*4280*/  IMAD.IADD R233, R233, 0x1, R238 ;  /* 0x00000001e9e97824 */ /* 0x000fe200078e02ee */
[----:B------:R-:W-:Y:S02]  /*4290*/  IADD3 R239, PT, PT, R3, R236, R230 ;  /* 0x000000ec03ef7210 */ /* 0x000fe40007ffe0e6 */
[----:B------:R-:W-:Y:S01]  /*42a0*/  IADD3 R236, PT, PT, R0, R218, R241 ;  /* 0x000000da00ec7210 */ /* 0x000fe20007ffe0f1 */
[----:B------:R-:W5:Y:S01]  /*42b0*/  LDL R3, [R183] ;  /* 0x00000000b7037983 */ /* 0x000f620000100800 */
[----:B------:R-:W-:-:S02]  /*42c0*/  IADD3 R229, PT, PT, R2, R220, R229 ;  /* 0x000000dc02e57210 */ /* 0x000fc40007ffe0e5 */
[----:B------:R-:W-:Y:S01]  /*42d0*/  LOP3.LUT R231, R231, R236, RZ, 0x3c, !PT ;  /* 0x000000ece7e77212 */ /* 0x000fe200078e3cff */
[----:B------:R-:W5:Y:S01]  /*42e0*/  LDL R2, [R144] ;  /* 0x0000000090027983 */ /* 0x000f620000100800 */
[----:B------:R-:W-:Y:S02]  /*42f0*/  LOP3.LUT R240, R240, R233, RZ, 0x3c, !PT ;  /* 0x000000e9f0f07212 */ /* 0x000fe400078e3cff */
[----:B------:R-:W-:Y:S01]  /*4300*/  LOP3.LUT R241, R243, R229, RZ, 0x3c, !PT ;  /* 0x000000e5f3f17212 */ /* 0x000fe200078e3cff */
[----:B------:R-:W5:Y:S01]  /*4310*/  LDL R0, [R142] ;  /* 0x000000008e007983 */ /* 0x000f620000100800 */
[----:B------:R-:W-:Y:S02]  /*4320*/  SHF.L.W.U32.HI R242, R240, 0x14, R240 ;  /* 0x00000014f0f27819 */ /* 0x000fe40000010ef0 */
[----:B------:R-:W-:Y:S02]  /*4330*/  SHF.L.W.U32.HI R243, R231, 0x10, R231 ;  /* 0x00000010e7f37819 */ /* 0x000fe40000010ee7 */
[----:B------:R-:W-:-:S03]  /*4340*/  SHF.L.W.U32.HI R240, R241, 0x10, R241 ;  /* 0x00000010f1f07819 */ /* 0x000fc60000010ef1 */
[----:B------:R-:W-:Y:S02]  /*4350*/  IMAD.IADD R237, R237, 0x1, R243 ;  /* 0x00000001eded7824 */ /* 0x000fe400078e02f3 */
[----:B------:R-:W-:Y:S01]  /*4360*/  IMAD.IADD R241, R235, 0x1, R240 ;  /* 0x00000001ebf17824 */ /* 0x000fe200078e02f0 */
[----:B------:R-:W-:Y:S02]  /*4370*/  LOP3.LUT R234, R234, R239, RZ, 0x3c, !PT ;  /* 0x000000efeaea7212 */ /* 0x000fe400078e3cff */
[----:B------:R-:W-:Y:S02]  /*4380*/  LOP3.LUT R218, R218, R237, RZ, 0x3c, !PT ;  /* 0x000000eddada7212 */ /* 0x000fe400078e3cff */
[----:B------:R-:W-:Y:S02]  /*4390*/  LOP3.LUT R220, R220, R241, RZ, 0x3c, !PT ;  /* 0x000000f1dcdc7212 */ /* 0x000fe400078e3cff */
[----:B------:R-:W-:Y:S02]  /*43a0*/  SHF.L.W.U32.HI R235, R234, 0x18, R234 ;  /* 0x00000018eaeb7819 */ /* 0x000fe40000010eea */
[----:B------:R-:W-:-:S02]  /*43b0*/  SHF.L.W.U32.HI R234, R218, 0x14, R218 ;  /* 0x00000014daea7819 */ /* 0x000fc40000010eda */
[----:B------:R-:W-:Y:S02]  /*43c0*/  SHF.L.W.U32.HI R218, R220, 0x14, R220 ;  /* 0x00000014dcda7819 */ /* 0x000fe40000010edc */
[----:B---3--:R-:W-:Y:S02]  /*43d0*/  IADD3 R73, PT, PT, R73, R244, R242 ;  /* 0x000000f449497210 */ /* 0x008fe40007ffe0f2 */
[----:B--2---:R-:W-:Y:S02]  /*43e0*/  IADD3 R229, PT, PT, R216, R229, R218 ;  /* 0x000000e5d8e57210 */ /* 0x004fe40007ffe0da */
[----:B------:R-:W-:Y:S02]  /*43f0*/  LOP3.LUT R216, R238, R73, RZ, 0x3c, !PT ;  /* 0x00000049eed87212 */ /* 0x000fe400078e3cff */
[----:B----4-:R-:W-:Y:S01]  /*4400*/  IADD3 R236, PT, PT, R217, R236, R234 ;  /* 0x000000ecd9ec7210 */ /* 0x010fe20007ffe0ea */
[----:B------:R-:W-:Y:S01]  /*4410*/  IMAD.IADD R231, R232, 0x1, R235 ;  /* 0x00000001e8e77824 */ /* 0x000fe200078e02eb */
[----:B------:R-:W-:Y:S01]  /*4420*/  SHF.L.W.U32.HI R216, R216, 0x18, R216 ;  /* 0x00000018d8d87819 */ /* 0x000fe20000010ed8 */
[----:B------:R-:W2:Y:S01]  /*4430*/  LDL R238, [R184] ;  /* 0x00000000b8ee7983 */ /* 0x000ea20000100800 */
[----:B------:R-:W-:-:S03]  /*4440*/  LOP3.LUT R243, R243, R236, RZ, 0x3c, !PT ;  /* 0x000000ecf3f37212 */ /* 0x000fc600078e3cff */
[----:B------:R-:W-:Y:S01]  /*4450*/  IMAD.IADD R233, R233, 0x1, R216 ;  /* 0x00000001e9e97824 */ /* 0x000fe200078e02d8 */
[----:B------:R-:W-:Y:S02]  /*4460*/  SHF.L.W.U32.HI R232, R243, 0x18, R243 ;  /* 0x00000018f3e87819 */ /* 0x000fe40000010ef3 */
[----:B------:R-:W-:Y:S02]  /*4470*/  LOP3.LUT R230, R230, R231, RZ, 0x3c, !PT ;  /* 0x000000e7e6e67212 */ /* 0x000fe400078e3cff */
[----:B------:R-:W-:Y:S01]  /*4480*/  LOP3.LUT R217, R242, R233, RZ, 0x3c, !PT ;  /* 0x000000e9f2d97212 */ /* 0x000fe200078e3cff */
[----:B------:R-:W-:Y:S01]  /*4490*/  IMAD.IADD R237, R237, 0x1, R232 ;  /* 0x00000001eded7824 */ /* 0x000fe200078e02e8 */
[----:B------:R-:W-:Y:S02]  /*44a0*/  LOP3.LUT R220, R240, R229, RZ, 0x3c, !PT ;  /* 0x000000e5f0dc7212 */ /* 0x000fe400078e3cff */
[----:B------:R-:W-:Y:S01]  /*44b0*/  SHF.L.W.U32.HI R217, R217, 0x19, R217 ;  /* 0x00000019d9d97819 */ /* 0x000fe20000010ed9 */
[----:B------:R-:W3:Y:S01]  /*44c0*/  LDL R240, [R146] ;  /* 0x0000000092f07983 */ /* 0x000ee20000100800 */
[----:B------:R-:W-:-:S02]  /*44d0*/  SHF.L.W.U32.HI R230, R230, 0x19, R230 ;  /* 0x00000019e6e67819 */ /* 0x000fc40000010ee6 */
[----:B------:R-:W-:Y:S02]  /*44e0*/  LOP3.LUT R234, R234, R237, RZ, 0x3c, !PT ;  /* 0x000000edeaea7212 */ /* 0x000fe400078e3cff */
[----:B------:R-:W-:Y:S02]  /*44f0*/  SHF.L.W.U32.HI R242, R220, 0x18, R220 ;  /* 0x00000018dcf27819 */ /* 0x000fe40000010edc */
[----:B-----5:R-:W-:Y:S01]  /*4500*/  IADD3 R239, PT, PT, R76, R217, R239 ;  /* 0x000000d94cef7210 */ /* 0x020fe20007ffe0ef */
[----:B------:R-:W4:Y:S01]  /*4510*/  LDL R220, [R149] ;  /* 0x0000000095dc7983 */ /* 0x000f220000100800 */
[----:B------:R-:W-:Y:S02]  /*4520*/  IADD3 R219, PT, PT, R219, R230, R229 ;  /* 0x000000e6dbdb7210 */ /* 0x000fe40007ffe0e5 */
[----:B------:R-:W-:Y:S02]  /*4530*/  SHF.L.W.U32.HI R234, R234, 0x19, R234 ;  /* 0x00000019eaea7819 */ /* 0x000fe40000010eea */
[----:B------:R-:W-:-:S02]  /*4540*/  LOP3.LUT R76, R242, R239, RZ, 0x3c, !PT ;  /* 0x000000eff24c7212 */ /* 0x000fc400078e3cff */
[----:B------:R-:W-:Y:S02]  /*4550*/  LOP3.LUT R229, R232, R219, RZ, 0x3c, !PT ;  /* 0x000000dbe8e57212 */ /* 0x000fe400078e3cff */
[----:B------:R-:W-:Y:S01]  /*4560*/  IADD3 R232, PT, PT, R221, R234, R73 ;  /* 0x000000eadde87210 */ /* 0x000fe20007ffe049 */
[----:B------:R-:W-:Y:S01]  /*4570*/  IMAD.IADD R241, R241, 0x1, R242 ;  /* 0x00000001f1f17824 */ /* 0x000fe200078e02f2 */
[----:B------:R-:W-:-:S04]  /*4580*/  SHF.L.W.U32.HI R73, R76, 0x10, R76 ;  /* 0x000000104c497819 */ /* 0x000fc80000010e4c */
[----:B------:R-:W-:Y:S01]  /*4590*/  LOP3.LUT R218, R218, R241, RZ, 0x3c, !PT ;  /* 0x000000f1dada7212 */ /* 0x000fe200078e3cff */
[----:B------:R-:W-:-:S03]  /*45a0*/  IMAD.IADD R76, R237, 0x1, R73 ;  /* 0x00000001ed4c7824 */ /* 0x000fc600078e0249 */
[----:B------:R-:W-:Y:S02]  /*45b0*/  SHF.L.W.U32.HI R221, R218, 0x19, R218 ;  /* 0x00000019dadd7819 */ /* 0x000fe40000010eda */
[----:B------:R-:W-:Y:S02]  /*45c0*/  LOP3.LUT R217, R217, R76, RZ, 0x3c, !PT ;  /* 0x0000004cd9d97212 */ /* 0x000fe400078e3cff */
[----:B------:R-:W-:Y:S02]  /*45d0*/  SHF.L.W.U32.HI R242, R229, 0x10, R229 ;  /* 0x00000010e5f27819 */ /* 0x000fe40000010ee5 */
[----:B------:R-:W-:Y:S02]  /*45e0*/  IADD3 R223, PT, PT, R223, R221, R236 ;  /* 0x000000dddfdf7210 */ /* 0x000fe40007ffe0ec */
[----:B------:R-:W-:Y:S02]  /*45f0*/  SHF.L.W.U32.HI R217, R217, 0x14, R217 ;  /* 0x00000014d9d97819 */ /* 0x000fe40000010ed9 */
[----:B------:R-:W-:Y:S01]  /*4600*/  LOP3.LUT R235, R235, R232, RZ, 0x3c, !PT ;  /* 0x000000e8ebeb7212 */ /* 0x000fe200078e3cff */
[----:B------:R-:W-:Y:S01]  /*4610*/  IMAD.IADD R233, R233, 0x1, R242 ;  /* 0x00000001e9e97824 */ /* 0x000fe200078e02f2 */
[----:B------:R-:W-:-:S02]  /*4620*/  IADD3 R236, PT, PT, R222, R239, R217 ;  /* 0x000000efdeec7210 */ /* 0x000fc40007ffe0d9 */
[----:B------:R-:W-:Y:S02]  /*4630*/  LOP3.LUT R216, R216, R223, RZ, 0x3c, !PT ;  /* 0x000000dfd8d87212 */ /* 0x000fe400078e3cff */
[----:B------:R-:W-:Y:S02]  /*4640*/  SHF.L.W.U32.HI R222, R235, 0x10, R235 ;  /* 0x00000010ebde7819 */ /* 0x000fe40000010eeb */
[----:B------:R-:W-:Y:S02]  /*4650*/  SHF.L.W.U32.HI R235, R216, 0x10, R216 ;  /* 0x00000010d8eb7819 */ /* 0x000fe40000010ed8 */
[----:B------:R-:W-:Y:S01]  /*4660*/  LOP3.LUT R229, R230, R233, RZ, 0x3c, !PT ;  /* 0x000000e9e6e57212 */ /* 0x000fe200078e3cff */
[----:B------:R-:W-:Y:S02]  /*4670*/  IMAD.IADD R241, R241, 0x1, R222 ;  /* 0x00000001f1f17824 */ /* 0x000fe400078e02de */
[----:B------:R-:W-:Y:S01]  /*4680*/  IMAD.IADD R230, R231, 0x1, R235 ;  /* 0x00000001e7e67824 */ /* 0x000fe200078e02eb */
[----:B------:R-:W-:-:S02]  /*4690*/  SHF.L.W.U32.HI R229, R229, 0x14, R229 ;  /* 0x00000014e5e57819 */ /* 0x000fc40000010ee5 */
[----:B------:R-:W-:Y:S02]  /*46a0*/  LOP3.LUT R234, R234, R241, RZ, 0x3c, !PT ;  /* 0x000000f1eaea7212 */ /* 0x000fe400078e3cff */
[----:B------:R-:W-:Y:S02]  /*46b0*/  IADD3 R219, PT, PT, R224, R219, R229 ;  /* 0x000000dbe0db7210 */ /* 0x000fe40007ffe0e5 */
[----:B------:R-:W-:Y:S02]  /*46c0*/  LOP3.LUT R221, R221, R230, RZ, 0x3c, !PT ;  /* 0x000000e6dddd7212 */ /* 0x000fe400078e3cff */
[----:B------:R-:W-:Y:S02]  /*46d0*/  SHF.L.W.U32.HI R231, R234, 0x14, R234 ;  /* 0x00000014eae77819 */ /* 0x000fe40000010eea */
[----:B------:R-:W-:Y:S01]  /*46e0*/  LOP3.LUT R73, R73, R236, RZ, 0x3c, !PT ;  /* 0x000000ec49497212 */ /* 0x000fe200078e3cff */
[----:B------:R-:W5:Y:S01]  /*46f0*/  LDL R234, [R147] ;  /* 0x0000000093ea7983 */ /* 0x000f620000100800 */
[----:B------:R-:W-:-:S02]  /*4700*/  LOP3.LUT R242, R242, R219, RZ, 0x3c, !PT ;  /* 0x000000dbf2f27212 */ /* 0x000fc400078e3cff */
[----:B------:R-:W-:Y:S02]  /*4710*/  SHF.L.W.U32.HI R221, R221, 0x14, R221 ;  /* 0x00000014dddd7819 */ /* 0x000fe40000010edd */
[----:B------:R-:W-:Y:S02]  /*4720*/  IADD3 R225, PT, PT, R225, R232, R231 ;  /* 0x000000e8e1e17210 */ /* 0x000fe40007ffe0e7 */
[----:B------:R-:W-:Y:S02]  /*4730*/  SHF.L.W.U32.HI R73, R73, 0x18, R73 ;  /* 0x0000001849497819 */ /* 0x000fe40000010e49 */
[----:B------:R-:W-:Y:S02]  /*4740*/  SHF.L.W.U32.HI R216, R242, 0x18, R242 ;  /* 0x00000018f2d87819 */ /* 0x000fe40000010ef2 */
[----:B------:R-:W-:Y:S02]  /*4750*/  IADD3 R226, PT, PT, R226, R223, R221 ;  /* 0x000000dfe2e27210 */ /* 0x000fe40007ffe0dd */
[----:B------:R-:W-:Y:S01]  /*4760*/  LOP3.LUT R223, R222, R225, RZ, 0x3c, !PT ;  /* 0x000000e1dedf7212 */ /* 0x000fe200078e3cff */
[----:B------:R-:W-:-:S02]  /*4770*/  IMAD.IADD R222, R76, 0x1, R73 ;  /* 0x000000014cde7824 */ /* 0x000fc400078e0249 */
[----:B------:R-:W-:-:S03]  /*4780*/  IMAD.IADD R218, R233, 0x1, R216 ;  /* 0x00000001e9da7824 */ /* 0x000fc600078e02d8 */
[----:B------:R-:W-:Y:S02]  /*4790*/  LOP3.LUT R217, R217, R222, RZ, 0x3c, !PT ;  /* 0x000000ded9d97212 */ /* 0x000fe400078e3cff */
[----:B------:R-:W-:Y:S02]  /*47a0*/  LOP3.LUT R224, R229, R218, RZ, 0x3c, !PT ;  /* 0x000000dae5e07212 */ /* 0x000fe400078e3cff */
[----:B------:R-:W-:Y:S02]  /*47b0*/  LOP3.LUT R235, R235, R226, RZ, 0x3c, !PT ;  /* 0x000000e2ebeb7212 */ /* 0x000fe400078e3cff */
[----:B------:R-:W-:Y:S02]  /*47c0*/  SHF.L.W.U32.HI R233, R217, 0x19, R217 ;  /* 0x00000019d9e97819 */ /* 0x000fe40000010ed9 */
[----:B------:R-:W-:Y:S02]  /*47d0*/  SHF.L.W.U32.HI R224, R224, 0x19, R224 ;  /* 0x00000019e0e07819 */ /* 0x000fe40000010ee0 */
[----:B------:R-:W-:-:S02]  /*47e0*/  SHF.L.W.U32.HI R235, R235, 0x18, R235 ;  /* 0x00000018ebeb7819 */ /* 0x000fc40000010eeb */
[----:B------:R-:W-:Y:S02]  /*47f0*/  IADD3 R228, PT, PT, R228, R233, R225 ;  /* 0x000000e9e4e47210 */ /* 0x000fe40007ffe0e1 */
[----:B------:R-:W-:Y:S02]  /*4800*/  IADD3 R227, PT, PT, R227, R236, R224 ;  /* 0x000000ece3e37210 */ /* 0x000fe40007ffe0e0 */
[----:B------:R-:W-:Y:S01]  /*4810*/  SHF.L.W.U32.HI R232, R223, 0x18, R223 ;  /* 0x00000018dfe87819 */ /* 0x000fe20000010edf */
[----:B------:R-:W-:Y:S01]  /*4820*/  IMAD.IADD R230, R230, 0x1, R235 ;  /* 0x00000001e6e67824 */ /* 0x000fe200078e02eb */
[----:B------:R-:W-:Y:S02]  /*4830*/  LOP3.LUT R229, R235, R228, RZ, 0x3c, !PT ;  /* 0x000000e4ebe57212 */ /* 0x000fe400078e3cff */
[----:B------:R-:W5:Y:S01]  /*4840*/  LDL R235, [R145] ;  /* 0x0000000091eb7983 */ /* 0x000f620000100800 */
[----:B------:R-:W-:Y:S01]  /*4850*/  LOP3.LUT R223, R232, R227, RZ, 0x3c, !PT ;  /* 0x000000e3e8df7212 */ /* 0x000fe200078e3cff */
[----:B------:R-:W-:Y:S01]  /*4860*/  IMAD.IADD R76, R241, 0x1, R232 ;  /* 0x00000001f14c7824 */ /* 0x000fe200078e02e8 */
[----:B------:R-:W-:Y:S01]  /*4870*/  SHF.L.W.U32.HI R229, R229, 0x10, R229 ;  /* 0x00000010e5e57819 */ /* 0x000fe20000010ee5 */
[----:B------:R-:W5:Y:S01]  /*4880*/  LDL R232, [R150] ;  /* 0x0000000096e87983 */ /* 0x000f620000100800 */
[----:B------:R-:W-:-:S02]  /*4890*/  SHF.L.W.U32.HI R223, R223, 0x10, R223 ;  /* 0x00000010dfdf7819 */ /* 0x000fc40000010edf */
[----:B------:R-:W-:-:S03]  /*48a0*/  LOP3.LUT R231, R231, R76, RZ, 0x3c, !PT ;  /* 0x0000004ce7e77212 */ /* 0x000fc600078e3cff */
[----:B------:R-:W-:Y:S01]  /*48b0*/  IMAD.IADD R217, R230, 0x1, R223 ;  /* 0x00000001e6d97824 */ /* 0x000fe200078e02df */
[----:B------:R-:W-:Y:S01]  /*48c0*/  SHF.L.W.U32.HI R225, R231, 0x19, R231 ;  /* 0x00000019e7e17819 */ /* 0x000fe20000010ee7 */
[----:B------:R-:W-:Y:S01]  /*48d0*/  IMAD.IADD R218, R218, 0x1, R229 ;  /* 0x00000001dada7824 */ /* 0x000fe200078e02e5 */
[----:B------:R-:W-:Y:S02]  /*48e0*/  LOP3.LUT R231, R221, R230, RZ, 0x3c, !PT ;  /* 0x000000e6dde77212 */ /* 0x000fe400078e3cff */
[----:B------:R-:W-:Y:S01]  /*48f0*/  LOP3.LUT R224, R224, R217, RZ, 0x3c, !PT ;  /* 0x000000d9e0e07212 */ /* 0x000fe200078e3cff */
[----:B------:R-:W5:Y:S01]  /*4900*/  LDL R230, [R186] ;  /* 0x00000000bae67983 */ /* 0x000f620000100800 */
[----:B------:R-:W-:Y:S02]  /*4910*/  IADD3 R221, PT, PT, R75, R225, R226 ;  /* 0x000000e14bdd7210 */ /* 0x000fe40007ffe0e2 */
[----:B------:R-:W-:Y:S02]  /*4920*/  SHF.L.W.U32.HI R75, R224, 0x14, R224 ;  /* 0x00000014e04b7819 */ /* 0x000fe40000010ee0 */
[----:B------:R-:W-:-:S02]  /*4930*/  LOP3.LUT R224, R233, R218, RZ, 0x3c, !PT ;  /* 0x000000dae9e07212 */ /* 0x000fc400078e3cff */
[----:B------:R-:W5:Y:S01]  /*4940*/  LDL R233, [R148] ;  /* 0x0000000094e97983 */ /* 0x000f620000100800 */
[----:B------:R-:W-:Y:S02]  /*4950*/  IADD3 R74, PT, PT, R74, R227, R75 ;  /* 0x000000e34a4a7210 */ /* 0x000fe40007ffe04b */
[----:B------:R-:W-:Y:S02]  /*4960*/  SHF.L.W.U32.HI R227, R231, 0x19, R231 ;  /* 0x00000019e7e37819 */ /* 0x000fe40000010ee7 */
[----:B------:R-:W5:Y:S01]  /*4970*/  LDL R231, [R152] ;  /* 0x0000000098e77983 */ /* 0x000f620000100800 */
[----:B------:R-:W-:Y:S02]  /*4980*/  LOP3.LUT R226, R216, R221, RZ, 0x3c, !PT ;  /* 0x000000ddd8e27212 */ /* 0x000fe400078e3cff */
[----:B------:R-:W-:Y:S02]  /*4990*/  SHF.L.W.U32.HI R216, R224, 0x14, R224 ;  /* 0x00000014e0d87819 */ /* 0x000fe40000010ee0 */
[----:B------:R-:W-:-:S02]  /*49a0*/  SHF.L.W.U32.HI R224, R226, 0x10, R226 ;  /* 0x00000010e2e07819 */ /* 0x000fc40000010ee2 */
[----:B------:R-:W-:-:S03]  /*49b0*/  IADD3 R226, PT, PT, R72, R227, R219 ;  /* 0x000000e348e27210 */ /* 0x000fc60007ffe0db */
[----:B------:R-:W-:Y:S01]  /*49c0*/  IMAD.IADD R222, R222, 0x1, R224 ;  /* 0x00000001dede7824 */ /* 0x000fe200078e02e0 */
[----:B------:R-:W-:-:S04]  /*49d0*/  LOP3.LUT R73, R73, R226, RZ, 0x3c, !PT ;  /* 0x000000e249497212 */ /* 0x000fc800078e3cff */
[----:B------:R-:W-:Y:S02]  /*49e0*/  LOP3.LUT R219, R225, R222, RZ, 0x3c, !PT ;  /* 0x000000dee1db7212 */ /* 0x000fe400078e3cff */
[----:B------:R-:W-:Y:S02]  /*49f0*/  SHF.L.W.U32.HI R225, R73, 0x10, R73 ;  /* 0x0000001049e17819 */ /* 0x000fe40000010e49 */
[----:B------:R-:W-:Y:S02]  /*4a00*/  LOP3.LUT R73, R223, R74, RZ, 0x3c, !PT ;  /* 0x0000004adf497212 */ /* 0x000fe400078e3cff */
[----:B------:R-:W-:Y:S01]  /*4a10*/  IADD3 R72, PT, PT, R71, R228, R216 ;  /* 0x000000e447487210 */ /* 0x000fe20007ffe0d8 */
[----:B------:R-:W-:Y:S01]  /*4a20*/  IMAD.IADD R76, R76, 0x1, R225 ;  /* 0x000000014c4c7824 */ /* 0x000fe200078e02e1 */
[----:B------:R-:W-:Y:S01]  /*4a30*/  SHF.L.W.U32.HI R219, R219, 0x14, R219 ;  /* 0x00000014dbdb7819 */ /* 0x000fe20000010edb */
[----:B------:R-:W5:Y:S01]  /*4a40*/  LDL R228, [R185] ;  /* 0x00000000b9e47983 */ /* 0x000f620000100800 */
[----:B------:R-:W-:-:S02]  /*4a50*/  SHF.L.W.U32.HI R73, R73, 0x18, R73 ;  /* 0x0000001849497819 */ /* 0x000fc40000010e49 */
[----:B------:R-:W-:Y:S02]  /*4a60*/  LOP3.LUT R71, R229, R72, RZ, 0x3c, !PT ;  /* 0x00000048e5477212 */ /* 0x000fe400078e3cff */
[----:B------:R-:W-:Y:S01]  /*4a70*/  IADD3 R221, PT, PT, R70, R221, R219 ;  /* 0x000000dd46dd7210 */ /* 0x000fe20007ffe0db */
[----:B------:R-:W-:Y:S01]  /*4a80*/  IMAD.IADD R70, R217, 0x1, R73 ;  /* 0x00000001d9467824 */ /* 0x000fe200078e0249 */
[----:B------:R-:W-:Y:S01]  /*4a90*/  LOP3.LUT R223, R227, R76, RZ, 0x3c, !PT ;  /* 0x0000004ce3df7212 */ /* 0x000fe200078e3cff */
[----:B------:R-:W5:Y:S01]  /*4aa0*/  LDL R229, [R155] ;  /* 0x000000009be57983 */ /* 0x000f620000100800 */
[----:B------:R-:W-:Y:S02]  /*4ab0*/  SHF.L.W.U32.HI R71, R71, 0x18, R71 ;  /* 0x0000001847477819 */ /* 0x000fe40000010e47 */
[----:B------:R-:W-:Y:S01]  /*4ac0*/  SHF.L.W.U32.HI R223, R223, 0x14, R223 ;  /* 0x00000014dfdf7819 */ /* 0x000fe20000010edf */
[----:B------:R-:W5:Y:S01]  /*4ad0*/  LDL R227, [R153] ;  /* 0x0000000099e37983 */ /* 0x000f620000100800 */
[----:B------:R-:W-:Y:S01]  /*4ae0*/  LOP3.LUT R75, R75, R70, RZ, 0x3c, !PT ;  /* 0x000000464b4b7212 */ /* 0x000fe200078e3cff */
[----:B------:R-:W-:Y:S01]  /*4af0*/  IMAD.IADD R217, R218, 0x1, R71 ;  /* 0x00000001dad97824 */ /* 0x000fe200078e0247 */
[----:B------:R-:W-:-:S02]  /*4b00*/  LOP3.LUT R224, R224, R221, RZ, 0x3c, !PT ;  /* 0x000000dde0e07212 */ /* 0x000fc400078e3cff */
[----:B------:R-:W-:Y:S02]  /*4b10*/  IADD3 R226, PT, PT, R69, R226, R223 ;  /* 0x000000e245e27210 */ /* 0x000fe40007ffe0df */
[----:B------:R-:W-:Y:S02]  /*4b20*/  SHF.L.W.U32.HI R218, R75, 0x19, R75 ;  /* 0x000000194bda7819 */ /* 0x000fe40000010e4b */
[----:B------:R-:W-:Y:S02]  /*4b30*/  SHF.L.W.U32.HI R224, R224, 0x18, R224 ;  /* 0x00000018e0e07819 */ /* 0x000fe40000010ee0 */
[----:B------:R-:W-:Y:S02]  /*4b40*/  IADD3 R75, PT, PT, R21, R218, R226 ;  /* 0x000000da154b7210 */ /* 0x000fe40007ffe0e2 */
[----:B------:R-:W-:Y:S02]  /*4b50*/  LOP3.LUT R216, R216, R217, RZ, 0x3c, !PT ;  /* 0x000000d9d8d87212 */ /* 0x000fe400078e3cff */
[----:B------:R-:W-:-:S02]  /*4b60*/  LOP3.LUT R225, R225, R226, RZ, 0x3c, !PT ;  /* 0x000000e2e1e17212 */ /* 0x000fc400078e3cff */
[----:B------:R-:W-:Y:S01]  /*4b70*/  LOP3.LUT R21, R224, R75, RZ, 0x3c, !PT ;  /* 0x0000004be0157212 */ /* 0x000fe200078e3cff */
[----:B------:R-:W-:Y:S01]  /*4b80*/  IMAD.IADD R222, R222, 0x1, R224 ;  /* 0x00000001dede7824 */ /* 0x000fe200078e02e0 */
[----:B------:R-:W-:Y:S01]  /*4b90*/  SHF.L.W.U32.HI R69, R216, 0x19, R216 ;  /* 0x00000019d8457819 */ /* 0x000fe20000010ed8 */
[----:B------:R-:W5:Y:S01]  /*4ba0*/  LDL R226, [R154] ;  /* 0x000000009ae27983 */ /* 0x000f620000100800 */
[----:B------:R-:W-:Y:S02]  /*4bb0*/  SHF.L.W.U32.HI R225, R225, 0x18, R225 ;  /* 0x00000018e1e17819 */ /* 0x000fe40000010ee1 */
[----:B------:R-:W-:Y:S01]  /*4bc0*/  SHF.L.W.U32.HI R21, R21, 0x10, R21 ;  /* 0x0000001015157819 */ /* 0x000fe20000010e15 */
[----:B------:R-:W5:Y:S01]  /*4bd0*/  LDL R224, [R151] ;  /* 0x0000000097e07983 */ /* 0x000f620000100800 */
[----:B------:R-:W-:Y:S01]  /*4be0*/  IADD3 R20, PT, PT, R20, R69, R74 ;  /* 0x0000004514147210 */ /* 0x000fe20007ffe04a */
[----:B------:R-:W-:Y:S01]  /*4bf0*/  IMAD.IADD R76, R76, 0x1, R225 ;  /* 0x000000014c4c7824 */ /* 0x000fe200078e02e1 */
[----:B------:R-:W-:Y:S01]  /*4c00*/  LOP3.LUT R216, R219, R222, RZ, 0x3c, !PT ;  /* 0x000000dedbd87212 */ /* 0x000fe200078e3cff */
[----:B------:R-:W-:Y:S01]  /*4c10*/  IMAD.IADD R74, R217, 0x1, R21 ;  /* 0x00000001d94a7824 */ /* 0x000fe200078e0215 */
[----:B------:R-:W-:-:S02]  /*4c20*/  LOP3.LUT R219, R225, R20, RZ, 0x3c, !PT ;  /* 0x00000014e1db7212 */ /* 0x000fc400078e3cff */
[----:B------:R-:W5:Y:S01]  /*4c30*/  LDL R225, [R156] ;  /* 0x000000009ce17983 */ /* 0x000f620000100800 */
[----:B------:R-:W-:Y:S02]  /*4c40*/  LOP3.LUT R223, R223, R76, RZ, 0x3c, !PT ;  /* 0x0000004cdfdf7212 */ /* 0x000fe400078e3cff */
[----:B------:R-:W-:Y:S02]  /*4c50*/  SHF.L.W.U32.HI R216, R216, 0x19, R216 ;  /* 0x00000019d8d87819 */ /* 0x000fe40000010ed8 */
[----:B------:R-:W-:Y:S02]  /*4c60*/  LOP3.LUT R218, R218, R74, RZ, 0x3c, !PT ;  /* 0x0000004adada7212 */ /* 0x000fe400078e3cff */
[----:B------:R-:W-:Y:S02]  /*4c70*/  SHF.L.W.U32.HI R217, R223, 0x19, R223 ;  /* 0x00000019dfd97819 */ /* 0x000fe40000010edf */
[----:B------:R-:W-:Y:S01]  /*4c80*/  IADD3 R15, PT, PT, R15, R216, R72 ;  /* 0x000000d80f0f7210 */ /* 0x000fe20007ffe048 */
[----:B------:R-:W5:Y:S01]  /*4c90*/  LDL R223, [R187] ;  /* 0x00000000bbdf7983 */ /* 0x000f620000100800 */
[----:B------:R-:W-:-:S02]  /*4ca0*/  SHF.L.W.U32.HI R72, R218, 0x14, R218 ;  /* 0x00000014da487819 */ /* 0x000fc40000010eda */
[----:B------:R-:W-:Y:S02]  /*4cb0*/  IADD3 R221, PT, PT, R14, R217, R221 ;  /* 0x000000d90edd7210 */ /* 0x000fe40007ffe0dd */
[----:B------:R-:W-:Y:S02]  /*4cc0*/  LOP3.LUT R73, R73, R15, RZ, 0x3c, !PT ;  /* 0x0000000f49497212 */ /* 0x000fe400078e3cff */
[----:B------:R-:W-:Y:S02]  /*4cd0*/  SHF.L.W.U32.HI R219, R219, 0x10, R219 ;  /* 0x00000010dbdb7819 */ /* 0x000fe40000010edb */
[----:B------:R-:W-:Y:S02]  /*4ce0*/  IADD3 R14, PT, PT, R13, R75, R72 ;  /* 0x0000004b0d0e7210 */ /* 0x000fe40007ffe048 */
[----:B------:R-:W-:Y:S01]  /*4cf0*/  SHF.L.W.U32.HI R75, R73, 0x10, R73 ;  /* 0x00000010494b7819 */ /* 0x000fe20000010e49 */
[----:B------:R-:W-:Y:S01]  /*4d00*/  IMAD.IADD R13, R222, 0x1, R219 ;  /* 0x00000001de0d7824 */ /* 0x000fe200078e02db */
[----:B------:R-:W-:Y:S01]  /*4d10*/  LOP3.LUT R71, R71, R221, RZ, 0x3c, !PT ;  /* 0x000000dd47477212 */ /* 0x000fe200078e3cff */
[----:B------:R-:W5:Y:S03]  /*4d20*/  LDL R222, [R158] ;  /* 0x000000009ede7983 */ /* 0x000f660000100800 */
[----:B------:R-:W-:Y:S01]  /*4d30*/  SHF.L.W.U32.HI R73, R71, 0x10, R71 ;  /* 0x0000001047497819 */ /* 0x000fe20000010e47 */
[----:B------:R-:W-:Y:S01]  /*4d40*/  IMAD.IADD R71, R76, 0x1, R75 ;  /* 0x000000014c477824 */ /* 0x000fe200078e024b */
[----:B------:R-:W-:-:S02]  /*4d50*/  LOP3.LUT R69, R69, R13, RZ, 0x3c, !PT ;  /* 0x0000000d45457212 */ /* 0x000fc400078e3cff */
[----:B------:R-:W-:Y:S02]  /*4d60*/  LOP3.LUT R76, R21, R14, RZ, 0x3c, !PT ;  /* 0x0000000e154c7212 */ /* 0x000fe400078e3cff */
[----:B------:R-:W-:Y:S02]  /*4d70*/  LOP3.LUT R216, R216, R71, RZ, 0x3c, !PT ;  /* 0x00000047d8d87212 */ /* 0x000fe400078e3cff */
[----:B------:R-:W-:Y:S01]  /*4d80*/  SHF.L.W.U32.HI R69, R69, 0x14, R69 ;  /* 0x0000001445457819 */ /* 0x000fe20000010e45 */
[----:B------:R-:W-:Y:S01]  /*4d90*/  IMAD.IADD R70, R70, 0x1, R73 ;  /* 0x0000000146467824 */ /* 0x000fe200078e0249 */
[----:B------:R-:W-:Y:S02]  /*4da0*/  SHF.L.W.U32.HI R21, R216, 0x14, R216 ;  /* 0x00000014d8157819 */ /* 0x000fe40000010ed8 */
[----:B------:R-:W-:Y:S02]  /*4db0*/  IADD3 R218, PT, PT, R11, R20, R69 ;  /* 0x000000140bda7210 */ /* 0x000fe40007ffe045 */
[----:B------:R-:W-:-:S02]  /*4dc0*/  SHF.L.W.U32.HI R11, R76, 0x18, R76 ;  /* 0x000000184c0b7819 */ /* 0x000fc40000010e4c */
[----:B------:R-:W-:Y:S01]  /*4dd0*/  LOP3.LUT R217, R217, R70, RZ, 0x3c, !PT ;  /* 0x00000046d9d97212 */ /* 0x000fe200078e3cff */
[----:B------:R-:W5:Y:S01]  /*4de0*/  LDL R76, [R188] ;  /* 0x00000000bc4c7983 */ /* 0x000f620000100800 */
[----:B------:R-:W-:Y:S01]  /*4df0*/  IADD3 R236, PT, PT, R12, R15, R21 ;  /* 0x0000000f0cec7210 */ /* 0x000fe20007ffe015 */
[----:B------:R-:W-:Y:S01]  /*4e00*/  IMAD.IADD R15, R74, 0x1, R11 ;  /* 0x000000014a0f7824 */ /* 0x000fe200078e020b */
[----:B------:R-:W-:Y:S01]  /*4e10*/  LOP3.LUT R20, R219, R218, RZ, 0x3c, !PT ;  /* 0x000000dadb147212 */ /* 0x000fe200078e3cff */
[----:B------:R-:W5:Y:S01]  /*4e20*/  LDL R74, [R157] ;  /* 0x000000009d4a7983 */ /* 0x000f620000100800 */
[----:B------:R-:W-:Y:S02]  /*4e30*/  SHF.L.W.U32.HI R217, R217, 0x14, R217 ;  /* 0x00000014d9d97819 */ /* 0x000fe40000010ed9 */
[----:B------:R-:W-:Y:S02]  /*4e40*/  LOP3.LUT R75, R75, R236, RZ, 0x3c, !PT ;  /* 0x000000ec4b4b7212 */ /* 0x000fe400078e3cff */
[----:B------:R-:W-:-:S02]  /*4e50*/  SHF.L.W.U32.HI R20, R20, 0x18, R20 ;  /* 0x0000001814147819 */ /* 0x000fc40000010e14 */
[----:B------:R-:W-:Y:S02]  /*4e60*/  LOP3.LUT R72, R72, R15, RZ, 0x3c, !PT ;  /* 0x0000000f48487212 */ /* 0x000fe400078e3cff */
[----:B------:R-:W-:Y:S01]  /*4e70*/  IADD3 R216, PT, PT, R10, R221, R217 ;  /* 0x000000dd0ad87210 */ /* 0x000fe20007ffe0d9 */
[----:B------:R-:W-:Y:S01]  /*4e80*/  IMAD.IADD R12, R13, 0x1, R20 ;  /* 0x000000010d0c7824 */ /* 0x000fe200078e0214 */
[----:B------:R-:W-:Y:S02]  /*4e90*/  SHF.L.W.U32.HI R10, R75, 0x18, R75 ;  /* 0x000000184b0a7819 */ /* 0x000fe40000010e4b */
[----:B------:R-:W5:Y:S01]  /*4ea0*/  LDL R75, [R161] ;  /* 0x00000000a14b7983 */ /* 0x000f620000100800 */
[----:B------:R-:W-:Y:S02]  /*4eb0*/  SHF.L.W.U32.HI R72, R72, 0x19, R72 ;  /* 0x0000001948487819 */ /* 0x000fe40000010e48 */
[----:B------:R-:W-:Y:S02]  /*4ec0*/  LOP3.LUT R73, R73, R216, RZ, 0x3c, !PT ;  /* 0x000000d849497212 */ /* 0x000fe400078e3cff */
[----:B------:R-:W-:-:S02]  /*4ed0*/  IADD3 R13, PT, PT, R9, R218, R72 ;  /* 0x000000da090d7210 */ /* 0x000fc40007ffe048 */
[----:B------:R-:W-:Y:S01]  /*4ee0*/  LOP3.LUT R69, R69, R12, RZ, 0x3c, !PT ;  /* 0x0000000c45457212 */ /* 0x000fe200078e3cff */
[----:B------:R-:W-:Y:S01]  /*4ef0*/  IMAD.IADD R218, R71, 0x1, R10 ;  /* 0x0000000147da7824 */ /* 0x000fe200078e020a */
[----:B------:R-:W-:Y:S01]  /*4f00*/  SHF.L.W.U32.HI R73, R73, 0x18, R73 ;  /* 0x0000001849497819 */ /* 0x000fe20000010e49 */
[----:B------:R-:W5:Y:S01]  /*4f10*/  LDL R71, [R162] ;  /* 0x00000000a2477983 */ /* 0x000f620000100800 */
[----:B------:R-:W-:Y:S02]  /*4f20*/  LOP3.LUT R10, R10, R13, RZ, 0x3c, !PT ;  /* 0x0000000d0a0a7212 */ /* 0x000fe400078e3cff */
[----:B------:R-:W-:Y:S01]  /*4f30*/  SHF.L.W.U32.HI R69, R69, 0x19, R69 ;  /* 0x0000001945457819 */ /* 0x000fe20000010e45 */
[----:B------:R-:W-:Y:S01]  /*4f40*/  IMAD.IADD R9, R70, 0x1, R73 ;  /* 0x0000000146097824 */ /* 0x000fe200078e0249 */
[----:B------:R-:W-:Y:S01]  /*4f50*/  SHF.L.W.U32.HI R10, R10, 0x10, R10 ;  /* 0x000000100a0a7819 */ /* 0x000fe20000010e0a */
[----:B------:R-:W5:Y:S01]  /*4f60*/  LDL R70, [R164] ;  /* 0x00000000a4467983 */ /* 0x000f620000100800 */
[----:B------:R-:W-:-:S02]  /*4f70*/  IADD3 R239, PT, PT, R8, R69, R236 ;  /* 0x0000004508ef7210 */ /* 0x000fc40007ffe0ec */
[----:B------:R-:W-:Y:S01]  /*4f80*/  LOP3.LUT R8, R217, R9, RZ, 0x3c, !PT ;  /* 0x00000009d9087212 */ /* 0x000fe200078e3cff */
[----:B------:R-:W-:Y:S01]  /*4f90*/  IMAD.IADD R9, R9, 0x1, R10 ;  /* 0x0000000109097824 */ /* 0x000fe200078e020a */
[----:B------:R-:W-:-:S04]  /*4fa0*/  LOP3.LUT R73, R73, R239, RZ, 0x3c, !PT ;  /* 0x000000ef49497212 */ /* 0x000fc800078e3cff */
[----:B------:R-:W-:Y:S02]  /*4fb0*/  SHF.L.W.U32.HI R236, R73, 0x10, R73 ;  /* 0x0000001049ec7819 */ /* 0x000fe40000010e49 */
[----:B------:R-:W-:Y:S01]  /*4fc0*/  LOP3.LUT R72, R72, R9, RZ, 0x3c, !PT ;  /* 0x0000000948487212 */ /* 0x000fe200078e3cff */
[----:B------:R-:W5:Y:S01]  /*4fd0*/  LDL R73, [R160] ;  /* 0x00000000a0497983 */ /* 0x000f620000100800 */
[----:B------:R-:W-:Y:S02]  /*4fe0*/  LOP3.LUT R21, R21, R218, RZ, 0x3c, !PT ;  /* 0x000000da15157212 */ /* 0x000fe400078e3cff */
[----:B------:R-:W-:Y:S02]  /*4ff0*/  SHF.L.W.U32.HI R219, R72, 0x14, R72 ;  /* 0x0000001448db7819 */ /* 0x000fe40000010e48 */
[----:B------:R-:W5:Y:S01]  /*5000*/  LDL R72, [R159] ;  /* 0x000000009f487983 */ /* 0x000f620000100800 */
[----:B------:R-:W-:Y:S01]  /*5010*/  SHF.L.W.U32.HI R217, R21, 0x19, R21 ;  /* 0x0000001915d97819 */ /* 0x000fe20000010e15 */
[----:B------:R-:W-:Y:S01]  /*5020*/  IMAD.IADD R15, R15, 0x1, R236 ;  /* 0x000000010f0f7824 */ /* 0x000fe200078e02ec */
[----:B------:R-:W-:Y:S01]  /*5030*/  IADD3 R13, PT, PT, R6, R13, R219 ;  /* 0x0000000d060d7210 */ /* 0x000fe20007ffe0db */
[----:B------:R-:W5:Y:S01]  /*5040*/  LDL R21, [R190] ;  /* 0x00000000be157983 */ /* 0x000f620000100800 */
[----:B------:R-:W-:-:S02]  /*5050*/  IADD3 R216, PT, PT, R7, R217, R216 ;  /* 0x000000d907d87210 */ /* 0x000fc40007ffe0d8 */
[----:B------:R-:W-:Y:S02]  /*5060*/  SHF.L.W.U32.HI R7, R8, 0x19, R8 ;  /* 0x0000001908077819 */ /* 0x000fe40000010e08 */
[----:B------:R-:W-:Y:S02]  /*5070*/  LOP3.LUT R69, R69, R15, RZ, 0x3c, !PT ;  /* 0x0000000f45457212 */ /* 0x000fe400078e3cff */
[----:B------:R-:W-:Y:S02]  /*5080*/  IADD3 R243, PT, PT, R5, R7, R14 ;  /* 0x0000000705f37210 */ /* 0x000fe40007ffe00e */
[----:B------:R-:W-:Y:S01]  /*5090*/  LOP3.LUT R11, R11, R216, RZ, 0x3c, !PT ;  /* 0x000000d80b0b7212 */ /* 0x000fe200078e3cff */
[----:B------:R-:W5:Y:S01]  /*50a0*/  LDL R14, [R168] ;  /* 0x00000000a80e7983 */ /* 0x000f620000100800 */
[----:B------:R-:W-:Y:S02]  /*50b0*/  LOP3.LUT R20, R20, R243, RZ, 0x3c, !PT ;  /* 0x000000f314147212 */ /* 0x000fe400078e3cff */
[----:B------:R-:W-:-:S02]  /*50c0*/  SHF.L.W.U32.HI R221, R69, 0x14, R69 ;  /* 0x0000001445dd7819 */ /* 0x000fc40000010e45 */
[----:B------:R-:W5:Y:S01]  /*50d0*/  LDL R69, [R167] ;  /* 0x00000000a7457983 */ /* 0x000f620000100800 */
[----:B------:R-:W-:Y:S02]  /*50e0*/  SHF.L.W.U32.HI R237, R11, 0x10, R11 ;  /* 0x000000100bed7819 */ /* 0x000fe40000010e0b */
[----:B------:R-:W-:Y:S02]  /*50f0*/  SHF.L.W.U32.HI R11, R20, 0x10, R20 ;  /* 0x00000010140b7819 */ /* 0x000fe40000010e14 */
[----:B------:R-:W5:Y:S01]  /*5100*/  LDL R20, [R189] ;  /* 0x00000000bd147983 */ /* 0x000f620000100800 */
[----:B------:R-:W-:-:S04]  /*5110*/  IADD3 R239, PT, PT, R4, R239, R221 ;  /* 0x000000ef04ef7210 */ /* 0x000fc80007ffe0dd */
[----:B------:R-:W-:-:S04]  /*5120*/  LOP3.LUT R6, R236, R239, RZ, 0x3c, !PT ;  /* 0x000000efec067212 */ /* 0x000fc800078e3cff */
[----:B------:R-:W-:Y:S01]  /*5130*/  SHF.L.W.U32.HI R6, R6, 0x18, R6 ;  /* 0x0000001806067819 */ /* 0x000fe20000010e06 */
[----:B------:R-:W-:-:S04]  /*5140*/  IMAD.IADD R218, R218, 0x1, R11 ;  /* 0x00000001dada7824 */ /* 0x000fc800078e020b */
[----:B------:R-:W-:Y:S02]  /*5150*/  IMAD.IADD R4, R15, 0x1, R6 ;  /* 0x000000010f047824 */ /* 0x000fe400078e0206 */
[----:B------:R-:W5:Y:S01]  /*5160*/  LDL R15, [R165] ;  /* 0x00000000a50f7983 */ /* 0x000f620000100800 */
[----:B------:R-:W-:Y:S02]  /*5170*/  LOP3.LUT R7, R7, R218, RZ, 0x3c, !PT ;  /* 0x000000da07077212 */ /* 0x000fe400078e3cff */
[----:B------:R-:W-:Y:S02]  /*5180*/  LOP3.LUT R236, R221, R4, RZ, 0x3c, !PT ;  /* 0x00000004ddec7212 */ /* 0x000fe400078e3cff */
[----:B------:R-:W-:Y:S01]  /*5190*/  SHF.L.W.U32.HI R7, R7, 0x14, R7 ;  /* 0x0000001407077819 */ /* 0x000fe20000010e07 */
[----:B------:R-:W-:Y:S01]  /*51a0*/  IMAD.IADD R8, R12, 0x1, R237 ;  /* 0x000000010c087824 */ /* 0x000fe200078e02ed */
[----:B------:R-:W-:Y:S01]  /*51b0*/  SHF.L.W.U32.HI R236, R236, 0x19, R236 ;  /* 0x00000019ecec7819 */ /* 0x000fe20000010eec */
[----:B------:R-:W5:Y:S01]  /*51c0*/  LDL R12, [R163] ;  /* 0x00000000a30c7983 */ /* 0x000f620000100800 */
[----:B------:R-:W-:-:S02]  /*51d0*/  IADD3 R243, PT, PT, R2, R243, R7 ;  /* 0x000000f302f37210 */ /* 0x000fc40007ffe007 */
[----:B------:R-:W-:Y:S02]  /*51e0*/  LOP3.LUT R10, R10, R13, RZ, 0x3c, !PT ;  /* 0x0000000d0a0a7212 */ /* 0x000fe400078e3cff */
[----:B------:R-:W-:Y:S02]  /*51f0*/  IADD3 R2, PT, PT, R3, R236, R13 ;  /* 0x000000ec03027210 */ /* 0x000fe40007ffe00d */
[----:B------:R-:W5:Y:S01]  /*5200*/  LDL R13, [R166] ;  /* 0x00000000a60d7983 */ /* 0x000f620000100800 */
[----:B------:R-:W-:Y:S02]  /*5210*/  LOP3.LUT R5, R217, R8, RZ, 0x3c, !PT ;  /* 0x00000008d9057212 */ /* 0x000fe400078e3cff */
[----:B------:R-:W-:Y:S02]  /*5220*/  LOP3.LUT R11, R11, R243, RZ, 0x3c, !PT ;  /* 0x000000f30b0b7212 */ /* 0x000fe400078e3cff */
[----:B------:R-:W-:-:S04]  /*5230*/  SHF.L.W.U32.HI R5, R5, 0x14, R5 ;  /* 0x0000001405057819 */ /* 0x000fc80000010e05 */
[----:B------:R-:W-:Y:S02]  /*5240*/  IADD3 R221, PT, PT, R0, R216, R5 ;  /* 0x000000d800dd7210 */ /* 0x000fe40007ffe005 */
[----:B------:R-:W-:Y:S02]  /*5250*/  SHF.L.W.U32.HI R251, R11, 0x18, R11 ;  /* 0x000000180bfb7819 */ /* 0x000fe40000010e0b */
[----:B------:R-:W-:Y:S01]  /*5260*/  LOP3.LUT R3, R237, R221, RZ, 0x3c, !PT ;  /* 0x000000dded037212 */ /* 0x000fe200078e3cff */
[----:B------:R-:W5:Y:S02]  /*5270*/  LDL R11, [R191] ;  /* 0x00000000bf0b7983 */ /* 0x000f640000100800 */
[----:B------:R-:W-:Y:S01]  /*5280*/  IMAD.IADD R237, R218, 0x1, R251 ;  /* 0x00000001daed7824 */ /* 0x000fe200078e02fb */
[----:B------:R-:W-:Y:S01]  /*5290*/  SHF.L.W.U32.HI R3, R3, 0x18, R3 ;  /* 0x0000001803037819 */ /* 0x000fe20000010e03 */
[--C-:B------:R-:W-:Y:S01]  /*52a0*/  IMAD R218, R105, 0x4, R1.reuse ;  /* 0x0000000469da7824 */ /* 0x100fe200078e0201 */
[----:B------:R-:W-:Y:S01]  /*52b0*/  SHF.L.W.U32.HI R242, R10, 0x18, R10 ;  /* 0x000000180af27819 */ /* 0x000fe20000010e0a */
[----:B------:R-:W-:-:S02]  /*52c0*/  IMAD R216, R77, 0x4, R1 ;  /* 0x000000044dd87824 */ /* 0x000fc400078e0201 */
[----:B------:R-:W-:Y:S02]  /*52d0*/  IMAD R217, R102, 0x4, R1 ;  /* 0x0000000466d97824 */ /* 0x000fe400078e0201 */
[----:B------:R-:W-:Y:S01]  /*52e0*/  IMAD.IADD R249, R8, 0x1, R3 ;  /* 0x0000000108f97824 */ /* 0x000fe200078e0203 */
[----:B------:R-:W5:Y:S01]  /*52f0*/  LDL R10, [R216] ;  /* 0x00000000d80a7983 */ /* 0x000f620000100800 */
[----:B------:R-:W-:-:S03]  /*5300*/  IMAD.IADD R0, R9, 0x1, R242 ;  /* 0x0000000109007824 */ /* 0x000fc600078e02f2 */
[----:B------:R-:W5:Y:S04]  /*5310*/  LDL R8, [R218] ;  /* 0x00000000da087983 */ /* 0x000f680000100800 */
[----:B------:R-:W5:Y:S01]  /*5320*/  LDL R9, [R217] ;  /* 0x00000000d9097983 */ /* 0x000f620000100800 */
[----:B------:R-:W-:Y:S02]  /*5330*/  LOP3.LUT R5, R5, R249, RZ, 0x3c, !PT ;  /* 0x000000f905057212 */ /* 0x000fe400078e3cff */
[----:B------:R-:W-:Y:S02]  /*5340*/  LOP3.LUT R241, R7, R237, RZ, 0x3c, !PT ;  /* 0x000000ed07f17212 */ /* 0x000fe400078e3cff */
[----:B------:R-:W-:Y:S02]  /*5350*/  SHF.L.W.U32.HI R7, R5, 0x19, R5 ;  /* 0x0000001905077819 */ /* 0x000fe40000010e05 */
[----:B------:R-:W-:-:S02]  /*5360*/  LOP3.LUT R219, R219, R0, RZ, 0x3c, !PT ;  /* 0x00000000dbdb7212 */ /* 0x000fc400078e3cff */
[----:B---3--:R-:W-:Y:S02]  /*5370*/  IADD3 R239, PT, PT, R240, R7, R239 ;  /* 0x00000007f0ef7210 */ /* 0x008fe40007ffe0ef */
[----:B------:R-:W-:Y:S01]  /*5380*/  SHF.L.W.U32.HI R5, R241, 0x19, R241 ;  /* 0x00000019f1057819 */ /* 0x000fe20000010ef1 */
[----:B------:R-:W3:Y:S01]  /*5390*/  LDL R240, [R169] ;  /* 0x00000000a9f07983 */ /* 0x000ee20000100800 */
[----:B------:R-:W-:Y:S02]  /*53a0*/  SHF.L.W.U32.HI R241, R219, 0x19, R219 ;  /* 0x00000019dbf17819 */ /* 0x000fe40000010edb */
[----:B--2---:R-:W-:Y:S01]  /*53b0*/  IADD3 R238, PT, PT, R238, R5, R221 ;  /* 0x00000005eeee7210 */ /* 0x004fe20007ffe0dd */
[----:B------:R-:W-:Y:S01]  /*53c0*/  IMAD R221, R106, 0x4, R1 ;  /* 0x000000046add7824 */ /* 0x000fe200078e0201 */
[----:B----4-:R-:W-:Y:S01]  /*53d0*/  IADD3 R243, PT, PT, R220, R241, R243 ;  /* 0x000000f1dcf37210 */ /* 0x010fe20007ffe0f3 */
[--C-:B------:R-:W-:Y:S02]  /*53e0*/  IMAD R219, R104, 0x4, R1.reuse ;  /* 0x0000000468db7824 */ /* 0x100fe400078e0201 */
[----:B------:R-:W-:Y:S01]  /*53f0*/  IMAD R220, R103, 0x4, R1 ;  /* 0x0000000467dc7824 */ /* 0x000fe200078e0201 */
[----:B------:R-:W2:Y:S04]  /*5400*/  LDL R245, [R221] ;  /* 0x00000000ddf57983 */ /* 0x000ea80000100800 */
[----:B------:R-:W4:Y:S04]  /*5410*/  LDL R247, [R219] ;  /* 0x00000000dbf77983 */ /* 0x000f280000100800 */
[----:B------:R-:W4:Y:S01]  /*5420*/  LDL R246, [R220] ;  /* 0x00000000dcf67983 */ /* 0x000f220000100800 */
[----:B------:R-:W-:-:S02]  /*5430*/  LOP3.LUT R244, R251, R2, RZ, 0x3c, !PT ;  /* 0x00000002fbf47212 */ /* 0x000fc400078e3cff */
[----:B------:R-:W-:Y:S02]  /*5440*/  LOP3.LUT R242, R242, R239, RZ, 0x3c, !PT ;  /* 0x000000eff2f27212 */ /* 0x000fe400078e3cff */
[----:B------:R-:W-:Y:S02]  /*5450*/  SHF.L.W.U32.HI R244, R244, 0x10, R244 ;  /* 0x00000010f4f47819 */ /* 0x000fe40000010ef4 */
[----:B------:R-:W-:-:S03]  /*5460*/  SHF.L.W.U32.HI R242, R242, 0x10, R242 ;  /* 0x00000010f2f27819 */ /* 0x000fc60000010ef2 */
[----:B------:R-:W-:Y:S02]  /*5470*/  IMAD.IADD R249, R249, 0x1, R244 ;  /* 0x00000001f9f97824 */ /* 0x000fe400078e02f4 */
[----:B------:R-:W-:-:S03]  /*5480*/  IMAD.IADD R248, R237, 0x1, R242 ;  /* 0x00000001edf87824 */ /* 0x000fc600078e02f2 */
[----:B------:R-:W-:Y:S02]  /*5490*/  LOP3.LUT R236, R236, R249, RZ, 0x3c, !PT ;  /* 0x000000f9ecec7212 */ /* 0x000fe400078e3cff */
[----:B------:R-:W-:Y:S02]  /*54a0*/  LOP3.LUT R237, R6, R238, RZ, 0x3c, !PT ;  /* 0x000000ee06ed7212 */ /* 0x000fe400078e3cff */
[----:B------:R-:W-:Y:S02]  /*54b0*/  SHF.L.W.U32.HI R6, R236, 0x14, R236 ;  /* 0x00000014ec067819 */ /* 0x000fe40000010eec */
[----:B------:R-:W-:Y:S02]  /*54c0*/  LOP3.LUT R7, R7, R248, RZ, 0x3c, !PT ;  /* 0x000000f807077212 */ /* 0x000fe400078e3cff */
[----:B-----5:R-:W-:Y:S02]  /*54d0*/  IADD3 R235, PT, PT, R235, R2, R6 ;  /* 0x00000002ebeb7210 */ /* 0x020fe40007ffe006 */
[----:B------:R-:W-:-:S02]  /*54e0*/  SHF.L.W.U32.HI R236, R7, 0x14, R7 ;  /* 0x0000001407ec7819 */ /* 0x000fc40000010e07 */
[----:B------:R-:W-:Y:S02]  /*54f0*/  SHF.L.W.U32.HI R7, R237, 0x10, R237 ;  /* 0x00000010ed077819 */ /* 0x000fe40000010eed */
[----:B------:R-:W-:Y:S02]  /*5500*/  LOP3.LUT R3, R3, R243, RZ, 0x3c, !PT ;  /* 0x000000f303037212 */ /* 0x000fe400078e3cff */
[----:B------:R-:W-:Y:S01]  /*5510*/  LOP3.LUT R244, R244, R235, RZ, 0x3c, !PT ;  /* 0x000000ebf4f47212 */ /* 0x000fe200078e3cff */
[----:B------:R-:W-:Y:S01]  /*5520*/  IMAD.IADD R0, R0, 0x1, R7 ;  /* 0x0000000100007824 */ /* 0x000fe200078e0207 */
[----:B------:R-:W-:Y:S02]  /*5530*/  SHF.L.W.U32.HI R3, R3, 0x10, R3 ;  /* 0x0000001003037819 */ /* 0x000fe40000010e03 */
[----:B------:R-:W-:Y:S02]  /*5540*/  SHF.L.W.U32.HI R244, R244, 0x18, R244 ;  /* 0x00000018f4f47819 */ /* 0x000fe40000010ef4 */
[----:B------:R-:W-:Y:S01]  /*5550*/  LOP3.LUT R2, R5, R0, RZ, 0x3c, !PT ;  /* 0x0000000005027212 */ /* 0x000fe200078e3cff */
[----:B------:R-:W-:Y:S01]  /*5560*/  IMAD.IADD R4, R4, 0x1, R3 ;  /* 0x0000000104047824 */ /* 0x000fe200078e0203 */
[----:B------:R-:W-:Y:S01]  /*5570*/  IADD3 R234, PT, PT, R234, R239, R236 ;  /* 0x000000efeaea7210 */ /* 0x000fe20007ffe0ec */
[----:B------:R-:W-:Y:S01]  /*5580*/  IMAD.IADD R249, R249, 0x1, R244 ;  /* 0x00000001f9f97824 */ /* 0x000fe200078e02f4 */
[----:B------:R-:W-:-:S02]  /*5590*/  SHF.L.W.U32.HI R2, R2, 0x14, R2 ;  /* 0x0000001402027819 */ /* 0x000fc40000010e02 */
[----:B------:R-:W-:Y:S02]  /*55a0*/  LOP3.LUT R5, R241, R4, RZ, 0x3c, !PT ;  /* 0x00000004f1057212 */ /* 0x000fe400078e3cff */
[----:B------:R-:W-:Y:S02]  /*55b0*/  LOP3.LUT R6, R6, R249, RZ, 0x3c, !PT ;  /* 0x000000f906067212 */ /* 0x000fe400078e3cff */
[----:B------:R-:W-:Y:S02]  /*55c0*/  LOP3.LUT R237, R242, R234, RZ, 0x3c, !PT ;  /* 0x000000eaf2ed7212 */ /* 0x000fe400078e3cff */
[----:B------:R-:W-:Y:S02]  /*55d0*/  IADD3 R233, PT, PT, R233, R238, R2 ;  /* 0x000000eee9e97210 */ /* 0x000fe40007ffe002 */
[----:B------:R-:W-:Y:S02]  /*55e0*/  SHF.L.W.U32.HI R5, R5, 0x14, R5 ;  /* 0x0000001405057819 */ /* 0x000fe40000010e05 */
[----:B------:R-:W-:-:S02]  /*55f0*/  SHF.L.W.U32.HI R6, R6, 0x19, R6 ;  /* 0x0000001906067819 */ /* 0x000fc40000010e06 */
[----:B------:R-:W-:Y:S02]  /*5600*/  SHF.L.W.U32.HI R237, R237, 0x18, R237 ;  /* 0x00000018eded7819 */ /* 0x000fe40000010eed */
[----:B------:R-:W-:Y:S02]  /*5610*/  IADD3 R232, PT, PT, R232, R243, R5 ;  /* 0x000000f3e8e87210 */ /* 0x000fe40007ffe005 */
[----:B------:R-:W-:Y:S02]  /*5620*/  LOP3.LUT R7, R7, R233, RZ, 0x3c, !PT ;  /* 0x000000e907077212 */ /* 0x000fe400078e3cff */
[----:B------:R-:W-:Y:S01]  /*5630*/  IADD3 R234, PT, PT, R231, R6, R234 ;  /* 0x00000006e7ea7210 */ /* 0x000fe20007ffe0ea */
[----:B------:R-:W-:Y:S01]  /*5640*/  IMAD.IADD R231, R248, 0x1, R237 ;  /* 0x00000001f8e77824 */ /* 0x000fe200078e02ed */
[----:B------:R-:W-:Y:S02]  /*5650*/  LOP3.LUT R238, R3, R232, RZ, 0x3c, !PT ;  /* 0x000000e803ee7212 */ /* 0x000fe400078e3cff */
[----:B------:R-:W-:-:S02]  /*5660*/  SHF.L.W.U32.HI R239, R7, 0x18, R7 ;  /* 0x0000001807ef7819 */ /* 0x000fc40000010e07 */
[----:B------:R-:W-:Y:S02]  /*5670*/  LOP3.LUT R3, R236, R231, RZ, 0x3c, !PT ;  /* 0x000000e7ec037212 */ /* 0x000fe400078e3cff */
[----:B------:R-:W-:Y:S01]  /*5680*/  SHF.L.W.U32.HI R236, R238, 0x18, R238 ;  /* 0x00000018eeec7819 */ /* 0x000fe20000010eee */
[----:B------:R-:W-:Y:S01]  /*5690*/  IMAD.IADD R7, R0, 0x1, R239 ;  /* 0x0000000100077824 */ /* 0x000fe200078e02ef */
[----:B------:R-:W-:-:S03]  /*56a0*/  LOP3.LUT R0, R239, R234, RZ, 0x3c, !PT ;  /* 0x000000eaef007212 */ /* 0x000fc600078e3cff */
[----:B------:R-:W-:Y:S01]  /*56b0*/  IMAD.IADD R4, R4, 0x1, R236 ;  /* 0x0000000104047824 */ /* 0x000fe200078e02ec */
[----:B------:R-:W-:Y:S02]  /*56c0*/  SHF.L.W.U32.HI R0, R0, 0x10, R0 ;  /* 0x0000001000007819 */ /* 0x000fe40000010e00 */
[----:B------:R-:W-:Y:S02]  /*56d0*/  LOP3.LUT R2, R2, R7, RZ, 0x3c, !PT ;  /* 0x0000000702027212 */ /* 0x000fe400078e3cff */
[----:B------:R-:W-:Y:S01]  /*56e0*/  LOP3.LUT R238, R5, R4, RZ, 0x3c, !PT ;  /* 0x0000000405ee7212 */ /* 0x000fe200078e3cff */
[----:B------:R-:W-:Y:S01]  /*56f0*/  IMAD.IADD R5, R4, 0x1, R0 ;  /* 0x0000000104057824 */ /* 0x000fe200078e0200 */
[----:B------:R-:W-:Y:S02]  /*5700*/  SHF.L.W.U32.HI R3, R3, 0x19, R3 ;  /* 0x0000001903037819 */ /* 0x000fe40000010e03 */
[----:B------:R-:W-:Y:S02]  /*5710*/  SHF.L.W.U32.HI R4, R2, 0x19, R2 ;  /* 0x0000001902047819 */ /* 0x000fe40000010e02 */
[----:B------:R-:W-:-:S02]  /*5720*/  IADD3 R233, PT, PT, R230, R3, R233 ;  /* 0x00000003e6e97210 */ /* 0x000fc40007ffe0e9 */
[----:B------:R-:W-:Y:S02]  /*5730*/  LOP3.LUT R2, R6, R5, RZ, 0x3c, !PT ;  /* 0x0000000506027212 */ /* 0x000fe400078e3cff */
[----:B------:R-:W-:Y:S02]  /*5740*/  LOP3.LUT R230, R236, R233, RZ, 0x3c, !PT ;  /* 0x000000e9ece67212 */ /* 0x000fe400078e3cff */
[----:B------:R-:W-:Y:S02]  /*5750*/  SHF.L.W.U32.HI R2, R2, 0x14, R2 ;  /* 0x0000001402027819 */ /* 0x000fe40000010e02 */
[----:B------:R-:W-:Y:S02]  /*5760*/  IADD3 R229, PT, PT, R229, R4, R232 ;  /* 0x00000004e5e57210 */ /* 0x000fe40007ffe0e8 */
[----:B------:R-:W-:Y:S02]  /*5770*/  IADD3 R227, PT, PT, R227, R234, R2 ;  /* 0x000000eae3e37210 */ /* 0x000fe40007ffe002 */
[----:B------:R-:W-:-:S02]  /*5780*/  SHF.L.W.U32.HI R230, R230, 0x10, R230 ;  /* 0x00000010e6e67819 */ /* 0x000fc40000010ee6 */
[----:B------:R-:W-:Y:S02]  /*5790*/  LOP3.LUT R234, R244, R229, RZ, 0x3c, !PT ;  /* 0x000000e5f4ea7212 */ /* 0x000fe400078e3cff */
[----:B------:R-:W-:Y:S01]  /*57a0*/  SHF.L.W.U32.HI R238, R238, 0x19, R238 ;  /* 0x00000019eeee7819 */ /* 0x000fe20000010eee */
[----:B------:R-:W-:Y:S01]  /*57b0*/  IMAD.IADD R232, R249, 0x1, R230 ;  /* 0x00000001f9e87824 */ /* 0x000fe200078e02e6 */
[----:B------:R-:W-:Y:S02]  /*57c0*/  SHF.L.W.U32.HI R234, R234, 0x10, R234 ;  /* 0x00000010eaea7819 */ /* 0x000fe40000010eea */
[----:B------:R-:W-:Y:S02]  /*57d0*/  IADD3 R228, PT, PT, R228, R235, R238 ;  /* 0x000000ebe4e47210 */ /* 0x000fe40007ffe0ee */
[----:B------:R-:W-:Y:S01]  /*57e0*/  LOP3.LUT R3, R3, R232, RZ, 0x3c, !PT ;  /* 0x000000e803037212 */ /* 0x000fe200078e3cff */
[----:B------:R-:W-:Y:S01]  /*57f0*/  IMAD.IADD R235, R231, 0x1, R234 ;  /* 0x00000001e7eb7824 */ /* 0x000fe200078e02ea */
[----:B------:R-:W-:-:S02]  /*5800*/  LOP3.LUT R6, R237, R228, RZ, 0x3c, !PT ;  /* 0x000000e4ed067212 */ /* 0x000fc400078e3cff */
[----:B------:R-:W-:Y:S02]  /*5810*/  SHF.L.W.U32.HI R231, R3, 0x14, R3 ;  /* 0x0000001403e77819 */ /* 0x000fe40000010e03 */
[----:B------:R-:W-:Y:S02]  /*5820*/  LOP3.LUT R4, R4, R235, RZ, 0x3c, !PT ;  /* 0x000000eb04047212 */ /* 0x000fe400078e3cff */
[----:B------:R-:W-:Y:S02]  /*5830*/  IADD3 R233, PT, PT, R226, R233, R231 ;  /* 0x000000e9e2e97210 */ /* 0x000fe40007ffe0e7 */
[----:B------:R-:W-:Y:S02]  /*5840*/  SHF.L.W.U32.HI R226, R4, 0x14, R4 ;  /* 0x0000001404e27819 */ /* 0x000fe40000010e04 */
[----:B------:R-:W-:Y:S02]  /*5850*/  SHF.L.W.U32.HI R6, R6, 0x10, R6 ;  /* 0x0000001006067819 */ /* 0x000fe40000010e06 */
[----:B------:R-:W-:-:S02]  /*5860*/  LOP3.LUT R4, R0, R227, RZ, 0x3c, !PT ;  /* 0x000000e300047212 */ /* 0x000fc400078e3cff */
[----:B------:R-:W-:Y:S01]  /*5870*/  IADD3 R0, PT, PT, R225, R229, R226 ;  /* 0x000000e5e1007210 */ /* 0x000fe20007ffe0e2 */
[----:B------:R-:W-:Y:S01]  /*5880*/  IMAD.IADD R7, R7, 0x1, R6 ;  /* 0x0000000107077824 */ /* 0x000fe200078e0206 */
[----:B------:R-:W-:Y:S02]  /*5890*/  LOP3.LUT R225, R230, R233, RZ, 0x3c, !PT ;  /* 0x000000e9e6e17212 */ /* 0x000fe400078e3cff */
[----:B------:R-:W-:Y:S02]  /*58a0*/  LOP3.LUT R234, R234, R0, RZ, 0x3c, !PT ;  /* 0x00000000eaea7212 */ /* 0x000fe400078e3cff */
[----:B------:R-:W-:Y:S02]  /*58b0*/  LOP3.LUT R3, R238, R7, RZ, 0x3c, !PT ;  /* 0x00000007ee037212 */ /* 0x000fe400078e3cff */
[----:B------:R-:W-:Y:S02]  /*58c0*/  SHF.L.W.U32.HI R234, R234, 0x18, R234 ;  /* 0x00000018eaea7819 */ /* 0x000fe40000010eea */
[----:B------:R-:W-:-:S02]  /*58d0*/  SHF.L.W.U32.HI R225, R225, 0x18, R225 ;  /* 0x00000018e1e17819 */ /* 0x000fc40000010ee1 */
[----:B------:R-:W-:Y:S01]  /*58e0*/  SHF.L.W.U32.HI R3, R3, 0x14, R3 ;  /* 0x0000001403037819 */ /* 0x000fe20000010e03 */
[----:B------:R-:W-:Y:S01]  /*58f0*/  IMAD.IADD R235, R235, 0x1, R234 ;  /* 0x00000001ebeb7824 */ /* 0x000fe200078e02ea */
[----:B------:R-:W-:Y:S01]  /*5900*/  SHF.L.W.U32.HI R4, R4, 0x18, R4 ;  /* 0x0000001804047819 */ /* 0x000fe20000010e04 */
[----:B------:R-:W-:Y:S01]  /*5910*/  IMAD.IADD R232, R232, 0x1, R225 ;  /* 0x00000001e8e87824 */ /* 0x000fe200078e02e1 */
[----:B------:R-:W-:Y:S02]  /*5920*/  IADD3 R229, PT, PT, R224, R228, R3 ;  /* 0x000000e4e0e57210 */ /* 0x000fe40007ffe003 */
[----:B------:R-:W-:Y:S01]  /*5930*/  LOP3.LUT R224, R226, R235, RZ, 0x3c, !PT ;  /* 0x000000ebe2e07212 */ /* 0x000fe200078e3cff */
[----:B------:R-:W-:Y:S01]  /*5940*/  IMAD.IADD R5, R5, 0x1, R4 ;  /* 0x0000000105057824 */ /* 0x000fe200078e0204 */
[----:B------:R-:W-:Y:S02]  /*5950*/  LOP3.LUT R231, R231, R232, RZ, 0x3c, !PT ;  /* 0x000000e8e7e77212 */ /* 0x000fe400078e3cff */
[----:B------:R-:W-:-:S02]  /*5960*/  LOP3.LUT R226, R6, R229, RZ, 0x3c, !PT ;  /* 0x000000e506e27212 */ /* 0x000fc400078e3cff */
[----:B------:R-:W-:Y:S02]  /*5970*/  LOP3.LUT R2, R2, R5, RZ, 0x3c, !PT ;  /* 0x0000000502027212 */ /* 0x000fe400078e3cff */
[----:B------:R-:W-:Y:S02]  /*5980*/  SHF.L.W.U32.HI R6, R231, 0x19, R231 ;  /* 0x00000019e7067819 */ /* 0x000fe40000010ee7 */
[----:B------:R-:W-:Y:S02]  /*5990*/  SHF.L.W.U32.HI R226, R226, 0x18, R226 ;  /* 0x00000018e2e27819 */ /* 0x000fe40000010ee2 */
[----:B------:R-:W-:Y:S02]  /*59a0*/  SHF.L.W.U32.HI R2, R2, 0x19, R2 ;  /* 0x0000001902027819 */ /* 0x000fe40000010e02 */
[----:B------:R-:W-:Y:S01]  /*59b0*/  IADD3 R227, PT, PT, R222, R6, R227 ;  /* 0x00000006dee37210 */ /* 0x000fe20007ffe0e3 */
[----:B------:R-:W-:Y:S01]  /*59c0*/  IMAD.IADD R222, R7, 0x1, R226 ;  /* 0x0000000107de7824 */ /* 0x000fe200078e02e2 */
[----:B------:R-:W-:-:S02]  /*59d0*/  IADD3 R223, PT, PT, R223, R2, R229 ;  /* 0x00000002dfdf7210 */ /* 0x000fc40007ffe0e5 */
[----:B------:R-:W-:Y:S02]  /*59e0*/  SHF.L.W.U32.HI R224, R224, 0x19, R224 ;  /* 0x00000019e0e07819 */ /* 0x000fe40000010ee0 */
[----:B------:R-:W-:Y:S02]  /*59f0*/  LOP3.LUT R3, R3, R222, RZ, 0x3c, !PT ;  /* 0x000000de03037212 */ /* 0x000fe400078e3cff */
[----:B------:R-:W-:Y:S02]  /*5a00*/  LOP3.LUT R234, R234, R223, RZ, 0x3c, !PT ;  /* 0x000000dfeaea7212 */ /* 0x000fe400078e3cff */
[----:B------:R-:W-:Y:S02]  /*5a10*/  IADD3 R76, PT, PT, R76, R224, R233 ;  /* 0x000000e04c4c7210 */ /* 0x000fe40007ffe0e9 */
[----:B------:R-:W-:Y:S02]  /*5a20*/  SHF.L.W.U32.HI R228, R3, 0x19, R3 ;  /* 0x0000001903e47819 */ /* 0x000fe40000010e03 */
[----:B------:R-:W-:-:S02]  /*5a30*/  SHF.L.W.U32.HI R234, R234, 0x10, R234 ;  /* 0x00000010eaea7819 */ /* 0x000fc40000010eea */
[----:B------:R-:W-:Y:S02]  /*5a40*/  LOP3.LUT R4, R4, R76, RZ, 0x3c, !PT ;  /* 0x0000004c04047212 */ /* 0x000fe400078e3cff */
[----:B------:R-:W-:Y:S01]  /*5a50*/  IADD3 R0, PT, PT, R75, R228, R0 ;  /* 0x000000e44b007210 */ /* 0x000fe20007ffe000 */
[----:B------:R-:W-:Y:S01]  /*5a60*/  IMAD.IADD R3, R232, 0x1, R234 ;  /* 0x00000001e8037824 */ /* 0x000fe200078e02ea */
[----:B------:R-:W-:Y:S02]  /*5a70*/  SHF.L.W.U32.HI R75, R4, 0x10, R4 ;  /* 0x00000010044b7819 */ /* 0x000fe40000010e04 */
[----:B------:R-:W-:Y:S02]  /*5a80*/  LOP3.LUT R225, R225, R0, RZ, 0x3c, !PT ;  /* 0x00000000e1e17212 */ /* 0x000fe400078e3cff */
[----:B------:R-:W-:Y:S01]  /*5a90*/  LOP3.LUT R2, R2, R3, RZ, 0x3c, !PT ;  /* 0x0000000302027212 */ /* 0x000fe200078e3cff */
[----:B------:R-:W-:Y:S01]  /*5aa0*/  IMAD.IADD R7, R222, 0x1, R75 ;  /* 0x00000001de077824 */ /* 0x000fe200078e024b */
[----:B------:R-:W-:-:S02]  /*5ab0*/  LOP3.LUT R226, R226, R227, RZ, 0x3c, !PT ;  /* 0x000000e3e2e27212 */ /* 0x000fc400078e3cff */
[----:B------:R-:W-:Y:S02]  /*5ac0*/  SHF.L.W.U32.HI R222, R225, 0x10, R225 ;  /* 0x00000010e1de7819 */ /* 0x000fe40000010ee1 */
[----:B------:R-:W-:Y:S02]  /*5ad0*/  SHF.L.W.U32.HI R4, R2, 0x14, R2 ;  /* 0x0000001402047819 */ /* 0x000fe40000010e02 */
[----:B------:R-:W-:Y:S01]  /*5ae0*/  SHF.L.W.U32.HI R226, R226, 0x10, R226 ;  /* 0x00000010e2e27819 */ /* 0x000fe20000010ee2 */
[----:B------:R-:W-:Y:S01]  /*5af0*/  IMAD.IADD R5, R5, 0x1, R222 ;  /* 0x0000000105057824 */ /* 0x000fe200078e02de */
[----:B------:R-:W-:Y:S02]  /*5b00*/  LOP3.LUT R224, R224, R7, RZ, 0x3c, !PT ;  /* 0x00000007e0e07212 */ /* 0x000fe400078e3cff */
[----:B------:R-:W-:Y:S01]  /*5b10*/  IADD3 R223, PT, PT, R74, R223, R4 ;  /* 0x000000df4adf7210 */ /* 0x000fe20007ffe004 */
[----:B------:R-:W-:Y:S01]  /*5b20*/  IMAD.IADD R235, R235, 0x1, R226 ;  /* 0x00000001ebeb7824 */ /* 0x000fe200078e02e2 */
[----:B------:R-:W-:-:S02]  /*5b30*/  LOP3.LUT R228, R228, R5, RZ, 0x3c, !PT ;  /* 0x00000005e4e47212 */ /* 0x000fc400078e3cff */
[----:B------:R-:W-:Y:S02]  /*5b40*/  SHF.L.W.U32.HI R224, R224, 0x14, R224 ;  /* 0x00000014e0e07819 */ /* 0x000fe40000010ee0 */
[----:B------:R-:W-:Y:S02]  /*5b50*/  LOP3.LUT R2, R234, R223, RZ, 0x3c, !PT ;  /* 0x000000dfea027212 */ /* 0x000fe400078e3cff */
[----:B------:R-:W-:Y:S02]  /*5b60*/  LOP3.LUT R6, R6, R235, RZ, 0x3c, !PT ;  /* 0x000000eb06067212 */ /* 0x000fe400078e3cff */
[----:B------:R-:W-:Y:S02]  /*5b70*/  SHF.L.W.U32.HI R228, R228, 0x14, R228 ;  /* 0x00000014e4e47819 */ /* 0x000fe40000010ee4 */
[----:B------:R-:W-:Y:S02]  /*5b80*/  IADD3 R76, PT, PT, R73, R76, R224 ;  /* 0x0000004c494c7210 */ /* 0x000fe40007ffe0e0 */
[----:B------:R-:W-:-:S02]  /*5b90*/  SHF.L.W.U32.HI R2, R2, 0x18, R2 ;  /* 0x0000001802027819 */ /* 0x000fc40000010e02 */
[----:B------:R-:W-:Y:S02]  /*5ba0*/  SHF.L.W.U32.HI R6, R6, 0x14, R6 ;  /* 0x0000001406067819 */ /* 0x000fe40000010e06 */
[----:B------:R-:W-:Y:S01]  /*5bb0*/  IADD3 R73, PT, PT, R71, R0, R228 ;  /* 0x0000000047497210 */ /* 0x000fe20007ffe0e4 */
[----:B------:R-:W-:Y:S01]  /*5bc0*/  IMAD.IADD R3, R3, 0x1, R2 ;  /* 0x0000000103037824 */ /* 0x000fe200078e0202 */
[----:B------:R-:W-:Y:S02]  /*5bd0*/  LOP3.LUT R75, R75, R76, RZ, 0x3c, !PT ;  /* 0x0000004c4b4b7212 */ /* 0x000fe400078e3cff */
[----:B------:R-:W-:Y:S02]  /*5be0*/  IADD3 R227, PT, PT, R72, R227, R6 ;  /* 0x000000e348e37210 */ /* 0x000fe40007ffe006 */
[----:B------:R-:W-:Y:S02]  /*5bf0*/  LOP3.LUT R222, R222, R73, RZ, 0x3c, !PT ;  /* 0x00000049dede7212 */ /* 0x000fe400078e3cff */
[----:B------:R-:W-:-:S02]  /*5c00*/  SHF.L.W.U32.HI R0, R75, 0x18, R75 ;  /* 0x000000184b007819 */ /* 0x000fc40000010e4b */
[----:B------:R-:W-:Y:S02]  /*5c10*/  LOP3.LUT R4, R4, R3, RZ, 0x3c, !PT ;  /* 0x0000000304047212 */ /* 0x000fe400078e3cff */
[----:B------:R-:W-:Y:S02]  /*5c20*/  LOP3.LUT R226, R226, R227, RZ, 0x3c, !PT ;  /* 0x000000e3e2e27212 */ /* 0x000fe400078e3cff */
[----:B------:R-:W-:Y:S01]  /*5c30*/  SHF.L.W.U32.HI R222, R222, 0x18, R222 ;  /* 0x00000018dede7819 */ /* 0x000fe20000010ede */
[----:B------:R-:W-:Y:S01]  /*5c40*/  IMAD.IADD R7, R7, 0x1, R0 ;  /* 0x0000000107077824 */ /* 0x000fe200078e0200 */
[----:B------:R-:W-:Y:S02]  /*5c50*/  SHF.L.W.U32.HI R71, R4, 0x19, R4 ;  /* 0x0000001904477819 */ /* 0x000fe40000010e04 */
[----:B------:R-:W-:Y:S01]  /*5c60*/  SHF.L.W.U32.HI R226, R226, 0x18, R226 ;  /* 0x00000018e2e27819 */ /* 0x000fe20000010ee2 */
[----:B------:R-:W-:Y:S01]  /*5c70*/  IMAD.IADD R5, R5, 0x1, R222 ;  /* 0x0000000105057824 */ /* 0x000fe200078e02de */
[----:B------:R-:W-:-:S02]  /*5c80*/  LOP3.LUT R224, R224, R7, RZ, 0x3c, !PT ;  /* 0x00000007e0e07212 */ /* 0x000fc400078e3cff */
[----:B------:R-:W-:Y:S01]  /*5c90*/  IADD3 R70, PT, PT, R70, R71, R227 ;  /* 0x0000004746467210 */ /* 0x000fe20007ffe0e3 */
[----:B------:R-:W-:Y:S01]  /*5ca0*/  IMAD.IADD R235, R235, 0x1, R226 ;  /* 0x00000001ebeb7824 */ /* 0x000fe200078e02e2 */
[----:B------:R-:W-:Y:S02]  /*5cb0*/  LOP3.LUT R228, R228, R5, RZ, 0x3c, !PT ;  /* 0x00000005e4e47212 */ /* 0x000fe400078e3cff */
[----:B------:R-:W-:Y:S02]  /*5cc0*/  SHF.L.W.U32.HI R224, R224, 0x19, R224 ;  /* 0x00000019e0e07819 */ /* 0x000fe40000010ee0 */
[----:B------:R-:W-:Y:S02]  /*5cd0*/  LOP3.LUT R0, R0, R70, RZ, 0x3c, !PT ;  /* 0x0000004600007212 */ /* 0x000fe400078e3cff */
[----:B------:R-:W-:Y:S02]  /*5ce0*/  LOP3.LUT R6, R6, R235, RZ, 0x3c, !PT ;  /* 0x000000eb06067212 */ /* 0x000fe400078e3cff */
[----:B------:R-:W-:-:S02]  /*5cf0*/  SHF.L.W.U32.HI R228, R228, 0x19, R228 ;  /* 0x00000019e4e47819 */ /* 0x000fc40000010ee4 */
[----:B------:R-:W-:Y:S02]  /*5d00*/  IADD3 R69, PT, PT, R69, R224, R73 ;  /* 0x000000e045457210 */ /* 0x000fe40007ffe049 */
[----:B------:R-:W-:Y:S02]  /*5d10*/  SHF.L.W.U32.HI R4, R0, 0x10, R0 ;  /* 0x0000001000047819 */ /* 0x000fe40000010e00 */
[----:B------:R-:W-:Y:S02]  /*5d20*/  SHF.L.W.U32.HI R6, R6, 0x19, R6 ;  /* 0x0000001906067819 */ /* 0x000fe40000010e06 */
[----:B------:R-:W-:Y:S02]  /*5d30*/  IADD3 R223, PT, PT, R20, R223, R228 ;  /* 0x000000df14df7210 */ /* 0x000fe40007ffe0e4 */
[----:B------:R-:W-:Y:S01]  /*5d40*/  LOP3.LUT R0, R2, R69, RZ, 0x3c, !PT ;  /* 0x0000004502007212 */ /* 0x000fe200078e3cff */
[----:B------:R-:W-:Y:S01]  /*5d50*/  IMAD.IADD R2, R5, 0x1, R4 ;  /* 0x0000000105027824 */ /* 0x000fe200078e0204 */
[----:B------:R-:W-:-:S02]  /*5d60*/  IADD3 R21, PT, PT, R21, R6, R76 ;  /* 0x0000000615157210 */ /* 0x000fc40007ffe04c */
[----:B------:R-:W-:Y:S02]  /*5d70*/  LOP3.LUT R226, R226, R223, RZ, 0x3c, !PT ;  /* 0x000000dfe2e27212 */ /* 0x000fe400078e3cff */
[----:B------:R-:W-:Y:S02]  /*5d80*/  LOP3.LUT R71, R71, R2, RZ, 0x3c, !PT ;  /* 0x0000000247477212 */ /* 0x000fe400078e3cff */
[----:B------:R-:W-:Y:S02]  /*5d90*/  LOP3.LUT R222, R222, R21, RZ, 0x3c, !PT ;  /* 0x00000015dede7212 */ /* 0x000fe400078e3cff */
[----:B------:R-:W-:Y:S02]  /*5da0*/  SHF.L.W.U32.HI R226, R226, 0x10, R226 ;  /* 0x00000010e2e27819 */ /* 0x000fe40000010ee2 */
[----:B------:R-:W-:Y:S02]  /*5db0*/  SHF.L.W.U32.HI R20, R0, 0x10, R0 ;  /* 0x0000001000147819 */ /* 0x000fe40000010e00 */
[----:B------:R-:W-:-:S02]  /*5dc0*/  SHF.L.W.U32.HI R71, R71, 0x14, R71 ;  /* 0x0000001447477819 */ /* 0x000fc40000010e47 */
[----:B------:R-:W-:Y:S01]  /*5dd0*/  SHF.L.W.U32.HI R222, R222, 0x10, R222 ;  /* 0x00000010dede7819 */ /* 0x000fe20000010ede */
[----:B------:R-:W-:Y:S01]  /*5de0*/  IMAD.IADD R7, R7, 0x1, R226 ;  /* 0x0000000107077824 */ /* 0x000fe200078e02e2 */
[----:B------:R-:W-:Y:S01]  /*5df0*/  IADD3 R0, PT, PT, R15, R70, R71 ;  /* 0x000000460f007210 */ /* 0x000fe20007ffe047 */
[----:B------:R-:W-:Y:S02]  /*5e00*/  IMAD.IADD R235, R235, 0x1, R20 ;  /* 0x00000001ebeb7824 */ /* 0x000fe400078e0214 */
[----:B------:R-:W-:Y:S01]  /*5e10*/  IMAD.IADD R15, R3, 0x1, R222 ;  /* 0x00000001030f7824 */ /* 0x000fe200078e02de */
[----:B------:R-:W-:Y:S02]  /*5e20*/  LOP3.LUT R228, R228, R7, RZ, 0x3c, !PT ;  /* 0x00000007e4e47212 */ /* 0x000fe400078e3cff */
[----:B------:R-:W-:Y:S02]  /*5e30*/  LOP3.LUT R4, R4, R0, RZ, 0x3c, !PT ;  /* 0x0000000004047212 */ /* 0x000fe400078e3cff */
[----:B------:R-:W-:-:S02]  /*5e40*/  LOP3.LUT R224, R224, R235, RZ, 0x3c, !PT ;  /* 0x000000ebe0e07212 */ /* 0x000fc400078e3cff */
[----:B------:R-:W-:Y:S02]  /*5e50*/  LOP3.LUT R6, R6, R15, RZ, 0x3c, !PT ;  /* 0x0000000f06067212 */ /* 0x000fe400078e3cff */
[----:B------:R-:W-:Y:S02]  /*5e60*/  SHF.L.W.U32.HI R228, R228, 0x14, R228 ;  /* 0x00000014e4e47819 */ /* 0x000fe40000010ee4 */
[----:B------:R-:W-:Y:S02]  /*5e70*/  SHF.L.W.U32.HI R5, R4, 0x18, R4 ;  /* 0x0000001804057819 */ /* 0x000fe40000010e04 */
[----:B------:R-:W-:Y:S02]  /*5e80*/  SHF.L.W.U32.HI R224, R224, 0x14, R224 ;  /* 0x00000014e0e07819 */ /* 0x000fe40000010ee0 */
[----:B------:R-:W-:Y:S02]  /*5e90*/  SHF.L.W.U32.HI R6, R6, 0x14, R6 ;  /* 0x0000001406067819 */ /* 0x000fe40000010e06 */
[----:B------:R-:W-:Y:S01]  /*5ea0*/  IADD3 R12, PT, PT, R12, R223, R228 ;  /* 0x000000df0c0c7210 */ /* 0x000fe20007ffe0e4 */
[----:B------:R-:W-:Y:S01]  /*5eb0*/  IMAD.IADD R2, R2, 0x1, R5 ;  /* 0x0000000102027824 */ /* 0x000fe200078e0205 */
[----:B------:R-:W-:-:S02]  /*5ec0*/  IADD3 R3, PT, PT, R14, R69, R224 ;  /* 0x000000450e037210 */ /* 0x000fc40007ffe0e0 */
[----:B------:R-:W-:Y:S02]  /*5ed0*/  IADD3 R13, PT, PT, R13, R21, R6 ;  /* 0x000000150d0d7210 */ /* 0x000fe40007ffe006 */
[----:B------:R-:W-:Y:S02]  /*5ee0*/  LOP3.LUT R226, R226, R12, RZ, 0x3c, !PT ;  /* 0x0000000ce2e27212 */ /* 0x000fe400078e3cff */
[----:B------:R-:W-:Y:S02]  /*5ef0*/  LOP3.LUT R20, R20, R3, RZ, 0x3c, !PT ;  /* 0x0000000314147212 */ /* 0x000fe400078e3cff */
[----:B------:R-:W-:Y:S02]  /*5f00*/  LOP3.LUT R222, R222, R13, RZ, 0x3c, !PT ;  /* 0x0000000ddede7212 */ /* 0x000fe400078e3cff */
[----:B------:R-:W-:Y:S02]  /*5f10*/  LOP3.LUT R71, R71, R2, RZ, 0x3c, !PT ;  /* 0x0000000247477212 */ /* 0x000fe400078e3cff */
[----:B------:R-:W-:-:S02]  /*5f20*/  SHF.L.W.U32.HI R226, R226, 0x18, R226 ;  /* 0x00000018e2e27819 */ /* 0x000fc40000010ee2 */
[----:B------:R-:W-:Y:S02]  /*5f30*/  SHF.L.W.U32.HI R20, R20, 0x18, R20 ;  /* 0x0000001814147819 */ /* 0x000fe40000010e14 */
[----:B------:R-:W-:Y:S01]  /*5f40*/  SHF.L.W.U32.HI R222, R222, 0x18, R222 ;  /* 0x00000018dede7819 */ /* 0x000fe20000010ede */
[----:B------:R-:W-:Y:S01]  /*5f50*/  IMAD.IADD R7, R7, 0x1, R226 ;  /* 0x0000000107077824 */ /* 0x000fe200078e02e2 */
[----:B------:R-:W-:Y:S01]  /*5f60*/  SHF.L.W.U32.HI R71, R71, 0x19, R71 ;  /* 0x0000001947477819 */ /* 0x000fe20000010e47 */
[----:B------:R-:W-:Y:S02]  /*5f70*/  IMAD.IADD R235, R235, 0x1, R20 ;  /* 0x00000001ebeb7824 */ /* 0x000fe400078e0214 */
[----:B------:R-:W-:Y:S01]  /*5f80*/  IMAD.IADD R15, R15, 0x1, R222 ;  /* 0x000000010f0f7824 */ /* 0x000fe200078e02de */
[----:B------:R-:W-:Y:S02]  /*5f90*/  IADD3 R11, PT, PT, R11, R71, R12 ;  /* 0x000000470b0b7210 */ /* 0x000fe40007ffe00c */
[----:B------:R-:W-:-:S02]  /*5fa0*/  LOP3.LUT R228, R228, R7, RZ, 0x3c, !PT ;  /* 0x00000007e4e47212 */ /* 0x000fc400078e3cff */
[----:B------:R-:W-:Y:S02]  /*5fb0*/  LOP3.LUT R20, R20, R11, RZ, 0x3c, !PT ;  /* 0x0000000b14147212 */ /* 0x000fe400078e3cff */
[----:B------:R-:W-:Y:S02]  /*5fc0*/  LOP3.LUT R224, R224, R235, RZ, 0x3c, !PT ;  /* 0x000000ebe0e07212 */ /* 0x000fe400078e3cff */
[----:B------:R-:W-:Y:S02]  /*5fd0*/  LOP3.LUT R6, R6, R15, RZ, 0x3c, !PT ;  /* 0x0000000f06067212 */ /* 0x000fe400078e3cff */
[----:B------:R-:W-:Y:S02]  /*5fe0*/  SHF.L.W.U32.HI R228, R228, 0x19, R228 ;  /* 0x00000019e4e47819 */ /* 0x000fe40000010ee4 */
[----:B------:R-:W-:Y:S02]  /*5ff0*/  SHF.L.W.U32.HI R20, R20, 0x10, R20 ;  /* 0x0000001014147819 */ /* 0x000fe40000010e14 */
[----:B------:R-:W-:-:S02]  /*6000*/  SHF.L.W.U32.HI R224, R224, 0x19, R224 ;  /* 0x00000019e0e07819 */ /* 0x000fc40000010ee0 */
[----:B------:R-:W-:Y:S02]  /*6010*/  SHF.L.W.U32.HI R6, R6, 0x19, R6 ;  /* 0x0000001906067819 */ /* 0x000fe40000010e06 */
[----:B------:R-:W-:Y:S01]  /*6020*/  IADD3 R8, PT, PT, R8, R228, R3 ;  /* 0x000000e408087210 */ /* 0x000fe20007ffe003 */
[----:B------:R-:W-:Y:S01]  /*6030*/  IMAD.IADD R4, R15, 0x1, R20 ;  /* 0x000000010f047824 */ /* 0x000fe200078e0214 */
[----:B------:R-:W-:Y:S02]  /*6040*/  IADD3 R10, PT, PT, R10, R224, R13 ;  /* 0x000000e00a0a7210 */ /* 0x000fe40007ffe00d */
[----:B------:R-:W-:Y:S02]  /*6050*/  IADD3 R9, PT, PT, R9, R6, R0 ;  /* 0x0000000609097210 */ /* 0x000fe40007ffe000 */
[----:B------:R-:W-:Y:S02]  /*6060*/  LOP3.LUT R222, R222, R8, RZ, 0x3c, !PT ;  /* 0x00000008dede7212 */ /* 0x000fe400078e3cff */
[----:B------:R-:W-:-:S02]  /*6070*/  LOP3.LUT R5, R5, R10, RZ, 0x3c, !PT ;  /* 0x0000000a05057212 */ /* 0x000fc400078e3cff */
[----:B------:R-:W-:Y:S02]  /*6080*/  LOP3.LUT R226, R226, R9, RZ, 0x3c, !PT ;  /* 0x00000009e2e27212 */ /* 0x000fe400078e3cff */
[----:B------:R-:W-:Y:S02]  /*6090*/  LOP3.LUT R71, R71, R4, RZ, 0x3c, !PT ;  /* 0x0000000447477212 */ /* 0x000fe400078e3cff */
[----:B------:R-:W-:Y:S02]  /*60a0*/  SHF.L.W.U32.HI R3, R222, 0x10, R222 ;  /* 0x00000010de037819 */ /* 0x000fe40000010ede */
[----:B------:R-:W-:Y:S02]  /*60b0*/  SHF.L.W.U32.HI R0, R5, 0x10, R5 ;  /* 0x0000001005007819 */ /* 0x000fe40000010e05 */
[----:B------:R-:W-:Y:S01]  /*60c0*/  SHF.L.W.U32.HI R226, R226, 0x10, R226 ;  /* 0x00000010e2e27819 */ /* 0x000fe20000010ee2 */
[----:B------:R-:W-:Y:S01]  /*60d0*/  IMAD.IADD R13, R2, 0x1, R3 ;  /* 0x00000001020d7824 */ /* 0x000fe200078e0203 */
[----:B------:R-:W-:Y:S01]  /*60e0*/  SHF.L.W.U32.HI R71, R71, 0x14, R71 ;  /* 0x0000001447477819 */ /* 0x000fe20000010e47 */
[----:B------:R-:W-:-:S02]  /*60f0*/  IMAD.IADD R7, R7, 0x1, R0 ;  /* 0x0000000107077824 */ /* 0x000fc400078e0200 */
[----:B------:R-:W-:Y:S01]  /*6100*/  IMAD.IADD R235, R235, 0x1, R226 ;  /* 0x00000001ebeb7824 */ /* 0x000fe200078e02e2 */
[----:B---3--:R-:W-:Y:S02]  /*6110*/  IADD3 R11, PT, PT, R240, R11, R71 ;  /* 0x0000000bf00b7210 */ /* 0x008fe40007ffe047 */
[----:B------:R-:W-:Y:S02]  /*6120*/  LOP3.LUT R228, R228, R13, RZ, 0x3c, !PT ;  /* 0x0000000de4e47212 */ /* 0x000fe400078e3cff */
[----:B------:R-:W-:Y:S02]  /*6130*/  LOP3.LUT R20, R20, R11, RZ, 0x3c, !PT ;  /* 0x0000000b14147212 */ /* 0x000fe400078e3cff */
[----:B------:R-:W-:Y:S02]  /*6140*/  LOP3.LUT R224, R224, R7, RZ, 0x3c, !PT ;  /* 0x00000007e0e07212 */ /* 0x000fe400078e3cff */
[----:B------:R-:W-:Y:S02]  /*6150*/  LOP3.LUT R6, R6, R235, RZ, 0x3c, !PT ;  /* 0x000000eb06067212 */ /* 0x000fe400078e3cff */
[----:B------:R-:W-:-:S02]  /*6160*/  SHF.L.W.U32.HI R228, R228, 0x14, R228 ;  /* 0x00000014e4e47819 */ /* 0x000fc40000010ee4 */
[----:B------:R-:W-:Y:S02]  /*6170*/  SHF.L.W.U32.HI R5, R20, 0x18, R20 ;  /* 0x0000001814057819 */ /* 0x000fe40000010e14 */
[----:B------:R-:W-:Y:S02]  /*6180*/  SHF.L.W.U32.HI R224, R224, 0x14, R224 ;  /* 0x00000014e0e07819 */ /* 0x000fe40000010ee0 */
[----:B------:R-:W-:Y:S02]  /*6190*/  SHF.L.W.U32.HI R6, R6, 0x14, R6 ;  /* 0x0000001406067819 */ /* 0x000fe40000010e06 */
[----:B--2---:R-:W-:Y:S01]  /*61a0*/  IADD3 R8, PT, PT, R245, R8, R228 ;  /* 0x00000008f5087210 */ /* 0x004fe20007ffe0e4 */
[----:B------:R-:W-:Y:S01]  /*61b0*/  IMAD.IADD R4, R4, 0x1, R5 ;  /* 0x0000000104047824 */ /* 0x000fe200078e0205 */
[----:B----4-:R-:W-:Y:S02]  /*61c0*/  IADD3 R247, PT, PT, R247, R10, R224 ;  /* 0x0000000af7f77210 */ /* 0x010fe40007ffe0e0 */
[----:B------:R-:W-:-:S02]  /*61d0*/  IADD3 R9, PT, PT, R246, R9, R6 ;  /* 0x00000009f6097210 */ /* 0x000fc40007ffe006 */
[----:B------:R-:W-:Y:S02]  /*61e0*/  LOP3.LUT R3, R3, R8, RZ, 0x3c, !PT ;  /* 0x0000000803037212 */ /* 0x000fe400078e3cff */
[----:B------:R-:W-:Y:S02]  /*61f0*/  LOP3.LUT R0, R0, R247, RZ, 0x3c, !PT ;  /* 0x000000f700007212 */ /* 0x000fe400078e3cff */
[----:B------:R-:W-:Y:S02]  /*6200*/  LOP3.LUT R226, R226, R9, RZ, 0x3c, !PT ;  /* 0x00000009e2e27212 */ /* 0x000fe400078e3cff */
[----:B------:R-:W-:Y:S02]  /*6210*/  LOP3.LUT R71, R71, R4, RZ, 0x3c, !PT ;  /* 0x0000000447477212 */ /* 0x000fe400078e3cff */
[----:B------:R-:W-:Y:S02]  /*6220*/  LOP3.LUT R70, R4, R247, RZ, 0x3c, !PT ;  /* 0x000000f704467212 */ /* 0x000fe400078e3cff */
[----:B------:R-:W-:-:S02]  /*6230*/  SHF.L.W.U32.HI R4, R3, 0x18, R3 ;  /* 0x0000001803047819 */ /* 0x000fc40000010e03 */
[----:B------:R1:W2:Y:S01]  /*6240*/  LDC.64 R2, c[0x4][R22] ;  /* 0x0100000016027b82 */ /* 0x0002a20000000a00 */
[----:B------:R-:W-:Y:S02]  /*6250*/  SHF.L.W.U32.HI R0, R0, 0x18, R0 ;  /* 0x0000001800007819 */ /* 0x000fe40000010e00 */
[----:B------:R-:W-:Y:S01]  /*6260*/  SHF.L.W.U32.HI R226, R226, 0x18, R226 ;  /* 0x00000018e2e27819 */ /* 0x000fe20000010ee2 */
[----:B------:R-:W-:Y:S02]  /*6270*/  IMAD.IADD R13, R13, 0x1, R4 ;  /* 0x000000010d0d7824 */ /* 0x000fe400078e0204 */
[----:B------:R-:W-:Y:S02]  /*6280*/  IMAD.IADD R7, R7, 0x1, R0 ;  /* 0x0000000107077824 */ /* 0x000fe400078e0200 */
[----:B------:R-:W-:Y:S01]  /*6290*/  IMAD.IADD R235, R235, 0x1, R226 ;  /* 0x00000001ebeb7824 */ /* 0x000fe200078e02e2 */
[----:B------:R-:W-:Y:S02]  /*62a0*/  LOP3.LUT R228, R228, R13, RZ, 0x3c, !PT ;  /* 0x0000000de4e47212 */ /* 0x000fe400078e3cff */
[----:B------:R-:W-:-:S02]  /*62b0*/  LOP3.LUT R224, R224, R7, RZ, 0x3c, !PT ;  /* 0x00000007e0e07212 */ /* 0x000fc400078e3cff */
[----:B------:R-:W-:Y:S02]  /*62c0*/  LOP3.LUT R6, R6, R235, RZ, 0x3c, !PT ;  /* 0x000000eb06067212 */ /* 0x000fe400078e3cff */
[----:B------:R-:W-:Y:S02]  /*62d0*/  SHF.L.W.U32.HI R76, R224, 0x19, R224 ;  /* 0x00000019e04c7819 */ /* 0x000fe40000010ee0 */
[----:B------:R-:W-:Y:S02]  /*62e0*/  SHF.L.W.U32.HI R75, R6, 0x19, R6 ;  /* 0x00000019064b7819 */ /* 0x000fe40000010e06 */
[----:B------:R-:W-:Y:S02]  /*62f0*/  SHF.L.W.U32.HI R74, R71, 0x19, R71 ;  /* 0x00000019474a7819 */ /* 0x000fe40000010e47 */
[----:B------:R-:W-:Y:S01]  /*6300*/  SHF.L.W.U32.HI R73, R228, 0x19, R228 ;  /* 0x00000019e4497819 */ /* 0x000fe20000010ee4 */
[----:B------:R-:W-:Y:S01]  /*6310*/  VIADD R107, R107, 0x1 ;  /* 0x000000016b6b7836 */ /* 0x000fe20000000000 */
[----:B------:R-:W-:-:S02]  /*6320*/  LOP3.LUT R72, R7, R11, RZ, 0x3c, !PT ;  /* 0x0000000b07487212 */ /* 0x000fc400078e3cff */
[----:B------:R-:W-:Y:S02]  /*6330*/  CS2R R6, SRZ ;  /* 0x0000000000067805 */ /* 0x000fe4000001ff00 */
[----:B------:R-:W-:Y:S01]  /*6340*/  LOP3.LUT R76, R5, R76, RZ, 0x3c, !PT ;  /* 0x0000004c054c7212 */ /* 0x000fe200078e3cff */
[----:B0-----:R-:W-:Y:S01]  /*6350*/  IMAD.U32 R5, RZ, RZ, UR5 ;  /* 0x00000005ff057e24 */ /* 0x001fe2000f8e00ff */
[----:B------:R-:W-:Y:S01]  /*6360*/  LOP3.LUT R75, R4, R75, RZ, 0x3c, !PT ;  /* 0x0000004b044b7212 */ /* 0x000fe200078e3cff */
[----:B------:R-:W-:Y:S01]  /*6370*/  IMAD.U32 R4, RZ, RZ, UR4 ;  /* 0x00000004ff047e24 */ /* 0x000fe2000f8e00ff */
[----:B------:R-:W-:Y:S02]  /*6380*/  LOP3.LUT R74, R0, R74, RZ, 0x3c, !PT ;  /* 0x0000004a004a7212 */ /* 0x000fe400078e3cff */
[----:B------:R-:W-:Y:S02]  /*6390*/  LOP3.LUT R69, R13, R9, RZ, 0x3c, !PT ;  /* 0x000000090d457212 */ /* 0x000fe400078e3cff */
[----:B------:R-:W-:-:S02]  /*63a0*/  LOP3.LUT R71, R235, R8, RZ, 0x3c, !PT ;  /* 0x00000008eb477212 */ /* 0x000fc400078e3cff */
[----:B-1----:R-:W-:-:S07]  /*63b0*/  LOP3.LUT R73, R226, R73, RZ, 0x3c, !PT ;  /* 0x00000049e2497212 */ /* 0x002fce00078e3cff */
[----:B------:R-:W-:-:S07]  /*63c0*/  LEPC R20, `(.L_x_1) ;  /* 0x000000001014794e */ /* 0x000fce0000000000 */
[----:B--2---:R-:W-:Y:S05]  /*63d0*/  CALL.ABS.NOINC R2 ;  /* 0x0000000002007343 */ /* 0x004fea0003c00000 */
.L_x_1:
[----:B------:R0:W-:Y:S01]  /*63e0*/  STL [R1+0x40], R72 ;  /* 0x0000404801007387 */ /* 0x0001e20000100800 */
[----:B------:R0:W1:Y:S01]  /*63f0*/  LDC.64 R2, c[0x4][R22] ;  /* 0x0100000016027b82 */ /* 0x0000620000000a00 */
[----:B------:R-:W2:Y:S01]  /*6400*/  LDCU.64 UR4, c[0x4][0x20] ;  /* 0x01000400ff0477ac */ /* 0x000ea20008000a00 */
[----:B------:R-:W-:Y:S02]  /*6410*/  IMAD.MOV.U32 R6, RZ, RZ, R23 ;  /* 0x000000ffff067224 */ /* 0x000fe400078e0017 */
[----:B------:R-:W-:Y:S02]  /*6420*/  IMAD.MOV.U32 R7, RZ, RZ, R68 ;  /* 0x000000ffff077224 */ /* 0x000fe400078e0044 */
[----:B--2---:R-:W-:Y:S02]  /*6430*/  IMAD.U32 R4, RZ, RZ, UR4 ;  /* 0x00000004ff047e24 */ /* 0x004fe4000f8e00ff */
[----:B0-----:R-:W-:-:S07]  /*6440*/  IMAD.U32 R5, RZ, RZ, UR5 ;  /* 0x00000005ff057e24 */ /* 0x001fce000f8e00ff */
[----:B------:R-:W-:-:S07]  /*6450*/  LEPC R20, `(.L_x_2) ;  /* 0x000000001014794e */ /* 0x000fce0000000000 */
[----:B-1----:R-:W-:Y:S05]  /*6460*/  CALL.ABS.NOINC R2 ;  /* 0x0000000002007343 */ /* 0x002fea0003c00000 */
.L_x_2:
        /* <DEDUP_REMOVED lines=9> */
.L_x_3:
        /* <DEDUP_REMOVED lines=9> */
.L_x_4:
        /* <DEDUP_REMOVED lines=9> */
.L_x_5:
        /* <DEDUP_REMOVED lines=9> */
.L_x_6:
        /* <DEDUP_REMOVED lines=9> */
.L_x_7:
        /* <DEDUP_REMOVED lines=9> */
.L_x_8:
        /* <DEDUP_REMOVED lines=9> */
.L_x_9:
[----:B------:R0:W1:Y:S01]  /*6860*/  LDC.64 R2, c[0x4][R22] ;  /* 0x0100000016027b82 */ /* 0x0000620000000a00 */
[----:B------:R-:W2:Y:S01]  /*6870*/  LDCU.64 UR4, c[0x4][0x28] ;  /* 0x01000500ff0477ac */ /* 0x000ea20008000a00 */
[----:B------:R-:W-:Y:S01]  /*6880*/  CS2R R6, SRZ ;  /* 0x0000000000067805 */ /* 0x000fe2000001ff00 */
[----:B--2---:R-:W-:Y:S02]  /*6890*/  IMAD.U32 R4, RZ, RZ, UR4 ;  /* 0x00000004ff047e24 */ /* 0x004fe4000f8e00ff */
[----:B0-----:R-:W-:-:S07]  /*68a0*/  IMAD.U32 R5, RZ, RZ, UR5 ;  /* 0x00000005ff057e24 */ /* 0x001fce000f8e00ff */
[----:B------:R-:W-:-:S07]  /*68b0*/  LEPC R20, `(.L_x_10) ;  /* 0x000000001014794e */ /* 0x000fce0000000000 */
[----:B-1----:R-:W-:Y:S05]  /*68c0*/  CALL.ABS.NOINC R2 ;  /* 0x0000000002007343 */ /* 0x002fea0003c00000 */
.L_x_10:
[----:B------:R0:W-:Y:S01]  /*68d0*/  STL.128 [R1], R32 ;  /* 0x0000002001007387 */ /* 0x0001e20000100c00 */
[----:B------:R-:W1:Y:S03]  /*68e0*/  LDCU.64 UR4, c[0x4][0x30] ;  /* 0x01000600ff0477ac */ /* 0x000e660008000a00 */
[----:B------:R0:W-:Y:S04]  /*68f0*/  STL.128 [R1+0x10], R28 ;  /* 0x0000101c01007387 */ /* 0x0001e80000100c00 */
[----:B------:R0:W-:Y:S04]  /*6900*/  STL.128 [R1+0x20], R24 ;  /* 0x0000201801007387 */ /* 0x0001e80000100c00 */
[----:B------:R0:W-:Y:S04]  /*6910*/  STL.128 [R1+0x30], R16 ;  /* 0x0000301001007387 */ /* 0x0001e80000100c00 */
[----:B------:R-:W2:Y:S04]  /*6920*/  LDL R6, [R193] ;  /* 0x00000000c1067983 */ /* 0x000ea80000100800 */
[----:B------:R-:W3:Y:S04]  /*6930*/  LDL R9, [R194] ;  /* 0x00000000c2097983 */ /* 0x000ee80000100800 */
[----:B------:R-:W4:Y:S04]  /*6940*/  LDL R8, [R171] ;  /* 0x00000000ab087983 */ /* 0x000f280000100800 */
        /* <DEDUP_REMOVED lines=35> */
[----:B--2---:R-:W-:-:S04]  /*6b80*/  IADD3 R69, PT, PT, R6, R74, R69 ;  /* 0x0000004a06457210 */ /* 0x004fc80007ffe045 */
[----:B------:R-:W-:Y:S02]  /*6b90*/  SHF.L.W.U32.HI R226, R69, 0x10, R69 ;  /* 0x0000001045e27819 */ /* 0x000fe40000010e45 */
[----:B---3--:R-:W-:-:S03]  /*6ba0*/  IADD3 R223, PT, PT, R9, R76, R71 ;  /* 0x0000004c09df7210 */ /* 0x008fc60007ffe047 */
[----:B------:R-:W-:Y:S01]  /*6bb0*/  VIADD R6, R226, 0xbb67ae85 ;  /* 0xbb67ae85e2067836 */ /* 0x000fe20000000000 */
[----:B------:R-:W-:Y:S02]  /*6bc0*/  SHF.L.W.U32.HI R224, R223, 0x10, R223 ;  /* 0x00000010dfe07819 */ /* 0x000fe40000010edf */
[----:B----4-:R-:W-:Y:S02]  /*6bd0*/  IADD3 R8, PT, PT, R8, R75, R70 ;  /* 0x0000004b08087210 */ /* 0x010fe40007ffe046 */
[----:B------:R-:W-:Y:S01]  /*6be0*/  LOP3.LUT R74, R74, R6, RZ, 0x3c, !PT ;  /* 0x000000064a4a7212 */ /* 0x000fe200078e3cff */
[----:B------:R-:W-:Y:S01]  /*6bf0*/  VIADD R247, R224, 0xa54ff53a ;  /* 0xa54ff53ae0f77836 */ /* 0x000fe20000000000 */
[----:B------:R-:W-:Y:S02]  /*6c00*/  LOP3.LUT R249, R8, 0x40, RZ, 0x3c, !PT ;  /* 0x0000004008f97812 */ /* 0x000fe400078e3cff */
[----:B------:R-:W-:Y:S02]  /*6c10*/  SHF.L.W.U32.HI R74, R74, 0x14, R74 ;  /* 0x000000144a4a7819 */ /* 0x000fe40000010e4a */
[----:B------:R-:W-:-:S02]  /*6c20*/  LOP3.LUT R9, R76, R247, RZ, 0x3c, !PT ;  /* 0x000000f74c097212 */ /* 0x000fc400078e3cff */
[----:B-----5:R-:W-:Y:S02]  /*6c30*/  IADD3 R72, PT, PT, R5, R73, R72 ;  /* 0x0000004905487210 */ /* 0x020fe40007ffe048 */
[----:B------:R-:W-:Y:S02]  /*6c40*/  IADD3 R71, PT, PT, R7, R69, R74 ;  /* 0x0000004507477210 */ /* 0x000fe40007ffe04a */
[----:B------:R-:W-:Y:S02]  /*6c50*/  SHF.L.W.U32.HI R249, R8, 0x10, R249 ;  /* 0x0000001008f97819 */ /* 0x000fe40000010ef9 */
[----:B------:R-:W-:Y:S02]  /*6c60*/  SHF.L.W.U32.HI R9, R9, 0x14, R9 ;  /* 0x0000001409097819 */ /* 0x000fe40000010e09 */
[----:B------:R-:W-:Y:S02]  /*6c70*/  SHF.L.W.U32.HI R76, R72, 0x10, R72 ;  /* 0x00000010484c7819 */ /* 0x000fe40000010e48 */
[----:B------:R-:W-:Y:S01]  /*6c80*/  LOP3.LUT R5, R226, R71, RZ, 0x3c, !PT ;  /* 0x00000047e2057212 */ /* 0x000fe200078e3cff */
[----:B------:R-:W-:Y:S01]  /*6c90*/  VIADD R7, R249, 0x3c6ef372 ;  /* 0x3c6ef372f9077836 */ /* 0x000fe20000000000 */
[----:B------:R-:W-:Y:S01]  /*6ca0*/  IADD3 R69, PT, PT, R10, R223, R9 ;  /* 0x000000df0a457210 */ /* 0x000fe20007ffe009 */
[----:B------:R-:W-:Y:S01]  /*6cb0*/  VIADD R10, R76, 0x6a09e667 ;  /* 0x6a09e6674c0a7836 */ /* 0x000fe20000000000 */
[----:B------:R-:W-:Y:S01]  /*6cc0*/  SHF.L.W.U32.HI R5, R5, 0x18, R5 ;  /* 0x0000001805057819 */ /* 0x000fe20000010e05 */
[----:B------:R-:W2:Y:S01]  /*6cd0*/  LDL R223, [R125] ;  /* 0x000000007ddf7983 */ /* 0x000ea20000100800 */
[----:B------:R-:W-:-:S02]  /*6ce0*/  LOP3.LUT R75, R75, R7, RZ, 0x3c, !PT ;  /* 0x000000074b4b7212 */ /* 0x000fc400078e3cff */
[----:B------:R-:W-:Y:S01]  /*6cf0*/  LOP3.LUT R73, R73, R10, RZ, 0x3c, !PT ;  /* 0x0000000a49497212 */ /* 0x000fe200078e3cff */
[----:B------:R-:W-:Y:S01]  /*6d00*/  IMAD.IADD R6, R6, 0x1, R5 ;  /* 0x0000000106067824 */ /* 0x000fe200078e0205 */
[----:B------:R-:W-:Y:S01]  /*6d10*/  SHF.L.W.U32.HI R75, R75, 0x14, R75 ;  /* 0x000000144b4b7819 */ /* 0x000fe20000010e4b */
[----:B------:R-:W3:Y:S01]  /*6d20*/  LDL R226, [R126] ;  /* 0x000000007ee27983 */ /* 0x000ee20000100800 */
[----:B------:R-:W-:Y:S02]  /*6d30*/  SHF.L.W.U32.HI R73, R73, 0x14, R73 ;  /* 0x0000001449497819 */ /* 0x000fe40000010e49 */
[----:B------:R-:W-:Y:S02]  /*6d40*/  LOP3.LUT R74, R74, R6, RZ, 0x3c, !PT ;  /* 0x000000064a4a7212 */ /* 0x000fe400078e3cff */
[----:B------:R-:W-:Y:S02]  /*6d50*/  IADD3 R70, PT, PT, R4, R8, R75 ;  /* 0x0000000804467210 */ /* 0x000fe40007ffe04b */
[----:B------:R-:W-:-:S02]  /*6d60*/  IADD3 R251, PT, PT, R2, R72, R73 ;  /* 0x0000004802fb7210 */ /* 0x000fc40007ffe049 */
[----:B------:R-:W-:Y:S02]  /*6d70*/  SHF.L.W.U32.HI R2, R74, 0x19, R74 ;  /* 0x000000194a027819 */ /* 0x000fe40000010e4a */
[----:B------:R-:W-:Y:S02]  /*6d80*/  LOP3.LUT R224, R224, R69, RZ, 0x3c, !PT ;  /* 0x00000045e0e07212 */ /* 0x000fe400078e3cff */
[----:B------:R-:W-:Y:S02]  /*6d90*/  LOP3.LUT R8, R249, R70, RZ, 0x3c, !PT ;  /* 0x00000046f9087212 */ /* 0x000fe400078e3cff */
[----:B------:R-:W-:Y:S02]  /*6da0*/  IADD3 R72, PT, PT, R3, R2, R251 ;  /* 0x0000000203487210 */ /* 0x000fe40007ffe0fb */
[----:B------:R-:W-:Y:S02]  /*6db0*/  SHF.L.W.U32.HI R4, R224, 0x18, R224 ;  /* 0x00000018e0047819 */ /* 0x000fe40000010ee0 */
[----:B------:R-:W-:Y:S01]  /*6dc0*/  SHF.L.W.U32.HI R8, R8, 0x18, R8 ;  /* 0x0000001808087819 */ /* 0x000fe20000010e08 */
[----:B------:R-:W4:Y:S01]  /*6dd0*/  LDL R224, [R128] ;  /* 0x0000000080e07983 */ /* 0x000f220000100800 */
[----:B------:R-:W-:-:S03]  /*6de0*/  LOP3.LUT R3, R4, R72, RZ, 0x3c, !PT ;  /* 0x0000004804037212 */ /* 0x000fc600078e3cff */
[----:B------:R-:W-:Y:S01]  /*6df0*/  IMAD.IADD R246, R7, 0x1, R8 ;  /* 0x0000000107f67824 */ /* 0x000fe200078e0208 */
[----:B------:R-:W-:-:S04]  /*6e00*/  SHF.L.W.U32.HI R7, R3, 0x10, R3 ;  /* 0x0000001003077819 */ /* 0x000fc80000010e03 */
[----:B------:R-:W-:Y:S01]  /*6e10*/  LOP3.LUT R3, R75, R246, RZ, 0x3c, !PT ;  /* 0x000000f64b037212 */ /* 0x000fe200078e3cff */
[----:B------:R-:W-:Y:S01]  /*6e20*/  IMAD.IADD R246, R246, 0x1, R7 ;  /* 0x00000001f6f67824 */ /* 0x000fe200078e0207 */
[----:B------:R-:W-:-:S04]  /*6e30*/  LOP3.LUT R76, R76, R251, RZ, 0x3c, !PT ;  /* 0x000000fb4c4c7212 */ /* 0x000fc800078e3cff */
[----:B------:R-:W-:Y:S02]  /*6e40*/  LOP3.LUT R2, R2, R246, RZ, 0x3c, !PT ;  /* 0x000000f602027212 */ /* 0x000fe400078e3cff */
[----:B------:R-:W-:Y:S01]  /*6e50*/  SHF.L.W.U32.HI R75, R76, 0x18, R76 ;  /* 0x000000184c4b7819 */ /* 0x000fe20000010e4c */
[----:B------:R-:W-:Y:S01]  /*6e60*/  IMAD.IADD R247, R247, 0x1, R4 ;  /* 0x00000001f7f77824 */ /* 0x000fe200078e0204 */
[----:B------:R-:W-:Y:S01]  /*6e70*/  SHF.L.W.U32.HI R2, R2, 0x14, R2 ;  /* 0x0000001402027819 */ /* 0x000fe20000010e02 */
[----:B------:R-:W5:Y:S02]  /*6e80*/  LDL R76, [R133] ;  /* 0x00000000854c7983 */ /* 0x000f640000100800 */
[----:B------:R-:W-:Y:S01]  /*6e90*/  IMAD.IADD R4, R10, 0x1, R75 ;  /* 0x000000010a047824 */ /* 0x000fe200078e024b */
[----:B------:R-:W-:Y:S02]  /*6ea0*/  IADD3 R72, PT, PT, R233, R72, R2 ;  /* 0x00000048e9487210 */ /* 0x000fe40007ffe002 */
[----:B------:R-:W-:Y:S01]  /*6eb0*/  LOP3.LUT R9, R9, R247, RZ, 0x3c, !PT ;  /* 0x000000f709097212 */ /* 0x000fe200078e3cff */
[----:B------:R-:W5:Y:S01]  /*6ec0*/  LDL R233, [R178] ;  /* 0x00000000b2e97983 */ /* 0x000f620000100800 */
[----:B------:R-:W-:-:S02]  /*6ed0*/  LOP3.LUT R10, R73, R4, RZ, 0x3c, !PT ;  /* 0x00000004490a7212 */ /* 0x000fc400078e3cff */
[----:B------:R-:W-:Y:S02]  /*6ee0*/  SHF.L.W.U32.HI R9, R9, 0x19, R9 ;  /* 0x0000001909097819 */ /* 0x000fe40000010e09 */
[----:B------:R-:W-:Y:S02]  /*6ef0*/  SHF.L.W.U32.HI R10, R10, 0x19, R10 ;  /* 0x000000190a0a7819 */ /* 0x000fe40000010e0a */
[----:B------:R-:W-:Y:S02]  /*6f00*/  IADD3 R70, PT, PT, R245, R9, R70 ;  /* 0x00000009f5467210 */ /* 0x000fe40007ffe046 */
[----:B------:R-:W-:Y:S02]  /*6f10*/  SHF.L.W.U32.HI R3, R3, 0x19, R3 ;  /* 0x0000001903037819 */ /* 0x000fe40000010e03 */
[----:B------:R-:W-:Y:S02]  /*6f20*/  IADD3 R69, PT, PT, R239, R10, R69 ;  /* 0x0000000aef457210 */ /* 0x000fe40007ffe045 */
[----:B------:R-:W5:Y:S01]  /*6f30*/  LDL R239, [R179] ;  /* 0x00000000b3ef7983 */ /* 0x000f620000100800 */
[----:B------:R-:W-:-:S02]  /*6f40*/  LOP3.LUT R5, R5, R70, RZ, 0x3c, !PT ;  /* 0x0000004605057212 */ /* 0x000fc400078e3cff */
[----:B------:R-:W-:Y:S02]  /*6f50*/  IADD3 R74, PT, PT, R0, R3, R71 ;  /* 0x00000003004a7210 */ /* 0x000fe40007ffe047 */
[----:B------:R-:W-:-:S05]  /*6f60*/  SHF.L.W.U32.HI R71, R5, 0x10, R5 ;  /* 0x0000001005477819 */ /* 0x000fca0000010e05 */
[----:B------:R-:W-:Y:S01]  /*6f70*/  IMAD.IADD R4, R4, 0x1, R71 ;  /* 0x0000000104047824 */ /* 0x000fe200078e0247 */
[----:B------:R-:W-:Y:S02]  /*6f80*/  LOP3.LUT R73, R8, R69, RZ, 0x3c, !PT ;  /* 0x0000004508497212 */ /* 0x000fe400078e3cff */
[----:B------:R-:W-:Y:S01]  /*6f90*/  LOP3.LUT R7, R7, R72, RZ, 0x3c, !PT ;  /* 0x0000004807077212 */ /* 0x000fe200078e3cff */
[----:B------:R-:W5:Y:S01]  /*6fa0*/  LDL R8, [R129] ;  /* 0x0000000081087983 */ /* 0x000f620000100800 */
[----:B------:R-:W-:Y:S02]  /*6fb0*/  LOP3.LUT R5, R9, R4, RZ, 0x3c, !PT ;  /* 0x0000000409057212 */ /* 0x000fe400078e3cff */
[----:B------:R-:W-:Y:S02]  /*6fc0*/  SHF.L.W.U32.HI R73, R73, 0x10, R73 ;  /* 0x0000001049497819 */ /* 0x000fe40000010e49 */
[----:B------:R-:W-:Y:S02]  /*6fd0*/  SHF.L.W.U32.HI R5, R5, 0x14, R5 ;  /* 0x0000001405057819 */ /* 0x000fe40000010e05 */
[----:B------:R-:W-:-:S02]  /*6fe0*/  SHF.L.W.U32.HI R9, R7, 0x18, R7 ;  /* 0x0000001807097819 */ /* 0x000fc40000010e07 */
[----:B------:R-:W-:Y:S01]  /*6ff0*/  IADD3 R240, PT, PT, R240, R70, R5 ;  /* 0x00000046f0f07210 */ /* 0x000fe20007ffe005 */
[----:B------:R-:W-:Y:S01]  /*7000*/  IMAD.IADD R70, R6, 0x1, R73 ;  /* 0x0000000106467824 */ /* 0x000fe200078e0249 */
[----:B------:R-:W-:Y:S01]  /*7010*/  LOP3.LUT R0, R75, R74, RZ, 0x3c, !PT ;  /* 0x0000004a4b007212 */ /* 0x000fe200078e3cff */
[----:B------:R-:W-:Y:S01]  /*7020*/  IMAD.IADD R246, R246, 0x1, R9 ;  /* 0x00000001f6f67824 */ /* 0x000fe200078e0209 */
[----:B------:R-:W5:Y:S02]  /*7030*/  LDL R7, [R131] ;  /* 0x0000000083077983 */ /* 0x000f640000100800 */
[----:B------:R-:W-:Y:S02]  /*7040*/  SHF.L.W.U32.HI R0, R0, 0x10, R0 ;  /* 0x0000001000007819 */ /* 0x000fe40000010e00 */
[----:B------:R-:W-:Y:S01]  /*7050*/  LOP3.LUT R10, R10, R70, RZ, 0x3c, !PT ;  /* 0x000000460a0a7212 */ /* 0x000fe200078e3cff */
[----:B------:R-:W5:Y:S01]  /*7060*/  LDL R6, [R134] ;  /* 0x0000000086067983 */ /* 0x000f620000100800 */
[----:B------:R-:W-:Y:S01]  /*7070*/  LOP3.LUT R75, R2, R246, RZ, 0x3c, !PT ;  /* 0x000000f6024b7212 */ /* 0x000fe200078e3cff */
[----:B------:R-:W-:Y:S01]  /*7080*/  IMAD.IADD R248, R247, 0x1, R0 ;  /* 0x00000001f7f87824 */ /* 0x000fe200078e0200 */
[----:B------:R-:W-:-:S02]  /*7090*/  SHF.L.W.U32.HI R2, R10, 0x14, R10 ;  /* 0x000000140a027819 */ /* 0x000fc40000010e0a */
[----:B------:R-:W-:Y:S01]  /*70a0*/  LOP3.LUT R71, R71, R240, RZ, 0x3c, !PT ;  /* 0x000000f047477212 */ /* 0x000fe200078e3cff */
[----:B------:R-:W5:Y:S01]  /*70b0*/  LDL R10, [R132] ;  /* 0x00000000840a7983 */ /* 0x000f620000100800 */
[----:B------:R-:W-:Y:S02]  /*70c0*/  IADD3 R238, PT, PT, R238, R69, R2 ;  /* 0x00000045eeee7210 */ /* 0x000fe40007ffe002 */
[----:B------:R-:W-:Y:S02]  /*70d0*/  LOP3.LUT R3, R3, R248, RZ, 0x3c, !PT ;  /* 0x000000f803037212 */ /* 0x000fe400078e3cff */
[----:B------:R-:W-:Y:S02]  /*70e0*/  LOP3.LUT R69, R73, R238, RZ, 0x3c, !PT ;  /* 0x000000ee49457212 */ /* 0x000fe400078e3cff */
[----:B------:R-:W-:Y:S01]  /*70f0*/  SHF.L.W.U32.HI R3, R3, 0x14, R3 ;  /* 0x0000001403037819 */ /* 0x000fe20000010e03 */
[----:B------:R-:W5:Y:S01]  /*7100*/  LDL R73, [R136] ;  /* 0x0000000088497983 */ /* 0x000f620000100800 */
[----:B------:R-:W-:-:S02]  /*7110*/  SHF.L.W.U32.HI R69, R69, 0x18, R69 ;  /* 0x0000001845457819 */ /* 0x000fc40000010e45 */
[----:B------:R-:W-:Y:S02]  /*7120*/  IADD3 R243, PT, PT, R243, R74, R3 ;  /* 0x0000004af3f37210 */ /* 0x000fe40007ffe003 */
[----:B------:R-:W-:Y:S01]  /*7130*/  SHF.L.W.U32.HI R75, R75, 0x19, R75 ;  /* 0x000000194b4b7819 */ /* 0x000fe20000010e4b */
[----:B------:R-:W-:Y:S01]  /*7140*/  IMAD.IADD R245, R70, 0x1, R69 ;  /* 0x0000000146f57824 */ /* 0x000fe200078e0245 */
[----:B------:R-:W-:Y:S02]  /*7150*/  LOP3.LUT R0, R0, R243, RZ, 0x3c, !PT ;  /* 0x000000f300007212 */ /* 0x000fe400078e3cff */
[----:B------:R-:W-:Y:S02]  /*7160*/  SHF.L.W.U32.HI R71, R71, 0x18, R71 ;  /* 0x0000001847477819 */ /* 0x000fe40000010e47 */
[----:B------:R-:W-:Y:S02]  /*7170*/  IADD3 R243, PT, PT, R14, R75, R243 ;  /* 0x0000004b0ef37210 */ /* 0x000fe40007ffe0f3 */
[----:B------:R-:W-:Y:S01]  /*7180*/  LOP3.LUT R2, R2, R245, RZ, 0x3c, !PT ;  /* 0x000000f502027212 */ /* 0x000fe200078e3cff */
[----:B------:R-:W-:Y:S01]  /*7190*/  IMAD.IADD R4, R4, 0x1, R71 ;  /* 0x0000000104047824 */ /* 0x000fe200078e0247 */
[----:B------:R-:W-:Y:S01]  /*71a0*/  LOP3.LUT R70, R71, R243, RZ, 0x3c, !PT ;  /* 0x000000f347467212 */ /* 0x000fe200078e3cff */
[----:B------:R-:W5:Y:S01]  /*71b0*/  LDL R14, [R180] ;  /* 0x00000000b40e7983 */ /* 0x000f620000100800 */
[----:B------:R-:W-:-:S02]  /*71c0*/  SHF.L.W.U32.HI R71, R0, 0x18, R0 ;  /* 0x0000001800477819 */ /* 0x000fc40000010e00 */
[----:B------:R-:W-:-:S03]  /*71d0*/  SHF.L.W.U32.HI R0, R2, 0x19, R2 ;  /* 0x0000001902007819 */ /* 0x000fc60000010e02 */
[----:B------:R-:W-:Y:S01]  /*71e0*/  IMAD.IADD R248, R248, 0x1, R71 ;  /* 0x00000001f8f87824 */ /* 0x000fe200078e0247 */
[----:B------:R-:W-:Y:S02]  /*71f0*/  IADD3 R72, PT, PT, R237, R72, R0 ;  /* 0x00000048ed487210 */ /* 0x000fe40007ffe000 */
[----:B------:R-:W-:Y:S02]  /*7200*/  LOP3.LUT R5, R5, R4, RZ, 0x3c, !PT ;  /* 0x0000000405057212 */ /* 0x000fe400078e3cff */
[----:B------:R-:W-:Y:S02]  /*7210*/  LOP3.LUT R3, R3, R248, RZ, 0x3c, !PT ;  /* 0x000000f803037212 */ /* 0x000fe400078e3cff */
[----:B------:R-:W-:Y:S02]  /*7220*/  LOP3.LUT R71, R71, R72, RZ, 0x3c, !PT ;  /* 0x0000004847477212 */ /* 0x000fe400078e3cff */
[----:B------:R-:W-:Y:S02]  /*7230*/  SHF.L.W.U32.HI R70, R70, 0x10, R70 ;  /* 0x0000001046467819 */ /* 0x000fe40000010e46 */
[----:B------:R-:W-:-:S02]  /*7240*/  SHF.L.W.U32.HI R250, R5, 0x19, R5 ;  /* 0x0000001905fa7819 */ /* 0x000fc40000010e05 */
[----:B------:R-:W-:Y:S02]  /*7250*/  SHF.L.W.U32.HI R3, R3, 0x19, R3 ;  /* 0x0000001903037819 */ /* 0x000fe40000010e03 */
[----:B------:R-:W-:Y:S01]  /*7260*/  SHF.L.W.U32.HI R5, R71, 0x10, R71 ;  /* 0x0000001047057819 */ /* 0x000fe20000010e47 */
[----:B------:R-:W-:Y:S01]  /*7270*/  IMAD.IADD R74, R245, 0x1, R70 ;  /* 0x00000001f54a7824 */ /* 0x000fe200078e0246 */
[----:B------:R-:W-:-:S03]  /*7280*/  IADD3 R232, PT, PT, R232, R3, R240 ;  /* 0x00000003e8e87210 */ /* 0x000fc60007ffe0f0 */
[----:B------:R-:W-:Y:S01]  /*7290*/  IMAD.IADD R240, R4, 0x1, R5 ;  /* 0x0000000104f07824 */ /* 0x000fe200078e0205 */
[----:B------:R-:W-:Y:S02]  /*72a0*/  LOP3.LUT R75, R75, R74, RZ, 0x3c, !PT ;  /* 0x0000004a4b4b7212 */ /* 0x000fe400078e3cff */
[----:B------:R-:W-:Y:S02]  /*72b0*/  IADD3 R238, PT, PT, R21, R250, R238 ;  /* 0x000000fa15ee7210 */ /* 0x000fe40007ffe0ee */
[----:B------:R-:W-:Y:S01]  /*72c0*/  LOP3.LUT R0, R0, R240, RZ, 0x3c, !PT ;  /* 0x000000f000007212 */ /* 0x000fe200078e3cff */
[----:B------:R-:W5:Y:S01]  /*72d0*/  LDL R21, [R137] ;  /* 0x0000000089157983 */ /* 0x000f620000100800 */
[----:B------:R-:W-:Y:S02]  /*72e0*/  SHF.L.W.U32.HI R2, R75, 0x14, R75 ;  /* 0x000000144b027819 */ /* 0x000fe40000010e4b */
[----:B------:R-:W-:Y:S01]  /*72f0*/  LOP3.LUT R69, R69, R232, RZ, 0x3c, !PT ;  /* 0x000000e845457212 */ /* 0x000fe200078e3cff */
[----:B------:R-:W5:Y:S01]  /*7300*/  LDL R75, [R206] ;  /* 0x00000000ce4b7983 */ /* 0x000f620000100800 */
[----:B------:R-:W-:-:S02]  /*7310*/  LOP3.LUT R9, R9, R238, RZ, 0x3c, !PT ;  /* 0x000000ee09097212 */ /* 0x000fc400078e3cff */
[----:B------:R-:W-:Y:S02]  /*7320*/  SHF.L.W.U32.HI R4, R0, 0x14, R0 ;  /* 0x0000001400047819 */ /* 0x000fe40000010e00 */
[----:B------:R-:W-:Y:S01]  /*7330*/  IADD3 R235, PT, PT, R235, R243, R2 ;  /* 0x000000f3ebeb7210 */ /* 0x000fe20007ffe002 */
[----:B------:R-:W5:Y:S01]  /*7340*/  LDL R0, [R205] ;  /* 0x00000000cd007983 */ /* 0x000f620000100800 */
[----:B------:R-:W-:Y:S02]  /*7350*/  SHF.L.W.U32.HI R243, R69, 0x10, R69 ;  /* 0x0000001045f37819 */ /* 0x000fe40000010e45 */
[----:B------:R-:W-:Y:S01]  /*7360*/  SHF.L.W.U32.HI R237, R9, 0x10, R9 ;  /* 0x0000001009ed7819 */ /* 0x000fe20000010e09 */
[----:B------:R-:W5:Y:S01]  /*7370*/  LDL R69, [R135] ;  /* 0x0000000087457983 */ /* 0x000f620000100800 */
[----:B------:R-:W-:Y:S01]  /*7380*/  LOP3.LUT R70, R70, R235, RZ, 0x3c, !PT ;  /* 0x000000eb46467212 */ /* 0x000fe200078e3cff */
[----:B------:R-:W-:Y:S02]  /*7390*/  IMAD.IADD R246, R246, 0x1, R243 ;  /* 0x00000001f6f67824 */ /* 0x000fe400078e02f3 */
[----:B------:R-:W-:Y:S01]  /*73a0*/  IMAD.IADD R71, R248, 0x1, R237 ;  /* 0x00000001f8477824 */ /* 0x000fe200078e02ed */
[----:B------:R-:W-:-:S02]  /*73b0*/  IADD3 R72, PT, PT, R231, R72, R4 ;  /* 0x00000048e7487210 */ /* 0x000fc40007ffe004 */
[----:B------:R-:W-:Y:S02]  /*73c0*/  LOP3.LUT R3, R3, R246, RZ, 0x3c, !PT ;  /* 0x000000f603037212 */ /* 0x000fe400078e3cff */
[----:B------:R-:W-:Y:S02]  /*73d0*/  SHF.L.W.U32.HI R231, R70, 0x18, R70 ;  /* 0x0000001846e77819 */ /* 0x000fe40000010e46 */
[----:B------:R-:W-:Y:S02]  /*73e0*/  LOP3.LUT R250, R250, R71, RZ, 0x3c, !PT ;  /* 0x00000047fafa7212 */ /* 0x000fe400078e3cff */
[----:B------:R-:W-:Y:S01]  /*73f0*/  SHF.L.W.U32.HI R9, R3, 0x14, R3 ;  /* 0x0000001403097819 */ /* 0x000fe20000010e03 */
[----:B------:R-:W-:Y:S01]  /*7400*/  IMAD.IADD R3, R74, 0x1, R231 ;  /* 0x000000014a037824 */ /* 0x000fe200078e02e7 */
[----:B------:R-:W-:Y:S01]  /*7410*/  SHF.L.W.U32.HI R70, R250, 0x14, R250 ;  /* 0x00000014fa467819 */ /* 0x000fe20000010efa */
[----:B------:R-:W5:Y:S03]  /*7420*/  LDL R74, [R207] ;  /* 0x00000000cf4a7983 */ /* 0x000f660000100800 */
[----:B------:R-:W-:-:S02]  /*7430*/  IADD3 R238, PT, PT, R229, R238, R70 ;  /* 0x000000eee5ee7210 */ /* 0x000fc40007ffe046 */
[----:B------:R-:W-:Y:S02]  /*7440*/  LOP3.LUT R2, R2, R3, RZ, 0x3c, !PT ;  /* 0x0000000302027212 */ /* 0x000fe400078e3cff */
[----:B------:R-:W-:Y:S02]  /*7450*/  LOP3.LUT R245, R237, R238, RZ, 0x3c, !PT ;  /* 0x000000eeedf57212 */ /* 0x000fe400078e3cff */
[----:B------:R-:W-:Y:S02]  /*7460*/  SHF.L.W.U32.HI R237, R2, 0x19, R2 ;  /* 0x0000001902ed7819 */ /* 0x000fe40000010e02 */
[----:B------:R-:W5:Y:S01]  /*7470*/  LDL R2, [R208] ;  /* 0x00000000d0027983 */ /* 0x000f620000100800 */
[----:B------:R-:W-:-:S04]  /*7480*/  IADD3 R232, PT, PT, R230, R232, R9 ;  /* 0x000000e8e6e87210 */ /* 0x000fc80007ffe009 */
[----:B------:R-:W-:Y:S02]  /*7490*/  LOP3.LUT R230, R243, R232, RZ, 0x3c, !PT ;  /* 0x000000e8f3e67212 */ /* 0x000fe400078e3cff */
[----:B------:R-:W-:Y:S02]  /*74a0*/  LOP3.LUT R243, R5, R72, RZ, 0x3c, !PT ;  /* 0x0000004805f37212 */ /* 0x000fe400078e3cff */
[----:B------:R-:W-:-:S05]  /*74b0*/  SHF.L.W.U32.HI R5, R230, 0x18, R230 ;  /* 0x00000018e6057819 */ /* 0x000fca0000010ee6 */
[----:B------:R-:W-:Y:S01]  /*74c0*/  IMAD.IADD R246, R246, 0x1, R5 ;  /* 0x00000001f6f67824 */ /* 0x000fe200078e0205 */
[----:B------:R-:W-:Y:S02]  /*74d0*/  IADD3 R229, PT, PT, R228, R237, R72 ;  /* 0x000000ede4e57210 */ /* 0x000fe40007ffe048 */
[----:B------:R-:W-:Y:S02]  /*74e0*/  SHF.L.W.U32.HI R243, R243, 0x18, R243 ;  /* 0x00000018f3f37819 */ /* 0x000fe40000010ef3 */
[----:B------:R-:W-:Y:S02]  /*74f0*/  LOP3.LUT R9, R9, R246, RZ, 0x3c, !PT ;  /* 0x000000f609097212 */ /* 0x000fe400078e3cff */
[----:B------:R-:W-:Y:S01]  /*7500*/  SHF.L.W.U32.HI R72, R245, 0x18, R245 ;  /* 0x00000018f5487819 */ /* 0x000fe20000010ef5 */
[----:B------:R-:W-:Y:S01]  /*7510*/  IMAD.IADD R240, R240, 0x1, R243 ;  /* 0x00000001f0f07824 */ /* 0x000fe200078e02f3 */
[----:B------:R-:W-:Y:S02]  /*7520*/  SHF.L.W.U32.HI R228, R9, 0x19, R9 ;  /* 0x0000001909e47819 */ /* 0x000fe40000010e09 */
[----:B------:R-:W5:Y:S01]  /*7530*/  LDL R9, [R210] ;  /* 0x00000000d2097983 */ /* 0x000f620000100800 */
[----:B------:R-:W-:Y:S01]  /*7540*/  IMAD.IADD R230, R71, 0x1, R72 ;  /* 0x0000000147e67824 */ /* 0x000fe200078e0248 */
[----:B------:R-:W-:-:S04]  /*7550*/  LOP3.LUT R4, R4, R240, RZ, 0x3c, !PT ;  /* 0x000000f004047212 */ /* 0x000fc800078e3cff */
[----:B------:R-:W-:Y:S02]  /*7560*/  LOP3.LUT R70, R70, R230, RZ, 0x3c, !PT ;  /* 0x000000e646467212 */ /* 0x000fe400078e3cff */
[----:B------:R-:W-:Y:S02]  /*7570*/  SHF.L.W.U32.HI R71, R4, 0x19, R4 ;  /* 0x0000001904477819 */ /* 0x000fe40000010e04 */
[----:B------:R-:W-:Y:S02]  /*7580*/  SHF.L.W.U32.HI R70, R70, 0x19, R70 ;  /* 0x0000001946467819 */ /* 0x000fe40000010e46 */
[----:B------:R-:W-:Y:S02]  /*7590*/  IADD3 R4, PT, PT, R12, R228, R235 ;  /* 0x000000e40c047210 */ /* 0x000fe40007ffe0eb */
[----:B------:R-:W5:Y:S01]  /*75a0*/  LDL R12, [R209] ;  /* 0x00000000d10c7983 */ /* 0x000f620000100800 */
[----:B------:R-:W-:Y:S02]  /*75b0*/  IADD3 R232, PT, PT, R227, R70, R232 ;  /* 0x00000046e3e87210 */ /* 0x000fe40007ffe0e8 */
[----:B------:R-:W-:-:S02]  /*75c0*/  LOP3.LUT R72, R72, R229, RZ, 0x3c, !PT ;  /* 0x000000e548487212 */ /* 0x000fc400078e3cff */
[----:B------:R-:W-:Y:S02]  /*75d0*/  LOP3.LUT R227, R243, R4, RZ, 0x3c, !PT ;  /* 0x00000004f3e37212 */ /* 0x000fe400078e3cff */
[----:B------:R-:W-:Y:S02]  /*75e0*/  LOP3.LUT R231, R231, R232, RZ, 0x3c, !PT ;  /* 0x000000e8e7e77212 */ /* 0x000fe400078e3cff */
[----:B------:R-:W-:Y:S02]  /*75f0*/  SHF.L.W.U32.HI R243, R72, 0x10, R72 ;  /* 0x0000001048f37819 */ /* 0x000fe40000010e48 */
[----:B------:R-:W-:Y:S01]  /*7600*/  SHF.L.W.U32.HI R227, R227, 0x10, R227 ;  /* 0x00000010e3e37819 */ /* 0x000fe20000010ee3 */
[----:B------:R-:W5:Y:S01]  /*7610*/  LDL R72, [R211] ;  /* 0x00000000d3487983 */ /* 0x000f620000100800 */
[----:B------:R-:W-:Y:S02]  /*7620*/  SHF.L.W.U32.HI R235, R231, 0x10, R231 ;  /* 0x00000010e7eb7819 */ /* 0x000fe40000010ee7 */
[----:B------:R-:W-:Y:S01]  /*7630*/  IADD3 R238, PT, PT, R20, R71, R238 ;  /* 0x0000004714ee7210 */ /* 0x000fe20007ffe0ee */
[----:B------:R-:W-:-:S02]  /*7640*/  IMAD.IADD R246, R246, 0x1, R243 ;  /* 0x00000001f6f67824 */ /* 0x000fc400078e02f3 */
[----:B------:R-:W-:Y:S01]  /*7650*/  IMAD.IADD R231, R230, 0x1, R227 ;  /* 0x00000001e6e77824 */ /* 0x000fe200078e02e3 */
[----:B------:R-:W-:Y:S01]  /*7660*/  LOP3.LUT R252, R5, R238, RZ, 0x3c, !PT ;  /* 0x000000ee05fc7212 */ /* 0x000fe200078e3cff */
[----:B------:R-:W-:Y:S01]  /*7670*/  IMAD.IADD R240, R240, 0x1, R235 ;  /* 0x00000001f0f07824 */ /* 0x000fe200078e02eb */
[----:B------:R-:W5:Y:S01]  /*7680*/  LDL R5, [R213] ;  /* 0x00000000d5057983 */ /* 0x000f620000100800 */
[----:B------:R-:W-:Y:S02]  /*7690*/  LOP3.LUT R237, R237, R246, RZ, 0x3c, !PT ;  /* 0x000000f6eded7212 */ /* 0x000fe400078e3cff */
[----:B------:R-:W-:Y:S02]  /*76a0*/  LOP3.LUT R228, R228, R231, RZ, 0x3c, !PT ;  /* 0x000000e7e4e47212 */ /* 0x000fe400078e3cff */
[----:B------:R-:W-:Y:S02]  /*76b0*/  LOP3.LUT R20, R70, R240, RZ, 0x3c, !PT ;  /* 0x000000f046147212 */ /* 0x000fe400078e3cff */
[----:B------:R-:W5:Y:S01]  /*76c0*/  LDL R70, [R212] ;  /* 0x00000000d4467983 */ /* 0x000f620000100800 */
[----:B------:R-:W-:-:S02]  /*76d0*/  SHF.L.W.U32.HI R248, R237, 0x14, R237 ;  /* 0x00000014edf87819 */ /* 0x000fc40000010eed */
[----:B------:R-:W-:Y:S02]  /*76e0*/  SHF.L.W.U32.HI R230, R228, 0x14, R228 ;  /* 0x00000014e4e67819 */ /* 0x000fe40000010ee4 */
[----:B------:R-:W-:Y:S02]  /*76f0*/  IADD3 R228, PT, PT, R222, R229, R248 ;  /* 0x000000e5dee47210 */ /* 0x000fe40007ffe0f8 */
[----:B------:R-:W-:Y:S02]  /*7700*/  IADD3 R250, PT, PT, R15, R4, R230 ;  /* 0x000000040ffa7210 */ /* 0x000fe40007ffe0e6 */
[----:B------:R-:W5:Y:S01]  /*7710*/  LDL R4, [R138] ;  /* 0x000000008a047983 */ /* 0x000f620000100800 */
[----:B------:R-:W-:Y:S02]  /*7720*/  LOP3.LUT R243, R243, R228, RZ, 0x3c, !PT ;  /* 0x000000e4f3f37212 */ /* 0x000fe400078e3cff */
[----:B------:R-:W-:Y:S02]  /*7730*/  SHF.L.W.U32.HI R252, R252, 0x10, R252 ;  /* 0x00000010fcfc7819 */ /* 0x000fe40000010efc */
[----:B------:R-:W-:-:S03]  /*7740*/  SHF.L.W.U32.HI R245, R243, 0x18, R243 ;  /* 0x00000018f3f57819 */ /* 0x000fc60000010ef3 */
[----:B------:R-:W-:Y:S02]  /*7750*/  IMAD.IADD R15, R3, 0x1, R252 ;  /* 0x00000001030f7824 */ /* 0x000fe400078e02fc */
[----:B------:R-:W-:Y:S01]  /*7760*/  IMAD.IADD R229, R246, 0x1, R245 ;  /* 0x00000001f6e57824 */ /* 0x000fe200078e02f5 */
[----:B------:R-:W-:Y:S01]  /*7770*/  SHF.L.W.U32.HI R20, R20, 0x14, R20 ;  /* 0x0000001414147819 */ /* 0x000fe20000010e14 */
[----:B------:R-:W5:Y:S01]  /*7780*/  LDL R3, [R214] ;  /* 0x00000000d6037983 */ /* 0x000f620000100800 */
[----:B------:R-:W-:Y:S02]  /*7790*/  LOP3.LUT R71, R71, R15, RZ, 0x3c, !PT ;  /* 0x0000000f47477212 */ /* 0x000fe400078e3cff */
[----:B------:R-:W-:Y:S02]  /*77a0*/  LOP3.LUT R222, R248, R229, RZ, 0x3c, !PT ;  /* 0x000000e5f8de7212 */ /* 0x000fe400078e3cff */
[----:B------:R-:W-:Y:S02]  /*77b0*/  SHF.L.W.U32.HI R237, R71, 0x14, R71 ;  /* 0x0000001447ed7819 */ /* 0x000fe40000010e47 */
[----:B------:R-:W-:Y:S01]  /*77c0*/  SHF.L.W.U32.HI R222, R222, 0x19, R222 ;  /* 0x00000019dede7819 */ /* 0x000fe20000010ede */
[----:B------:R-:W5:Y:S01]  /*77d0*/  LDL R71, [R215] ;  /* 0x00000000d7477983 */ /* 0x000f620000100800 */
[----:B------:R-:W-:-:S02]  /*77e0*/  IADD3 R232, PT, PT, R225, R232, R20 ;  /* 0x000000e8e1e87210 */ /* 0x000fc40007ffe014 */
[----:B------:R-:W-:Y:S02]  /*77f0*/  IADD3 R13, PT, PT, R13, R238, R237 ;  /* 0x000000ee0d0d7210 */ /* 0x000fe40007ffe0ed */
[----:B------:R-:W-:Y:S02]  /*7800*/  IADD3 R238, PT, PT, R11, R222, R250 ;  /* 0x000000de0bee7210 */ /* 0x000fe40007ffe0fa */
[----:B------:R-:W5:Y:S01]  /*7810*/  LDL R11, [R181] ;  /* 0x00000000b50b7983 */ /* 0x000f620000100800 */
[----:B------:R-:W-:Y:S02]  /*7820*/  LOP3.LUT R235, R235, R232, RZ, 0x3c, !PT ;  /* 0x000000e8ebeb7212 */ /* 0x000fe400078e3cff */
[----:B------:R-:W-:Y:S02]  /*7830*/  LOP3.LUT R246, R252, R13, RZ, 0x3c, !PT ;  /* 0x0000000dfcf67212 */ /* 0x000fe400078e3cff */
[----:B------:R-:W-:Y:S02]  /*7840*/  SHF.L.W.U32.HI R235, R235, 0x18, R235 ;  /* 0x00000018ebeb7819 */ /* 0x000fe40000010eeb */
[----:B------:R-:W-:-:S02]  /*7850*/  SHF.L.W.U32.HI R246, R246, 0x18, R246 ;  /* 0x00000018f6f67819 */ /* 0x000fc40000010ef6 */
[----:B------:R-:W-:Y:S02]  /*7860*/  LOP3.LUT R225, R235, R238, RZ, 0x3c, !PT ;  /* 0x000000eeebe17212 */ /* 0x000fe400078e3cff */
[----:B------:R-:W-:Y:S01]  /*7870*/  LOP3.LUT R227, R227, R250, RZ, 0x3c, !PT ;  /* 0x000000fae3e37212 */ /* 0x000fe200078e3cff */
[----:B------:R-:W-:Y:S01]  /*7880*/  IMAD.IADD R248, R15, 0x1, R246 ;  /* 0x000000010ff87824 */ /* 0x000fe200078e02f6 */
[----:B------:R-:W-:Y:S01]  /*7890*/  SHF.L.W.U32.HI R225, R225, 0x10, R225 ;  /* 0x00000010e1e17819 */ /* 0x000fe20000010ee1 */
[----:B------:R-:W-:Y:S01]  /*78a0*/  IMAD.IADD R240, R240, 0x1, R235 ;  /* 0x00000001f0f07824 */ /* 0x000fe200078e02eb */
[----:B------:R-:W-:Y:S01]  /*78b0*/  SHF.L.W.U32.HI R243, R227, 0x18, R227 ;  /* 0x00000018e3f37819 */ /* 0x000fe20000010ee3 */
[----:B------:R-:W5:Y:S02]  /*78c0*/  LDL R15, [R140] ;  /* 0x000000008c0f7983 */ /* 0x000f640000100800 */
[----:B------:R-:W-:Y:S02]  /*78d0*/  IMAD.IADD R227, R248, 0x1, R225 ;  /* 0x00000001f8e37824 */ /* 0x000fe400078e02e1 */
[----:B------:R-:W-:Y:S01]  /*78e0*/  IMAD.IADD R231, R231, 0x1, R243 ;  /* 0x00000001e7e77824 */ /* 0x000fe200078e02f3 */
[----:B------:R-:W-:-:S02]  /*78f0*/  LOP3.LUT R235, R237, R248, RZ, 0x3c, !PT ;  /* 0x000000f8edeb7212 */ /* 0x000fc400078e3cff */
[----:B------:R-:W-:Y:S02]  /*7900*/  LOP3.LUT R222, R222, R227, RZ, 0x3c, !PT ;  /* 0x000000e3dede7212 */ /* 0x000fe400078e3cff */
[----:B------:R-:W-:Y:S02]  /*7910*/  LOP3.LUT R237, R230, R231, RZ, 0x3c, !PT ;  /* 0x000000e7e6ed7212 */ /* 0x000fe400078e3cff */
[----:B------:R-:W-:Y:S02]  /*7920*/  SHF.L.W.U32.HI R230, R222, 0x14, R222 ;  /* 0x00000014dee67819 */ /* 0x000fe40000010ede */
[----:B------:R-:W-:Y:S02]  /*7930*/  SHF.L.W.U32.HI R222, R237, 0x19, R237 ;  /* 0x00000019edde7819 */ /* 0x000fe40000010eed */
[----:B------:R-:W-:Y:S02]  /*7940*/  LOP3.LUT R237, R20, R240, RZ, 0x3c, !PT ;  /* 0x000000f014ed7212 */ /* 0x000fe400078e3cff */
[----:B------:R-:W-:Y:S01]  /*7950*/  IADD3 R241, PT, PT, R241, R222, R232 ;  /* 0x000000def1f17210 */ /* 0x000fe20007ffe0e8 */
[----:B------:R-:W5:Y:S01]  /*7960*/  LDL R20, [R143] ;  /* 0x000000008f147983 */ /* 0x000f620000100800 */
[----:B------:R-:W-:-:S02]  /*7970*/  SHF.L.W.U32.HI R237, R237, 0x19, R237 ;  /* 0x00000019eded7819 */ /* 0x000fc40000010eed */
[----:B------:R-:W-:Y:S02]  /*7980*/  LOP3.LUT R246, R246, R241, RZ, 0x3c, !PT ;  /* 0x000000f1f6f67212 */ /* 0x000fe400078e3cff */
[----:B------:R-:W-:Y:S02]  /*7990*/  SHF.L.W.U32.HI R235, R235, 0x19, R235 ;  /* 0x00000019ebeb7819 */ /* 0x000fe40000010eeb */
[----:B------:R-:W-:Y:S02]  /*79a0*/  IADD3 R242, PT, PT, R242, R237, R13 ;  /* 0x000000edf2f27210 */ /* 0x000fe40007ffe00d */
[----:B------:R-:W-:Y:S01]  /*79b0*/  SHF.L.W.U32.HI R246, R246, 0x10, R246 ;  /* 0x00000010f6f67819 */ /* 0x000fe20000010ef6 */
[----:B------:R-:W5:Y:S01]  /*79c0*/  LDL R13, [R182] ;  /* 0x00000000b60d7983 */ /* 0x000f620000100800 */
[----:B------:R-:W-:Y:S02]  /*79d0*/  IADD3 R236, PT, PT, R236, R228, R235 ;  /* 0x000000e4ecec7210 */ /* 0x000fe40007ffe0eb */
[----:B------:R-:W-:Y:S01]  /*79e0*/  LOP3.LUT R228, R245, R242, RZ, 0x3c, !PT ;  /* 0x000000f2f5e47212 */ /* 0x000fe200078e3cff */
[----:B------:R-:W-:-:S03]  /*79f0*/  IMAD.IADD R229, R229, 0x1, R246 ;  /* 0x00000001e5e57824 */ /* 0x000fc600078e02f6 */
[----:B------:R-:W-:Y:S02]  /*7a00*/  SHF.L.W.U32.HI R228, R228, 0x10, R228 ;  /* 0x00000010e4e47819 */ /* 0x000fe40000010ee4 */
[----:B------:R-:W-:Y:S02]  /*7a10*/  LOP3.LUT R245, R222, R229, RZ, 0x3c, !PT ;  /* 0x000000e5def57212 */ /* 0x000fe400078e3cff */
[----:B--2---:R-:W-:Y:S01]  /*7a20*/  IADD3 R238, PT, PT, R223, R238, R230 ;  /* 0x000000eedfee7210 */ /* 0x004fe20007ffe0e6 */
[----:B------:R-:W-:Y:S01]  /*7a30*/  IMAD.IADD R232, R231, 0x1, R228 ;  /* 0x00000001e7e87824 */ /* 0x000fe200078e02e4 */
[----:B------:R-:W2:Y:S01]  /*7a40*/  LDL R222, [R141] ;  /* 0x000000008dde7983 */ /* 0x000ea20000100800 */
[----:B------:R-:W-:Y:S02]  /*7a50*/  LOP3.LUT R243, R243, R236, RZ, 0x3c, !PT ;  /* 0x000000ecf3f37212 */ /* 0x000fe400078e3cff */
[----:B------:R-:W-:Y:S01]  /*7a60*/  SHF.L.W.U32.HI R231, R245, 0x14, R245 ;  /* 0x00000014f5e77819 */ /* 0x000fe20000010ef5 */
[----:B------:R-:W2:Y:S01]  /*7a70*/  LDL R223, [R139] ;  /* 0x000000008bdf7983 */ /* 0x000ea20000100800 */
[----:B------:R-:W-:-:S02]  /*7a80*/  LOP3.LUT R237, R237, R232, RZ, 0x3c, !PT ;  /* 0x000000e8eded7212 */ /* 0x000fc400078e3cff */
[----:B------:R-:W-:Y:S02]  /*7a90*/  SHF.L.W.U32.HI R243, R243, 0x10, R243 ;  /* 0x00000010f3f37819 */ /* 0x000fe40000010ef3 */
[----:B---3--:R-:W-:Y:S02]  /*7aa0*/  IADD3 R241, PT, PT, R226, R241, R231 ;  /* 0x000000f1e2f17210 */ /* 0x008fe40007ffe0e7 */
[----:B------:R-:W-:Y:S01]  /*7ab0*/  SHF.L.W.U32.HI R237, R237, 0x14, R237 ;  /* 0x00000014eded7819 */ /* 0x000fe20000010eed */
[----:B------:R-:W-:Y:S01]  /*7ac0*/  IMAD.IADD R240, R240, 0x1, R243 ;  /* 0x00000001f0f07824 */ /* 0x000fe200078e02f3 */
[----:B------:R-:W-:Y:S02]  /*7ad0*/  LOP3.LUT R226, R225, R238, RZ, 0x3c, !PT ;  /* 0x000000eee1e27212 */ /* 0x000fe400078e3cff */
[----:B------:R-:W-:Y:S02]  /*7ae0*/  LOP3.LUT R246, R246, R241, RZ, 0x3c, !PT ;  /* 0x000000f1f6f67212 */ /* 0x000fe400078e3cff */
[----:B----4-:R-:W-:-:S02]  /*7af0*/  IADD3 R225, PT, PT, R224, R242, R237 ;  /* 0x000000f2e0e17210 */ /* 0x010fc40007ffe0ed */
[----:B------:R-:W-:Y:S02]  /*7b00*/  SHF.L.W.U32.HI R224, R226, 0x18, R226 ;  /* 0x00000018e2e07819 */ /* 0x000fe40000010ee2 */
[----:B------:R-:W-:Y:S02]  /*7b10*/  SHF.L.W.U32.HI R226, R246, 0x18, R246 ;  /* 0x00000018f6e27819 */ /* 0x000fe40000010ef6 */
[----:B------:R-:W-:Y:S01]  /*7b20*/  LOP3.LUT R235, R235, R240, RZ, 0x3c, !PT ;  /* 0x000000f0ebeb7212 */ /* 0x000fe200078e3cff */
[----:B------:R-:W-:Y:S01]  /*7b30*/  IMAD.IADD R227, R227, 0x1, R224 ;  /* 0x00000001e3e37824 */ /* 0x000fe200078e02e0 */
[----:B------:R-:W-:Y:S01]  /*7b40*/  LOP3.LUT R245, R228, R225, RZ, 0x3c, !PT ;  /* 0x000000e1e4f57212 */ /* 0x000fe200078e3cff */
[----:B------:R-:W-:Y:S01]  /*7b50*/  IMAD.IADD R242, R229, 0x1, R226 ;  /* 0x00000001e5f27824 */ /* 0x000fe200078e02e2 */
[----:B------:R-:W-:Y:S01]  /*7b60*/  SHF.L.W.U32.HI R235, R235, 0x14, R235 ;  /* 0x00000014ebeb7819 */ /* 0x000fe20000010eeb */
[----:B------:R-:W3:Y:S04]  /*7b70*/  LDL R228, [R142] ;  /* 0x000000008ee47983 */ /* 0x000ee80000100800 */
[----:B------:R-:W4:Y:S01]  /*7b80*/  LDL R229, [R144] ;  /* 0x0000000090e57983 */ /* 0x000f220000100800 */
[----:B------:R-:W-:-:S02]  /*7b90*/  IADD3 R244, PT, PT, R244, R236, R235 ;  /* 0x000000ecf4f47210 */ /* 0x000fc40007ffe0eb */
[----:B------:R-:W-:Y:S02]  /*7ba0*/  LOP3.LUT R236, R230, R227, RZ, 0x3c, !PT ;  /* 0x000000e3e6ec7212 */ /* 0x000fe400078e3cff */
[----:B------:R-:W-:Y:S01]  /*7bb0*/  SHF.L.W.U32.HI R245, R245, 0x18, R245 ;  /* 0x00000018f5f57819 */ /* 0x000fe20000010ef5 */
[----:B------:R-:W4:Y:S01]  /*7bc0*/  LDL R230, [R183] ;  /* 0x00000000b7e67983 */ /* 0x000f220000100800 */
[----:B------:R-:W-:Y:S02]  /*7bd0*/  SHF.L.W.U32.HI R236, R236, 0x19, R236 ;  /* 0x00000019ecec7819 */ /* 0x000fe40000010eec */
[----:B------:R-:W-:Y:S01]  /*7be0*/  LOP3.LUT R231, R231, R242, RZ, 0x3c, !PT ;  /* 0x000000f2e7e77212 */ /* 0x000fe200078e3cff */
[----:B------:R-:W-:Y:S01]  /*7bf0*/  IMAD.IADD R232, R232, 0x1, R245 ;  /* 0x00000001e8e87824 */ /* 0x000fe200078e02f5 */
[----:B-----5:R-:W-:Y:S02]  /*7c00*/  IADD3 R233, PT, PT, R233, R236, R244 ;  /* 0x000000ece9e97210 */ /* 0x020fe40007ffe0f4 */
[----:B------:R-:W-:-:S02]  /*7c10*/  SHF.L.W.U32.HI R231, R231, 0x19, R231 ;  /* 0x00000019e7e77819 */ /* 0x000fc40000010ee7 */
[----:B------:R-:W-:Y:S02]  /*7c20*/  LOP3.LUT R243, R243, R244, RZ, 0x3c, !PT ;  /* 0x000000f4f3f37212 */ /* 0x000fe400078e3cff */
[----:B------:R-:W-:Y:S02]  /*7c30*/  LOP3.LUT R237, R237, R232, RZ, 0x3c, !PT ;  /* 0x000000e8eded7212 */ /* 0x000fe400078e3cff */
[----:B------:R-:W-:Y:S02]  /*7c40*/  LOP3.LUT R244, R245, R233, RZ, 0x3c, !PT ;  /* 0x000000e9f5f47212 */ /* 0x000fe400078e3cff */
[----:B------:R-:W-:Y:S02]  /*7c50*/  IADD3 R234, PT, PT, R234, R231, R238 ;  /* 0x000000e7eaea7210 */ /* 0x000fe40007ffe0ee */
[----:B------:R-:W-:Y:S02]  /*7c60*/  SHF.L.W.U32.HI R238, R237, 0x19, R237 ;  /* 0x00000019edee7819 */ /* 0x000fe40000010eed */
[----:B------:R-:W-:-:S02]  /*7c70*/  SHF.L.W.U32.HI R245, R243, 0x18, R243 ;  /* 0x00000018f3f57819 */ /* 0x000fc40000010ef3 */
[----:B------:R-:W-:Y:S01]  /*7c80*/  SHF.L.W.U32.HI R237, R244, 0x10, R244 ;  /* 0x00000010f4ed7819 */ /* 0x000fe20000010ef4 */
[----:B------:R-:W5:Y:S01]  /*7c90*/  LDL R243, [R149] ;  /* 0x0000000095f37983 */ /* 0x000f620000100800 */
[----:B------:R-:W-:Y:S01]  /*7ca0*/  IADD3 R239, PT, PT, R239, R238, R241 ;  /* 0x000000eeefef7210 */ /* 0x000fe20007ffe0f1 */
[----:B------:R-:W-:Y:S01]  /*7cb0*/  IMAD.IADD R240, R240, 0x1, R245 ;  /* 0x00000001f0f07824 */ /* 0x000fe200078e02f5 */
[----:B------:R-:W-:Y:S01]  /*7cc0*/  LOP3.LUT R245, R245, R234, RZ, 0x3c, !PT ;  /* 0x000000eaf5f57212 */ /* 0x000fe200078e3cff */
[----:B------:R-:W-:Y:S01]  /*7cd0*/  IMAD.IADD R241, R242, 0x1, R237 ;  /* 0x00000001f2f17824 */ /* 0x000fe200078e02ed */
[----:B------:R-:W5:Y:S04]  /*7ce0*/  LDL R244, [R184] ;  /* 0x00000000b8f47983 */ /* 0x000f680000100800 */
[----:B------:R-:W5:Y:S01]  /*7cf0*/  LDL R242, [R146] ;  /* 0x0000000092f27983 */ /* 0x000f620000100800 */
[----:B------:R-:W-:-:S02]  /*7d00*/  LOP3.LUT R235, R235, R240, RZ, 0x3c, !PT ;  /* 0x000000f0ebeb7212 */ /* 0x000fc400078e3cff */
[----:B------:R-:W-:Y:S02]  /*7d10*/  SHF.L.W.U32.HI R245, R245, 0x10, R245 ;  /* 0x00000010f5f57819 */ /* 0x000fe40000010ef5 */
[----:B------:R-:W-:Y:S02]  /*7d20*/  LOP3.LUT R246, R236, R241, RZ, 0x3c, !PT ;  /* 0x000000f1ecf67212 */ /* 0x000fe400078e3cff */
[----:B------:R-:W-:Y:S01]  /*7d30*/  SHF.L.W.U32.HI R236, R235, 0x19, R235 ;  /* 0x00000019ebec7819 */ /* 0x000fe20000010eeb */
[----:B------:R-:W-:-:S03]  /*7d40*/  IMAD.IADD R232, R232, 0x1, R245 ;  /* 0x00000001e8e87824 */ /* 0x000fc600078e02f5 */
        /* <DEDUP_REMOVED lines=8> */
[----:B------:R-:W5:Y:S02]  /*7dd0*/  LDL R226, [R150] ;  /* 0x0000000096e27983 */ /* 0x000f640000100800 */
[----:B------:R-:W-:Y:S01]  /*7de0*/  IMAD.IADD R227, R227, 0x1, R76 ;  /* 0x00000001e3e37824 */ /* 0x000fe200078e024c */
[----:B------:R-:W-:Y:S02]  /*7df0*/  IADD3 R8, PT, PT, R8, R233, R235 ;  /* 0x000000e908087210 */ /* 0x000fe40007ffe0eb */
[----:B------:R-:W-:Y:S01]  /*7e00*/  IADD3 R234, PT, PT, R7, R234, R224 ;  /* 0x000000ea07ea7210 */ /* 0x000fe20007ffe0e0 */
[----:B------:R-:W-:Y:S01]  /*7e10*/  IMAD.IADD R7, R240, 0x1, R231 ;  /* 0x00000001f0077824 */ /* 0x000fe200078e02e7 */
[----:B------:R-:W-:Y:S01]  /*7e20*/  LOP3.LUT R240, R237, R8, RZ, 0x3c, !PT ;  /* 0x00000008edf07212 */ /* 0x000fe200078e3cff */
[----:B------:R-:W5:Y:S01]  /*7e30*/  LDL R233, [R145] ;  /* 0x0000000091e97983 */ /* 0x000f620000100800 */
[----:B------:R-:W-:-:S02]  /*7e40*/  LOP3.LUT R246, R236, R227, RZ, 0x3c, !PT ;  /* 0x000000e3ecf67212 */ /* 0x000fc400078e3cff */
[----:B------:R-:W-:Y:S01]  /*7e50*/  LOP3.LUT R236, R238, R7, RZ, 0x3c, !PT ;  /* 0x00000007eeec7212 */ /* 0x000fe200078e3cff */
[----:B------:R-:W5:Y:S01]  /*7e60*/  LDL R237, [R147] ;  /* 0x0000000093ed7983 */ /* 0x000f620000100800 */
[----:B------:R-:W-:Y:S02]  /*7e70*/  SHF.L.W.U32.HI R240, R240, 0x18, R240 ;  /* 0x00000018f0f07819 */ /* 0x000fe40000010ef0 */
[----:B------:R-:W-:-:S03]  /*7e80*/  SHF.L.W.U32.HI R238, R246, 0x14, R246 ;  /* 0x00000014f6ee7819 */ /* 0x000fc60000010ef6 */
[----:B------:R-:W-:Y:S01]  /*7e90*/  IMAD.IADD R246, R241, 0x1, R240 ;  /* 0x00000001f1f67824 */ /* 0x000fe200078e02f0 */
[----:B------:R-:W-:Y:S02]  /*7ea0*/  IADD3 R6, PT, PT, R6, R225, R238 ;  /* 0x000000e106067210 */ /* 0x000fe40007ffe0ee */
[----:B------:R-:W-:Y:S01]  /*7eb0*/  SHF.L.W.U32.HI R236, R236, 0x14, R236 ;  /* 0x00000014ecec7819 */ /* 0x000fe20000010eec */
[----:B------:R-:W5:Y:S01]  /*7ec0*/  LDL R225, [R148] ;  /* 0x0000000094e17983 */ /* 0x000f620000100800 */
[----:B------:R-:W-:Y:S02]  /*7ed0*/  LOP3.LUT R248, R76, R6, RZ, 0x3c, !PT ;  /* 0x000000064cf87212 */ /* 0x000fe400078e3cff */
[----:B------:R-:W-:Y:S02]  /*7ee0*/  LOP3.LUT R235, R235, R246, RZ, 0x3c, !PT ;  /* 0x000000f6ebeb7212 */ /* 0x000fe400078e3cff */
[----:B------:R-:W-:Y:S02]  /*7ef0*/  IADD3 R10, PT, PT, R10, R239, R236 ;  /* 0x000000ef0a0a7210 */ /* 0x000fe40007ffe0ec */
[----:B------:R-:W-:-:S02]  /*7f00*/  SHF.L.W.U32.HI R248, R248, 0x18, R248 ;  /* 0x00000018f8f87819 */ /* 0x000fc40000010ef8 */
[----:B------:R-:W-:Y:S02]  /*7f10*/  SHF.L.W.U32.HI R76, R235, 0x19, R235 ;  /* 0x00000019eb4c7819 */ /* 0x000fe40000010eeb */
[----:B------:R-:W-:Y:S02]  /*7f20*/  LOP3.LUT R245, R245, R234, RZ, 0x3c, !PT ;  /* 0x000000eaf5f57212 */ /* 0x000fe400078e3cff */
[----:B------:R-:W-:Y:S01]  /*7f30*/  LOP3.LUT R235, R231, R10, RZ, 0x3c, !PT ;  /* 0x0000000ae7eb7212 */ /* 0x000fe200078e3cff */
[----:B------:R-:W-:Y:S01]  /*7f40*/  IMAD.IADD R231, R227, 0x1, R248 ;  /* 0x00000001e3e77824 */ /* 0x000fe200078e02f8 */
[----:B------:R-:W-:Y:S02]  /*7f50*/  IADD3 R234, PT, PT, R73, R76, R234 ;  /* 0x0000004c49ea7210 */ /* 0x000fe40007ffe0ea */
[----:B------:R-:W5:Y:S01]  /*7f60*/  LDL R73, [R185] ;  /* 0x00000000b9497983 */ /* 0x000f620000100800 */
[----:B------:R-:W-:Y:S02]  /*7f70*/  SHF.L.W.U32.HI R235, R235, 0x18, R235 ;  /* 0x00000018ebeb7819 */ /* 0x000fe40000010eeb */
[----:B------:R-:W-:-:S03]  /*7f80*/  LOP3.LUT R238, R238, R231, RZ, 0x3c, !PT ;  /* 0x000000e7eeee7212 */ /* 0x000fc600078e3cff */
[----:B------:R-:W-:Y:S01]  /*7f90*/  IMAD.IADD R227, R7, 0x1, R235 ;  /* 0x0000000107e37824 */ /* 0x000fe200078e02eb */
[----:B------:R-:W-:Y:S02]  /*7fa0*/  SHF.L.W.U32.HI R7, R238, 0x19, R238 ;  /* 0x00000019ee077819 */ /* 0x000fe40000010eee */
[----:B------:R-:W-:Y:S01]  /*7fb0*/  LOP3.LUT R235, R235, R234, RZ, 0x3c, !PT ;  /* 0x000000eaebeb7212 */ /* 0x000fe200078e3cff */
[----:B------:R-:W5:Y:S01]  /*7fc0*/  LDL R238, [R153] ;  /* 0x0000000099ee7983 */ /* 0x000f620000100800 */
[----:B------:R-:W-:Y:S02]  /*7fd0*/  IADD3 R14, PT, PT, R14, R8, R7 ;  /* 0x000000080e0e7210 */ /* 0x000fe40007ffe007 */
[----:B------:R-:W-:Y:S02]  /*7fe0*/  SHF.L.W.U32.HI R8, R235, 0x10, R235 ;  /* 0x00000010eb087819 */ /* 0x000fe40000010eeb */
[----:B------:R-:W5:Y:S01]  /*7ff0*/  LDL R235, [R152] ;  /* 0x0000000098eb7983 */ /* 0x000f620000100800 */
[----:B------:R-:W-:-:S02]  /*8000*/  SHF.L.W.U32.HI R245, R245, 0x18, R245 ;  /* 0x00000018f5f57819 */ /* 0x000fc40000010ef5 */
[----:B------:R-:W-:-:S03]  /*8010*/  IMAD.IADD R231, R231, 0x1, R8 ;  /* 0x00000001e7e77824 */ /* 0x000fc600078e0208 */
[----:B------:R-:W-:Y:S02]  /*8020*/  IMAD.IADD R239, R232, 0x1, R245 ;  /* 0x00000001e8ef7824 */ /* 0x000fe400078e02f5 */
[----:B------:R-:W-:Y:S01]  /*8030*/  LOP3.LUT R76, R76, R231, RZ, 0x3c, !PT ;  /* 0x000000e74c4c7212 */ /* 0x000fe200078e3cff */
[----:B------:R-:W5:Y:S01]  /*8040*/  LDL R232, [R151] ;  /* 0x0000000097e87983 */ /* 0x000f620000100800 */
[----:B------:R-:W-:Y:S02]  /*8050*/  LOP3.LUT R236, R236, R227, RZ, 0x3c, !PT ;  /* 0x000000e3ecec7212 */ /* 0x000fe400078e3cff */
[----:B------:R-:W-:Y:S02]  /*8060*/  LOP3.LUT R224, R224, R239, RZ, 0x3c, !PT ;  /* 0x000000efe0e07212 */ /* 0x000fe400078e3cff */
[----:B------:R-:W-:Y:S02]  /*8070*/  SHF.L.W.U32.HI R76, R76, 0x14, R76 ;  /* 0x000000144c4c7819 */ /* 0x000fe40000010e4c */
[----:B------:R-:W-:-:S02]  /*8080*/  SHF.L.W.U32.HI R241, R224, 0x19, R224 ;  /* 0x00000019e0f17819 */ /* 0x000fc40000010ee0 */
[----:B------:R-:W-:Y:S02]  /*8090*/  SHF.L.W.U32.HI R224, R236, 0x19, R236 ;  /* 0x00000019ece07819 */ /* 0x000fe40000010eec */
[----:B------:R-:W-:Y:S02]  /*80a0*/  IADD3 R21, PT, PT, R21, R234, R76 ;  /* 0x000000ea15157210 */ /* 0x000fe40007ffe04c */
[----:B------:R-:W-:Y:S02]  /*80b0*/  LOP3.LUT R234, R245, R14, RZ, 0x3c, !PT ;  /* 0x0000000ef5ea7212 */ /* 0x000fe400078e3cff */
[----:B------:R-:W-:Y:S02]  /*80c0*/  IADD3 R245, PT, PT, R0, R241, R10 ;  /* 0x000000f100f57210 */ /* 0x000fe40007ffe00a */
[----:B------:R-:W-:Y:S01]  /*80d0*/  IADD3 R75, PT, PT, R75, R224, R6 ;  /* 0x000000e04b4b7210 */ /* 0x000fe20007ffe006 */
[----:B------:R-:W5:Y:S04]  /*80e0*/  LDL R10, [R155] ;  /* 0x000000009b0a7983 */ /* 0x000f680000100800 */
[----:B------:R-:W5:Y:S01]  /*80f0*/  LDL R6, [R186] ;  /* 0x00000000ba067983 */ /* 0x000f620000100800 */
[----:B------:R-:W-:-:S04]  /*8100*/  LOP3.LUT R236, R240, R75, RZ, 0x3c, !PT ;  /* 0x0000004bf0ec7212 */ /* 0x000fc800078e3cff */
[----:B------:R-:W-:Y:S02]  /*8110*/  SHF.L.W.U32.HI R236, R236, 0x10, R236 ;  /* 0x00000010ecec7819 */ /* 0x000fe40000010eec */
[----:B------:R-:W-:-:S03]  /*8120*/  SHF.L.W.U32.HI R0, R234, 0x10, R234 ;  /* 0x00000010ea007819 */ /* 0x000fc60000010eea */
[----:B------:R-:W-:Y:S01]  /*8130*/  IMAD.IADD R239, R239, 0x1, R236 ;  /* 0x00000001efef7824 */ /* 0x000fe200078e02ec */
[----:B------:R-:W-:Y:S01]  /*8140*/  LOP3.LUT R248, R248, R245, RZ, 0x3c, !PT ;  /* 0x000000f5f8f87212 */ /* 0x000fe200078e3cff */
[----:B------:R-:W-:Y:S01]  /*8150*/  IMAD.IADD R234, R227, 0x1, R0 ;  /* 0x00000001e3ea7824 */ /* 0x000fe200078e0200 */
[----:B------:R-:W-:Y:S02]  /*8160*/  LOP3.LUT R8, R8, R21, RZ, 0x3c, !PT ;  /* 0x0000001508087212 */ /* 0x000fe400078e3cff */
[----:B------:R-:W-:Y:S02]  /*8170*/  LOP3.LUT R224, R224, R239, RZ, 0x3c, !PT ;  /* 0x000000efe0e07212 */ /* 0x000fe400078e3cff */
[----:B------:R-:W-:Y:S02]  /*8180*/  SHF.L.W.U32.HI R227, R248, 0x10, R248 ;  /* 0x00000010f8e37819 */ /* 0x000fe40000010ef8 */
[----:B------:R-:W-:Y:S02]  /*8190*/  LOP3.LUT R7, R7, R234, RZ, 0x3c, !PT ;  /* 0x000000ea07077212 */ /* 0x000fe400078e3cff */
[----:B------:R-:W-:Y:S01]  /*81a0*/  SHF.L.W.U32.HI R224, R224, 0x14, R224 ;  /* 0x00000014e0e07819 */ /* 0x000fe20000010ee0 */
[----:B------:R-:W-:Y:S01]  /*81b0*/  IMAD.IADD R246, R246, 0x1, R227 ;  /* 0x00000001f6f67824 */ /* 0x000fe200078e02e3 */
[----:B------:R-:W-:-:S02]  /*81c0*/  SHF.L.W.U32.HI R240, R8, 0x18, R8 ;  /* 0x0000001808f07819 */ /* 0x000fc40000010e08 */
[----:B------:R-:W-:Y:S01]  /*81d0*/  SHF.L.W.U32.HI R7, R7, 0x14, R7 ;  /* 0x0000001407077819 */ /* 0x000fe20000010e07 */
[----:B------:R-:W5:Y:S01]  /*81e0*/  LDL R8, [R156] ;  /* 0x000000009c087983 */ /* 0x000f620000100800 */
[----:B------:R-:W-:-:S03]  /*81f0*/  IADD3 R75, PT, PT, R2, R75, R224 ;  /* 0x0000004b024b7210 */ /* 0x000fc60007ffe0e0 */
[----:B------:R-:W5:Y:S01]  /*8200*/  LDL R2, [R154] ;  /* 0x000000009a027983 */ /* 0x000f620000100800 */
[----:B------:R-:W-:Y:S02]  /*8210*/  LOP3.LUT R241, R241, R246, RZ, 0x3c, !PT ;  /* 0x000000f6f1f17212 */ /* 0x000fe400078e3cff */
[----:B------:R-:W-:Y:S02]  /*8220*/  IADD3 R69, PT, PT, R69, R14, R7 ;  /* 0x0000000e45457210 */ /* 0x000fe40007ffe007 */
[----:B------:R-:W-:Y:S02]  /*8230*/  SHF.L.W.U32.HI R14, R241, 0x14, R241 ;  /* 0x00000014f10e7819 */ /* 0x000fe40000010ef1 */
[----:B------:R-:W-:Y:S02]  /*8240*/  LOP3.LUT R241, R0, R69, RZ, 0x3c, !PT ;  /* 0x0000004500f17212 */ /* 0x000fe400078e3cff */
[----:B------:R-:W5:Y:S01]  /*8250*/  LDL R0, [R187] ;  /* 0x00000000bb007983 */ /* 0x000f620000100800 */
[----:B------:R-:W-:Y:S01]  /*8260*/  IMAD.IADD R231, R231, 0x1, R240 ;  /* 0x00000001e7e77824 */ /* 0x000fe200078e02f0 */
[----:B------:R-:W-:-:S02]  /*8270*/  IADD3 R74, PT, PT, R74, R245, R14 ;  /* 0x000000f54a4a7210 */ /* 0x000fc40007ffe00e */
[----:B------:R-:W-:Y:S02]  /*8280*/  SHF.L.W.U32.HI R241, R241, 0x18, R241 ;  /* 0x00000018f1f17819 */ /* 0x000fe40000010ef1 */
[----:B------:R-:W-:Y:S02]  /*8290*/  LOP3.LUT R76, R76, R231, RZ, 0x3c, !PT ;  /* 0x000000e74c4c7212 */ /* 0x000fe400078e3cff */
[----:B------:R-:W-:Y:S01]  /*82a0*/  LOP3.LUT R227, R227, R74, RZ, 0x3c, !PT ;  /* 0x0000004ae3e37212 */ /* 0x000fe200078e3cff */
[----:B------:R-:W-:Y:S01]  /*82b0*/  IMAD.IADD R234, R234, 0x1, R241 ;  /* 0x00000001eaea7824 */ /* 0x000fe200078e02f1 */
[----:B------:R-:W-:Y:S02]  /*82c0*/  SHF.L.W.U32.HI R76, R76, 0x19, R76 ;  /* 0x000000194c4c7819 */ /* 0x000fe40000010e4c */
[----:B------:R-:W-:Y:S02]  /*82d0*/  LOP3.LUT R236, R236, R75, RZ, 0x3c, !PT ;  /* 0x0000004becec7212 */ /* 0x000fe400078e3cff */
[----:B------:R-:W-:-:S02]  /*82e0*/  SHF.L.W.U32.HI R227, R227, 0x18, R227 ;  /* 0x00000018e3e37819 */ /* 0x000fc40000010ee3 */
[----:B------:R-:W-:Y:S02]  /*82f0*/  IADD3 R248, PT, PT, R9, R76, R69 ;  /* 0x0000004c09f87210 */ /* 0x000fe40007ffe045 */
[----:B------:R-:W-:Y:S01]  /*8300*/  SHF.L.W.U32.HI R236, R236, 0x18, R236 ;  /* 0x00000018ecec7819 */ /* 0x000fe20000010eec */
[----:B------:R-:W5:Y:S01]  /*8310*/  LDL R69, [R161] ;  /* 0x00000000a1457983 */ /* 0x000f620000100800 */
[----:B------:R-:W-:Y:S01]  /*8320*/  LOP3.LUT R9, R7, R234, RZ, 0x3c, !PT ;  /* 0x000000ea07097212 */ /* 0x000fe200078e3cff */
[----:B------:R-:W-:Y:S02]  /*8330*/  IMAD.IADD R7, R246, 0x1, R227 ;  /* 0x00000001f6077824 */ /* 0x000fe400078e02e3 */
[----:B------:R-:W-:Y:S01]  /*8340*/  IMAD.IADD R239, R239, 0x1, R236 ;  /* 0x00000001efef7824 */ /* 0x000fe200078e02ec */
[----:B------:R-:W-:Y:S02]  /*8350*/  LOP3.LUT R236, R236, R248, RZ, 0x3c, !PT ;  /* 0x000000f8ecec7212 */ /* 0x000fe400078e3cff */
[----:B------:R-:W-:-:S02]  /*8360*/  SHF.L.W.U32.HI R9, R9, 0x19, R9 ;  /* 0x0000001909097819 */ /* 0x000fc40000010e09 */
[----:B------:R-:W-:Y:S02]  /*8370*/  LOP3.LUT R14, R14, R7, RZ, 0x3c, !PT ;  /* 0x000000070e0e7212 */ /* 0x000fe400078e3cff */
[----:B------:R-:W-:Y:S02]  /*8380*/  SHF.L.W.U32.HI R236, R236, 0x10, R236 ;  /* 0x00000010ecec7819 */ /* 0x000fe40000010eec */
[----:B------:R-:W-:Y:S02]  /*8390*/  IADD3 R75, PT, PT, R12, R9, R75 ;  /* 0x000000090c4b7210 */ /* 0x000fe40007ffe04b */
[----:B------:R-:W-:Y:S02]  /*83a0*/  SHF.L.W.U32.HI R12, R14, 0x19, R14 ;  /* 0x000000190e0c7819 */ /* 0x000fe40000010e0e */
[----:B------:R-:W5:Y:S01]  /*83b0*/  LDL R14, [R158] ;  /* 0x000000009e0e7983 */ /* 0x000f620000100800 */
[----:B------:R-:W-:Y:S01]  /*83c0*/  IMAD.IADD R7, R7, 0x1, R236 ;  /* 0x0000000107077824 */ /* 0x000fe200078e02ec */
[----:B------:R-:W-:-:S04]  /*83d0*/  LOP3.LUT R227, R227, R75, RZ, 0x3c, !PT ;  /* 0x0000004be3e37212 */ /* 0x000fc800078e3cff */
[----:B------:R-:W-:Y:S02]  /*83e0*/  LOP3.LUT R76, R76, R7, RZ, 0x3c, !PT ;  /* 0x000000074c4c7212 */ /* 0x000fe400078e3cff */
[----:B------:R-:W-:Y:S02]  /*83f0*/  SHF.L.W.U32.HI R246, R227, 0x10, R227 ;  /* 0x00000010e3f67819 */ /* 0x000fe40000010ee3 */
[----:B------:R-:W-:Y:S02]  /*8400*/  SHF.L.W.U32.HI R76, R76, 0x14, R76 ;  /* 0x000000144c4c7819 */ /* 0x000fe40000010e4c */
[----:B------:R-:W-:Y:S01]  /*8410*/  LOP3.LUT R224, R224, R239, RZ, 0x3c, !PT ;  /* 0x000000efe0e07212 */ /* 0x000fe200078e3cff */
[----:B------:R-:W-:Y:S01]  /*8420*/  IMAD.IADD R250, R231, 0x1, R246 ;  /* 0x00000001e7fa7824 */ /* 0x000fe200078e02f6 */
[----:B------:R-:W-:Y:S02]  /*8430*/  IADD3 R248, PT, PT, R5, R248, R76 ;  /* 0x000000f805f87210 */ /* 0x000fe40007ffe04c */
[----:B------:R-:W-:-:S02]  /*8440*/  SHF.L.W.U32.HI R5, R224, 0x19, R224 ;  /* 0x00000019e0057819 */ /* 0x000fc40000010ee0 */
[----:B------:R-:W-:Y:S02]  /*8450*/  LOP3.LUT R9, R9, R250, RZ, 0x3c, !PT ;  /* 0x000000fa09097212 */ /* 0x000fe400078e3cff */
[----:B------:R-:W-:Y:S02]  /*8460*/  IADD3 R227, PT, PT, R70, R5, R74 ;  /* 0x0000000546e37210 */ /* 0x000fe40007ffe04a */
[----:B------:R-:W-:Y:S01]  /*8470*/  IADD3 R72, PT, PT, R72, R12, R21 ;  /* 0x0000000c48487210 */ /* 0x000fe20007ffe015 */
[----:B------:R-:W5:Y:S01]  /*8480*/  LDL R70, [R188] ;  /* 0x00000000bc467983 */ /* 0x000f620000100800 */
[----:B------:R-:W-:Y:S02]  /*8490*/  SHF.L.W.U32.HI R224, R9, 0x14, R9 ;  /* 0x0000001409e07819 */ /* 0x000fe40000010e09 */
[----:B------:R-:W-:Y:S01]  /*84a0*/  LOP3.LUT R241, R241, R72, RZ, 0x3c, !PT ;  /* 0x00000048f1f17212 */ /* 0x000fe200078e3cff */
[----:B------:R-:W5:Y:S01]  /*84b0*/  LDL R21, [R157] ;  /* 0x000000009d157983 */ /* 0x000f620000100800 */
[----:B------:R-:W-:-:S03]  /*84c0*/  IADD3 R75, PT, PT, R4, R75, R224 ;  /* 0x0000004b044b7210 */ /* 0x000fc60007ffe0e0 */
[----:B------:R-:W5:Y:S01]  /*84d0*/  LDL R9, [R159] ;  /* 0x000000009f097983 */ /* 0x000f620000100800 */
[----:B------:R-:W-:Y:S02]  /*84e0*/  SHF.L.W.U32.HI R4, R241, 0x10, R241 ;  /* 0x00000010f1047819 */ /* 0x000fe40000010ef1 */
[----:B------:R-:W-:Y:S01]  /*84f0*/  LOP3.LUT R231, R246, R75, RZ, 0x3c, !PT ;  /* 0x0000004bf6e77212 */ /* 0x000fe200078e3cff */
[----:B------:R-:W5:Y:S01]  /*8500*/  LDL R74, [R162] ;  /* 0x00000000a24a7983 */ /* 0x000f620000100800 */
[----:B------:R-:W-:Y:S01]  /*8510*/  LOP3.LUT R240, R240, R227, RZ, 0x3c, !PT ;  /* 0x000000e3f0f07212 */ /* 0x000fe200078e3cff */
[----:B------:R-:W-:Y:S01]  /*8520*/  IMAD.IADD R239, R239, 0x1, R4 ;  /* 0x00000001efef7824 */ /* 0x000fe200078e0204 */
[----:B------:R-:W-:Y:S02]  /*8530*/  SHF.L.W.U32.HI R231, R231, 0x18, R231 ;  /* 0x00000018e7e77819 */ /* 0x000fe40000010ee7 */
[----:B------:R-:W-:Y:S02]  /*8540*/  SHF.L.W.U32.HI R241, R240, 0x10, R240 ;  /* 0x00000010f0f17819 */ /* 0x000fe40000010ef0 */
[----:B------:R-:W-:Y:S01]  /*8550*/  LOP3.LUT R12, R12, R239, RZ, 0x3c, !PT ;  /* 0x000000ef0c0c7212 */ /* 0x000fe200078e3cff */
[----:B------:R-:W-:-:S02]  /*8560*/  IMAD.IADD R245, R250, 0x1, R231 ;  /* 0x00000001faf57824 */ /* 0x000fc400078e02e7 */
[----:B------:R-:W-:Y:S01]  /*8570*/  IMAD.IADD R240, R234, 0x1, R241 ;  /* 0x00000001eaf07824 */ /* 0x000fe200078e02f1 */
[----:B------:R-:W-:Y:S02]  /*8580*/  SHF.L.W.U32.HI R234, R12, 0x14, R12 ;  /* 0x000000140cea7819 */ /* 0x000fe40000010e0c */
[----:B------:R-:W-:Y:S01]  /*8590*/  LOP3.LUT R224, R224, R245, RZ, 0x3c, !PT ;  /* 0x000000f5e0e07212 */ /* 0x000fe200078e3cff */
[----:B------:R-:W5:Y:S01]  /*85a0*/  LDL R12, [R189] ;  /* 0x00000000bd0c7983 */ /* 0x000f620000100800 */
[----:B------:R-:W-:Y:S02]  /*85b0*/  LOP3.LUT R250, R5, R240, RZ, 0x3c, !PT ;  /* 0x000000f005fa7212 */ /* 0x000fe400078e3cff */
[----:B------:R-:W-:Y:S02]  /*85c0*/  IADD3 R5, PT, PT, R3, R72, R234 ;  /* 0x0000004803057210 */ /* 0x000fe40007ffe0ea */
[----:B------:R-:W-:Y:S02]  /*85d0*/  SHF.L.W.U32.HI R3, R224, 0x19, R224 ;  /* 0x00000019e0037819 */ /* 0x000fe40000010ee0 */
[----:B------:R-:W-:-:S02]  /*85e0*/  LOP3.LUT R224, R236, R248, RZ, 0x3c, !PT ;  /* 0x000000f8ece07212 */ /* 0x000fc400078e3cff */
[----:B------:R-:W-:Y:S02]  /*85f0*/  IADD3 R248, PT, PT, R11, R248, R3 ;  /* 0x000000f80bf87210 */ /* 0x000fe40007ffe003 */
[----:B------:R-:W5:Y:S01]  /*8600*/  LDL R11, [R160] ;  /* 0x00000000a00b7983 */ /* 0x000f620000100800 */
[----:B------:R-:W-:Y:S02]  /*8610*/  SHF.L.W.U32.HI R250, R250, 0x14, R250 ;  /* 0x00000014fafa7819 */ /* 0x000fe40000010efa */
[----:B------:R-:W-:Y:S02]  /*8620*/  SHF.L.W.U32.HI R224, R224, 0x18, R224 ;  /* 0x00000018e0e07819 */ /* 0x000fe40000010ee0 */
[----:B------:R-:W-:-:S03]  /*8630*/  IADD3 R72, PT, PT, R71, R227, R250 ;  /* 0x000000e347487210 */ /* 0x000fc60007ffe0fa */
[----:B------:R-:W-:Y:S01]  /*8640*/  IMAD.IADD R7, R7, 0x1, R224 ;  /* 0x0000000107077824 */ /* 0x000fe200078e02e0 */
[----:B------:R-:W-:-:S04]  /*8650*/  LOP3.LUT R241, R241, R72, RZ, 0x3c, !PT ;  /* 0x00000048f1f17212 */ /* 0x000fc800078e3cff */
[----:B------:R-:W-:Y:S02]  /*8660*/  LOP3.LUT R246, R76, R7, RZ, 0x3c, !PT ;  /* 0x000000074cf67212 */ /* 0x000fe400078e3cff */
[----:B------:R-:W-:Y:S02]  /*8670*/  SHF.L.W.U32.HI R76, R241, 0x18, R241 ;  /* 0x00000018f14c7819 */ /* 0x000fe40000010ef1 */
[----:B------:R-:W-:Y:S02]  /*8680*/  LOP3.LUT R4, R4, R5, RZ, 0x3c, !PT ;  /* 0x0000000504047212 */ /* 0x000fe400078e3cff */
[----:B------:R-:W-:Y:S01]  /*8690*/  SHF.L.W.U32.HI R246, R246, 0x19, R246 ;  /* 0x00000019f6f67819 */ /* 0x000fe20000010ef6 */
[----:B------:R-:W-:Y:S01]  /*86a0*/  IMAD.IADD R227, R240, 0x1, R76 ;  /* 0x00000001f0e37824 */ /* 0x000fe200078e024c */
[----:B------:R-:W-:Y:S02]  /*86b0*/  SHF.L.W.U32.HI R4, R4, 0x18, R4 ;  /* 0x0000001804047819 */ /* 0x000fe40000010e04 */
[----:B------:R-:W-:-:S02]  /*86c0*/  IADD3 R71, PT, PT, R15, R246, R5 ;  /* 0x000000f60f477210 */ /* 0x000fc40007ffe005 */
[----:B------:R-:W5:Y:S01]  /*86d0*/  LDL R15, [R167] ;  /* 0x00000000a70f7983 */ /* 0x000f620000100800 */
[----:B------:R-:W-:Y:S01]  /*86e0*/  LOP3.LUT R5, R250, R227, RZ, 0x3c, !PT ;  /* 0x000000e3fa057212 */ /* 0x000fe200078e3cff */
[----:B------:R-:W-:Y:S01]  /*86f0*/  IMAD.IADD R239, R239, 0x1, R4 ;  /* 0x00000001efef7824 */ /* 0x000fe200078e0204 */
[----:B------:R-:W-:Y:S02]  /*8700*/  LOP3.LUT R236, R76, R71, RZ, 0x3c, !PT ;  /* 0x000000474cec7212 */ /* 0x000fe400078e3cff */
[----:B------:R-:W-:Y:S02]  /*8710*/  LOP3.LUT R4, R4, R248, RZ, 0x3c, !PT ;  /* 0x000000f804047212 */ /* 0x000fe400078e3cff */
[----:B------:R-:W-:Y:S02]  /*8720*/  SHF.L.W.U32.HI R5, R5, 0x19, R5 ;  /* 0x0000001905057819 */ /* 0x000fe40000010e05 */
[----:B------:R-:W-:Y:S02]  /*8730*/  SHF.L.W.U32.HI R236, R236, 0x10, R236 ;  /* 0x00000010ecec7819 */ /* 0x000fe40000010eec */
[----:B------:R-:W-:-:S02]  /*8740*/  SHF.L.W.U32.HI R4, R4, 0x10, R4 ;  /* 0x0000001004047819 */ /* 0x000fc40000010e04 */
[----:B------:R-:W-:Y:S01]  /*8750*/  IADD3 R20, PT, PT, R20, R5, R75 ;  /* 0x0000000514147210 */ /* 0x000fe20007ffe04b */
[----:B------:R-:W-:Y:S01]  /*8760*/  IMAD.IADD R245, R245, 0x1, R236 ;  /* 0x00000001f5f57824 */ /* 0x000fe200078e02ec */
[----:B------:R-:W-:Y:S01]  /*8770*/  LOP3.LUT R75, R234, R239, RZ, 0x3c, !PT ;  /* 0x000000efea4b7212 */ /* 0x000fe200078e3cff */
[----:B------:R-:W-:-:S03]  /*8780*/  IMAD.IADD R76, R227, 0x1, R4 ;  /* 0x00000001e34c7824 */ /* 0x000fc600078e0204 */
[----:B------:R-:W-:Y:S02]  /*8790*/  SHF.L.W.U32.HI R75, R75, 0x19, R75 ;  /* 0x000000194b4b7819 */ /* 0x000fe40000010e4b */
[----:B------:R-:W-:Y:S02]  /*87a0*/  LOP3.LUT R234, R246, R245, RZ, 0x3c, !PT ;  /* 0x000000f5f6ea7212 */ /* 0x000fe400078e3cff */
[----:B------:R-:W-:Y:S02]  /*87b0*/  LOP3.LUT R3, R3, R76, RZ, 0x3c, !PT ;  /* 0x0000004c03037212 */ /* 0x000fe400078e3cff */
[----:B------:R-:W-:Y:S02]  /*87c0*/  IADD3 R13, PT, PT, R13, R75, R72 ;  /* 0x0000004b0d0d7210 */ /* 0x000fe40007ffe048 */
[----:B------:R-:W-:Y:S01]  /*87d0*/  SHF.L.W.U32.HI R234, R234, 0x14, R234 ;  /* 0x00000014eaea7819 */ /* 0x000fe20000010eea */
[----:B------:R-:W5:Y:S01]  /*87e0*/  LDL R72, [R190] ;  /* 0x00000000be487983 */ /* 0x000f620000100800 */
[----:B------:R-:W-:-:S02]  /*87f0*/  SHF.L.W.U32.HI R3, R3, 0x14, R3 ;  /* 0x0000001403037819 */ /* 0x000fc40000010e03 */
[----:B------:R-:W-:Y:S02]  /*8800*/  LOP3.LUT R224, R224, R20, RZ, 0x3c, !PT ;  /* 0x00000014e0e07212 */ /* 0x000fe400078e3cff */
[----:B------:R-:W-:Y:S02]  /*8810*/  LOP3.LUT R231, R231, R13, RZ, 0x3c, !PT ;  /* 0x0000000de7e77212 */ /* 0x000fe400078e3cff */
[----:B--2---:R-:W-:Y:S02]  /*8820*/  IADD3 R71, PT, PT, R222, R71, R234 ;  /* 0x00000047de477210 */ /* 0x004fe40007ffe0ea */
[----:B------:R-:W-:Y:S01]  /*8830*/  IADD3 R227, PT, PT, R223, R248, R3 ;  /* 0x000000f8dfe37210 */ /* 0x000fe20007ffe003 */
[----:B------:R-:W2:Y:S01]  /*8840*/  LDL R222, [R164] ;  /* 0x00000000a4de7983 */ /* 0x000ea20000100800 */
[----:B------:R-:W-:Y:S02]  /*8850*/  SHF.L.W.U32.HI R240, R224, 0x10, R224 ;  /* 0x00000010e0f07819 */ /* 0x000fe40000010ee0 */
[----:B------:R-:W-:Y:S01]  /*8860*/  SHF.L.W.U32.HI R248, R231, 0x10, R231 ;  /* 0x00000010e7f87819 */ /* 0x000fe20000010ee7 */
[----:B------:R-:W2:Y:S01]  /*8870*/  LDL R223, [R163] ;  /* 0x00000000a3df7983 */ /* 0x000ea20000100800 */
[----:B------:R-:W-:Y:S01]  /*8880*/  LOP3.LUT R236, R236, R71, RZ, 0x3c, !PT ;  /* 0x00000047ecec7212 */ /* 0x000fe200078e3cff */
[----:B------:R-:W-:-:S02]  /*8890*/  IMAD.IADD R224, R239, 0x1, R240 ;  /* 0x00000001efe07824 */ /* 0x000fc400078e02f0 */
[----:B------:R-:W-:Y:S01]  /*88a0*/  IMAD.IADD R246, R7, 0x1, R248 ;  /* 0x0000000107f67824 */ /* 0x000fe200078e02f8 */
[----:B------:R-:W-:Y:S02]  /*88b0*/  SHF.L.W.U32.HI R236, R236, 0x18, R236 ;  /* 0x00000018ecec7819 */ /* 0x000fe40000010eec */
[----:B------:R-:W-:Y:S02]  /*88c0*/  LOP3.LUT R5, R5, R224, RZ, 0x3c, !PT ;  /* 0x000000e005057212 */ /* 0x000fe400078e3cff */
[----:B------:R-:W-:Y:S01]  /*88d0*/  LOP3.LUT R75, R75, R246, RZ, 0x3c, !PT ;  /* 0x000000f64b4b7212 */ /* 0x000fe200078e3cff */
[----:B------:R-:W-:Y:S01]  /*88e0*/  IMAD.IADD R245, R245, 0x1, R236 ;  /* 0x00000001f5f57824 */ /* 0x000fe200078e02ec */
[----:B------:R-:W-:Y:S02]  /*88f0*/  SHF.L.W.U32.HI R7, R5, 0x14, R5 ;  /* 0x0000001405077819 */ /* 0x000fe40000010e05 */
[----:B------:R-:W-:Y:S02]  /*8900*/  SHF.L.W.U32.HI R231, R75, 0x14, R75 ;  /* 0x000000144be77819 */ /* 0x000fe40000010e4b */
[----:B------:R-:W-:-:S02]  /*8910*/  LOP3.LUT R5, R234, R245, RZ, 0x3c, !PT ;  /* 0x000000f5ea057212 */ /* 0x000fc400078e3cff */
[----:B---3--:R-:W-:Y:S02]  /*8920*/  IADD3 R75, PT, PT, R228, R13, R231 ;  /* 0x0000000de44b7210 */ /* 0x008fe40007ffe0e7 */
[----:B----4-:R-:W-:Y:S01]  /*8930*/  IADD3 R229, PT, PT, R229, R20, R7 ;  /* 0x00000014e5e57210 */ /* 0x010fe20007ffe007 */
[----:B------:R-:W3:Y:S01]  /*8940*/  LDL R13, [R165] ;  /* 0x00000000a50d7983 */ /* 0x000ee20000100800 */
[----:B------:R-:W-:-:S03]  /*8950*/  SHF.L.W.U32.HI R5, R5, 0x19, R5 ;  /* 0x0000001905057819 */ /* 0x000fc60000010e05 */
[----:B------:R-:W4:Y:S01]  /*8960*/  LDL R20, [R168] ;  /* 0x00000000a8147983 */ /* 0x000f220000100800 */
[----:B------:R-:W-:Y:S02]  /*8970*/  LOP3.LUT R4, R4, R227, RZ, 0x3c, !PT ;  /* 0x000000e304047212 */ /* 0x000fe400078e3cff */
[----:B------:R-:W-:Y:S02]  /*8980*/  LOP3.LUT R239, R248, R75, RZ, 0x3c, !PT ;  /* 0x0000004bf8ef7212 */ /* 0x000fe400078e3cff */
[----:B------:R-:W-:Y:S02]  /*8990*/  IADD3 R230, PT, PT, R230, R5, R227 ;  /* 0x00000005e6e67210 */ /* 0x000fe40007ffe0e3 */
[----:B------:R-:W-:Y:S02]  /*89a0*/  SHF.L.W.U32.HI R227, R4, 0x18, R4 ;  /* 0x0000001804e37819 */ /* 0x000fe40000010e04 */
[----:B------:R-:W-:Y:S02]  /*89b0*/  SHF.L.W.U32.HI R239, R239, 0x18, R239 ;  /* 0x00000018efef7819 */ /* 0x000fe40000010eef */
[----:B------:R-:W-:Y:S01]  /*89c0*/  LOP3.LUT R240, R240, R229, RZ, 0x3c, !PT ;  /* 0x000000e5f0f07212 */ /* 0x000fe200078e3cff */
[----:B------:R-:W-:-:S02]  /*89d0*/  IMAD.IADD R4, R76, 0x1, R227 ;  /* 0x000000014c047824 */ /* 0x000fc400078e02e3 */
[----:B------:R-:W-:Y:S01]  /*89e0*/  IMAD.IADD R228, R246, 0x1, R239 ;  /* 0x00000001f6e47824 */ /* 0x000fe200078e02ef */
[----:B------:R-:W-:Y:S01]  /*89f0*/  SHF.L.W.U32.HI R241, R240, 0x18, R240 ;  /* 0x00000018f0f17819 */ /* 0x000fe20000010ef0 */
[----:B------:R-:W3:Y:S01]  /*8a00*/  LDL R76, [R166] ;  /* 0x00000000a64c7983 */ /* 0x000ee20000100800 */
[----:B------:R-:W-:Y:S02]  /*8a10*/  LOP3.LUT R3, R3, R4, RZ, 0x3c, !PT ;  /* 0x0000000403037212 */ /* 0x000fe400078e3cff */
[----:B------:R-:W-:Y:S01]  /*8a20*/  LOP3.LUT R231, R231, R228, RZ, 0x3c, !PT ;  /* 0x000000e4e7e77212 */ /* 0x000fe200078e3cff */
[----:B------:R-:W-:Y:S01]  /*8a30*/  IMAD.IADD R240, R224, 0x1, R241 ;  /* 0x00000001e0f07824 */ /* 0x000fe200078e02f1 */
[----:B------:R-:W-:Y:S02]  /*8a40*/  SHF.L.W.U32.HI R234, R3, 0x19, R3 ;  /* 0x0000001903ea7819 */ /* 0x000fe40000010e03 */
[----:B------:R-:W-:Y:S02]  /*8a50*/  SHF.L.W.U32.HI R224, R231, 0x19, R231 ;  /* 0x00000019e7e07819 */ /* 0x000fe40000010ee7 */
[----:B-----5:R-:W-:-:S02]  /*8a60*/  IADD3 R243, PT, PT, R243, R234, R229 ;  /* 0x000000eaf3f37210 */ /* 0x020fc40007ffe0e5 */
[----:B------:R-:W-:Y:S02]  /*8a70*/  IADD3 R242, PT, PT, R242, R224, R71 ;  /* 0x000000e0f2f27210 */ /* 0x000fe40007ffe047 */
[----:B------:R-:W-:Y:S01]  /*8a80*/  LOP3.LUT R7, R7, R240, RZ, 0x3c, !PT ;  /* 0x000000f007077212 */ /* 0x000fe200078e3cff */
[----:B------:R-:W5:Y:S01]  /*8a90*/  LDL R71, [R216] ;  /* 0x00000000d8477983 */ /* 0x000f620000100800 */
[----:B------:R-:W-:Y:S02]  /*8aa0*/  LOP3.LUT R239, R239, R243, RZ, 0x3c, !PT ;  /* 0x000000f3efef7212 */ /* 0x000fe400078e3cff */
[----:B------:R-:W-:Y:S02]  /*8ab0*/  SHF.L.W.U32.HI R7, R7, 0x19, R7 ;  /* 0x0000001907077819 */ /* 0x000fe40000010e07 */
[----:B------:R-:W-:Y:S02]  /*8ac0*/  LOP3.LUT R241, R241, R230, RZ, 0x3c, !PT ;  /* 0x000000e6f1f17212 */ /* 0x000fe400078e3cff */
[----:B------:R-:W-:-:S02]  /*8ad0*/  SHF.L.W.U32.HI R246, R239, 0x10, R239 ;  /* 0x00000010eff67819 */ /* 0x000fc40000010eef */
[----:B------:R-:W-:Y:S02]  /*8ae0*/  IADD3 R244, PT, PT, R244, R7, R75 ;  /* 0x00000007f4f47210 */ /* 0x000fe40007ffe04b */
[----:B------:R-:W-:Y:S02]  /*8af0*/  LOP3.LUT R3, R227, R242, RZ, 0x3c, !PT ;  /* 0x000000f2e3037212 */ /* 0x000fe400078e3cff */
[----:B------:R-:W-:Y:S01]  /*8b00*/  SHF.L.W.U32.HI R75, R241, 0x10, R241 ;  /* 0x00000010f14b7819 */ /* 0x000fe20000010ef1 */
[----:B------:R-:W-:Y:S01]  /*8b10*/  IMAD.IADD R245, R245, 0x1, R246 ;  /* 0x00000001f5f57824 */ /* 0x000fe200078e02f6 */
[----:B------:R-:W-:-:S03]  /*8b20*/  SHF.L.W.U32.HI R3, R3, 0x10, R3 ;  /* 0x0000001003037819 */ /* 0x000fc60000010e03 */
[----:B------:R-:W-:Y:S01]  /*8b30*/  IMAD.IADD R228, R228, 0x1, R75 ;  /* 0x00000001e4e47824 */ /* 0x000fe200078e024b */
[----:B------:R-:W-:Y:S01]  /*8b40*/  LOP3.LUT R231, R234, R245, RZ, 0x3c, !PT ;  /* 0x000000f5eae77212 */ /* 0x000fe200078e3cff */
[----:B------:R-:W-:-:S03]  /*8b50*/  IMAD.IADD R227, R240, 0x1, R3 ;  /* 0x00000001f0e37824 */ /* 0x000fc600078e0203 */
[----:B------:R-:W-:Y:S02]  /*8b60*/  LOP3.LUT R5, R5, R228, RZ, 0x3c, !PT ;  /* 0x000000e405057212 */ /* 0x000fe400078e3cff */
[----:B------:R-:W-:Y:S02]  /*8b70*/  SHF.L.W.U32.HI R231, R231, 0x14, R231 ;  /* 0x00000014e7e77819 */ /* 0x000fe40000010ee7 */
[----:B------:R-:W-:Y:S02]  /*8b80*/  LOP3.LUT R224, R224, R227, RZ, 0x3c, !PT ;  /* 0x000000e3e0e07212 */ /* 0x000fe400078e3cff */
[----:B------:R-:W-:Y:S02]  /*8b90*/  SHF.L.W.U32.HI R229, R5, 0x14, R5 ;  /* 0x0000001405e57819 */ /* 0x000fe40000010e05 */
[----:B------:R-:W-:Y:S02]  /*8ba0*/  IADD3 R5, PT, PT, R226, R243, R231 ;  /* 0x000000f3e2057210 */ /* 0x000fe40007ffe0e7 */
[----:B------:R-:W-:-:S02]  /*8bb0*/  SHF.L.W.U32.HI R234, R224, 0x14, R224 ;  /* 0x00000014e0ea7819 */ /* 0x000fc40000010ee0 */
[----:B------:R-:W-:Y:S01]  /*8bc0*/  LOP3.LUT R236, R236, R244, RZ, 0x3c, !PT ;  /* 0x000000f4ecec7212 */ /* 0x000fe200078e3cff */
[----:B------:R-:W5:Y:S01]  /*8bd0*/  LDL R224, [R191] ;  /* 0x00000000bfe07983 */ /* 0x000f620000100800 */
[----:B------:R-:W-:Y:S02]  /*8be0*/  LOP3.LUT R226, R246, R5, RZ, 0x3c, !PT ;  /* 0x00000005f6e27212 */ /* 0x000fe400078e3cff */
[----:B------:R-:W-:Y:S02]  /*8bf0*/  IADD3 R242, PT, PT, R237, R242, R234 ;  /* 0x000000f2edf27210 */ /* 0x000fe40007ffe0ea */
[----:B------:R-:W-:Y:S02]  /*8c00*/  SHF.L.W.U32.HI R237, R236, 0x10, R236 ;  /* 0x00000010eced7819 */ /* 0x000fe40000010eec */
[----:B------:R-:W-:-:S03]  /*8c10*/  SHF.L.W.U32.HI R226, R226, 0x18, R226 ;  /* 0x00000018e2e27819 */ /* 0x000fc60000010ee2 */
[----:B------:R-:W-:Y:S02]  /*8c20*/  IMAD.IADD R236, R4, 0x1, R237 ;  /* 0x0000000104ec7824 */ /* 0x000fe400078e02ed */
[----:B------:R-:W-:Y:S01]  /*8c30*/  IMAD.IADD R4, R245, 0x1, R226 ;  /* 0x00000001f5047824 */ /* 0x000fe200078e02e2 */
[----:B------:R-:W-:Y:S02]  /*8c40*/  IADD3 R230, PT, PT, R233, R230, R229 ;  /* 0x000000e6e9e67210 */ /* 0x000fe40007ffe0e5 */
[----:B------:R-:W-:Y:S02]  /*8c50*/  LOP3.LUT R233, R7, R236, RZ, 0x3c, !PT ;  /* 0x000000ec07e97212 */ /* 0x000fe400078e3cff */
[----:B------:R-:W-:Y:S02]  /*8c60*/  LOP3.LUT R240, R231, R4, RZ, 0x3c, !PT ;  /* 0x00000004e7f07212 */ /* 0x000fe400078e3cff */
[----:B------:R-:W-:Y:S02]  /*8c70*/  LOP3.LUT R7, R75, R230, RZ, 0x3c, !PT ;  /* 0x000000e64b077212 */ /* 0x000fe400078e3cff */
[----:B------:R-:W-:Y:S01]  /*8c80*/  SHF.L.W.U32.HI R231, R233, 0x14, R233 ;  /* 0x00000014e9e77819 */ /* 0x000fe20000010ee9 */
[----:B------:R-:W5:Y:S01]  /*8c90*/  LDL R75, [R219] ;  /* 0x00000000db4b7983 */ /* 0x000f620000100800 */
[----:B------:R-:W-:-:S02]  /*8ca0*/  SHF.L.W.U32.HI R240, R240, 0x19, R240 ;  /* 0x00000019f0f07819 */ /* 0x000fc40000010ef0 */
[----:B------:R-:W-:Y:S02]  /*8cb0*/  SHF.L.W.U32.HI R7, R7, 0x18, R7 ;  /* 0x0000001807077819 */ /* 0x000fe40000010e07 */
[----:B------:R-:W-:Y:S02]  /*8cc0*/  LOP3.LUT R3, R3, R242, RZ, 0x3c, !PT ;  /* 0x000000f203037212 */ /* 0x000fe400078e3cff */
[----:B------:R-:W-:Y:S02]  /*8cd0*/  IADD3 R225, PT, PT, R225, R244, R231 ;  /* 0x000000f4e1e17210 */ /* 0x000fe40007ffe0e7 */
[----:B------:R-:W-:Y:S01]  /*8ce0*/  IADD3 R233, PT, PT, R73, R230, R240 ;  /* 0x000000e649e97210 */ /* 0x000fe20007ffe0f0 */
[----:B------:R-:W-:Y:S01]  /*8cf0*/  IMAD.IADD R228, R228, 0x1, R7 ;  /* 0x00000001e4e47824 */ /* 0x000fe200078e0207 */
[----:B------:R-:W-:Y:S01]  /*8d00*/  SHF.L.W.U32.HI R230, R3, 0x18, R3 ;  /* 0x0000001803e67819 */ /* 0x000fe20000010e03 */
[----:B------:R-:W5:Y:S01]  /*8d10*/  LDL R73, [R169] ;  /* 0x00000000a9497983 */ /* 0x000f620000100800 */
[----:B------:R-:W-:-:S02]  /*8d20*/  LOP3.LUT R237, R237, R225, RZ, 0x3c, !PT ;  /* 0x000000e1eded7212 */ /* 0x000fc400078e3cff */
[----:B------:R-:W-:Y:S01]  /*8d30*/  LOP3.LUT R229, R229, R228, RZ, 0x3c, !PT ;  /* 0x000000e4e5e57212 */ /* 0x000fe200078e3cff */
[----:B------:R-:W-:Y:S01]  /*8d40*/  IMAD.IADD R227, R227, 0x1, R230 ;  /* 0x00000001e3e37824 */ /* 0x000fe200078e02e6 */
[----:B------:R-:W-:Y:S02]  /*8d50*/  SHF.L.W.U32.HI R239, R237, 0x18, R237 ;  /* 0x00000018edef7819 */ /* 0x000fe40000010eed */
[----:B------:R-:W-:Y:S02]  /*8d60*/  LOP3.LUT R230, R230, R233, RZ, 0x3c, !PT ;  /* 0x000000e9e6e67212 */ /* 0x000fe400078e3cff */
[----:B------:R-:W-:Y:S01]  /*8d70*/  SHF.L.W.U32.HI R237, R229, 0x19, R229 ;  /* 0x00000019e5ed7819 */ /* 0x000fe20000010ee5 */
[----:B------:R-:W-:Y:S01]  /*8d80*/  IMAD.IADD R236, R236, 0x1, R239 ;  /* 0x00000001ecec7824 */ /* 0x000fe200078e02ef */
[----:B------:R-:W-:Y:S02]  /*8d90*/  SHF.L.W.U32.HI R230, R230, 0x10, R230 ;  /* 0x00000010e6e67819 */ /* 0x000fe40000010ee6 */
[----:B------:R-:W-:-:S03]  /*8da0*/  IADD3 R235, PT, PT, R235, R237, R242 ;  /* 0x000000edebeb7210 */ /* 0x000fc60007ffe0f2 */
[----:B------:R-:W-:Y:S01]  /*8db0*/  IMAD.IADD R3, R236, 0x1, R230 ;  /* 0x00000001ec037824 */ /* 0x000fe200078e02e6 */
[----:B------:R-:W-:Y:S02]  /*8dc0*/  LOP3.LUT R241, R231, R236, RZ, 0x3c, !PT ;  /* 0x000000ece7f17212 */ /* 0x000fe400078e3cff */
[----:B------:R-:W-:Y:S02]  /*8dd0*/  LOP3.LUT R236, R239, R235, RZ, 0x3c, !PT ;  /* 0x000000ebefec7212 */ /* 0x000fe400078e3cff */
[----:B------:R-:W-:Y:S02]  /*8de0*/  LOP3.LUT R229, R240, R3, RZ, 0x3c, !PT ;  /* 0x00000003f0e57212 */ /* 0x000fe400078e3cff */
[----:B------:R-:W-:Y:S02]  /*8df0*/  SHF.L.W.U32.HI R236, R236, 0x10, R236 ;  /* 0x00000010ecec7819 */ /* 0x000fe40000010eec */
[----:B------:R-:W-:Y:S02]  /*8e00*/  SHF.L.W.U32.HI R229, R229, 0x14, R229 ;  /* 0x00000014e5e57819 */ /* 0x000fe40000010ee5 */
[----:B------:R-:W-:Y:S01]  /*8e10*/  LOP3.LUT R234, R234, R227, RZ, 0x3c, !PT ;  /* 0x000000e3eaea7212 */ /* 0x000fe200078e3cff */
[----:B------:R-:W-:Y:S01]  /*8e20*/  IMAD.IADD R4, R4, 0x1, R236 ;  /* 0x0000000104047824 */ /* 0x000fe200078e02ec */
[----:B------:R-:W-:-:S02]  /*8e30*/  IADD3 R231, PT, PT, R232, R233, R229 ;  /* 0x000000e9e8e77210 */ /* 0x000fc40007ffe0e5 */
[----:B------:R-:W-:Y:S02]  /*8e40*/  SHF.L.W.U32.HI R233, R241, 0x19, R241 ;  /* 0x00000019f1e97819 */ /* 0x000fe40000010ef1 */
[----:B------:R-:W-:Y:S02]  /*8e50*/  SHF.L.W.U32.HI R234, R234, 0x19, R234 ;  /* 0x00000019eaea7819 */ /* 0x000fe40000010eea */
[----:B------:R-:W-:Y:S02]  /*8e60*/  LOP3.LUT R237, R237, R4, RZ, 0x3c, !PT ;  /* 0x00000004eded7212 */ /* 0x000fe400078e3cff */
[----:B------:R-:W-:Y:S02]  /*8e70*/  IADD3 R232, PT, PT, R10, R233, R5 ;  /* 0x000000e90ae87210 */ /* 0x000fe40007ffe005 */
[----:B------:R-:W-:Y:S01]  /*8e80*/  IADD3 R225, PT, PT, R6, R234, R225 ;  /* 0x000000ea06e17210 */ /* 0x000fe20007ffe0e1 */
[----:B------:R-:W5:Y:S01]  /*8e90*/  LDL R10, [R217] ;  /* 0x00000000d90a7983 */ /* 0x000f620000100800 */
[----:B------:R-:W-:-:S02]  /*8ea0*/  SHF.L.W.U32.HI R240, R237, 0x14, R237 ;  /* 0x00000014edf07819 */ /* 0x000fc40000010eed */
[----:B------:R-:W-:Y:S02]  /*8eb0*/  LOP3.LUT R7, R7, R232, RZ, 0x3c, !PT ;  /* 0x000000e807077212 */ /* 0x000fe400078e3cff */
[----:B------:R-:W-:Y:S02]  /*8ec0*/  LOP3.LUT R239, R226, R225, RZ, 0x3c, !PT ;  /* 0x000000e1e2ef7212 */ /* 0x000fe400078e3cff */
[----:B------:R-:W-:Y:S01]  /*8ed0*/  IADD3 R235, PT, PT, R238, R235, R240 ;  /* 0x000000ebeeeb7210 */ /* 0x000fe20007ffe0f0 */
[----:B------:R-:W5:Y:S01]  /*8ee0*/  LDL R226, [R218] ;  /* 0x00000000dae27983 */ /* 0x000f620000100800 */
[----:B------:R-:W-:Y:S02]  /*8ef0*/  SHF.L.W.U32.HI R238, R7, 0x10, R7 ;  /* 0x0000001007ee7819 */ /* 0x000fe40000010e07 */
[----:B------:R-:W-:Y:S02]  /*8f00*/  SHF.L.W.U32.HI R239, R239, 0x10, R239 ;  /* 0x00000010efef7819 */ /* 0x000fe40000010eef */
[----:B------:R-:W-:Y:S01]  /*8f10*/  LOP3.LUT R236, R236, R235, RZ, 0x3c, !PT ;  /* 0x000000ebecec7212 */ /* 0x000fe200078e3cff */
[----:B------:R-:W-:-:S02]  /*8f20*/  IMAD.IADD R6, R227, 0x1, R238 ;  /* 0x00000001e3067824 */ /* 0x000fc400078e02ee */
[----:B------:R-:W-:Y:S01]  /*8f30*/  IMAD.IADD R237, R228, 0x1, R239 ;  /* 0x00000001e4ed7824 */ /* 0x000fe200078e02ef */
[----:B------:R-:W-:Y:S01]  /*8f40*/  SHF.L.W.U32.HI R227, R236, 0x18, R236 ;  /* 0x00000018ece37819 */ /* 0x000fe20000010eec */
[----:B------:R-:W5:Y:S01]  /*8f50*/  LDL R228, [R221] ;  /* 0x00000000dde47983 */ /* 0x000f620000100800 */
[----:B------:R-:W-:Y:S02]  /*8f60*/  LOP3.LUT R5, R233, R6, RZ, 0x3c, !PT ;  /* 0x00000006e9057212 */ /* 0x000fe400078e3cff */
[----:B------:R-:W-:Y:S01]  /*8f70*/  LOP3.LUT R234, R234, R237, RZ, 0x3c, !PT ;  /* 0x000000edeaea7212 */ /* 0x000fe200078e3cff */
[----:B------:R-:W-:Y:S01]  /*8f80*/  IMAD.IADD R7, R4, 0x1, R227 ;  /* 0x0000000104077824 */ /* 0x000fe200078e02e3 */
[----:B------:R-:W-:Y:S02]  /*8f90*/  SHF.L.W.U32.HI R5, R5, 0x14, R5 ;  /* 0x0000001405057819 */ /* 0x000fe40000010e05 */
[----:B------:R-:W-:Y:S02]  /*8fa0*/  SHF.L.W.U32.HI R234, R234, 0x14, R234 ;  /* 0x00000014eaea7819 */ /* 0x000fe40000010eea */
[----:B------:R-:W-:-:S02]  /*8fb0*/  IADD3 R4, PT, PT, R8, R232, R5 ;  /* 0x000000e808047210 */ /* 0x000fc40007ffe005 */
[----:B------:R-:W-:Y:S01]  /*8fc0*/  LOP3.LUT R240, R240, R7, RZ, 0x3c, !PT ;  /* 0x00000007f0f07212 */ /* 0x000fe200078e3cff */
[----:B------:R-:W5:Y:S01]  /*8fd0*/  LDL R8, [R220] ;  /* 0x00000000dc087983 */ /* 0x000f620000100800 */
[----:B------:R-:W-:Y:S02]  /*8fe0*/  IADD3 R232, PT, PT, R2, R225, R234 ;  /* 0x000000e102e87210 */ /* 0x000fe40007ffe0ea */
[----:B------:R-:W-:Y:S02]  /*8ff0*/  LOP3.LUT R238, R238, R4, RZ, 0x3c, !PT ;  /* 0x00000004eeee7212 */ /* 0x000fe400078e3cff */
[----:B------:R-:W-:Y:S02]  /*9000*/  SHF.L.W.U32.HI R240, R240, 0x19, R240 ;  /* 0x00000019f0f07819 */ /* 0x000fe40000010ef0 */
[----:B------:R-:W-:Y:S02]  /*9010*/  LOP3.LUT R239, R239, R232, RZ, 0x3c, !PT ;  /* 0x000000e8efef7212 */ /* 0x000fe400078e3cff */
[----:B------:R-:W-:-:S02]  /*9020*/  SHF.L.W.U32.HI R225, R238, 0x18, R238 ;  /* 0x00000018eee17819 */ /* 0x000fc40000010eee */
[----:B------:R-:W-:Y:S02]  /*9030*/  IADD3 R242, PT, PT, R0, R240, R231 ;  /* 0x000000f000f27210 */ /* 0x000fe40007ffe0e7 */
[----:B------:R-:W-:Y:S02]  /*9040*/  SHF.L.W.U32.HI R2, R239, 0x18, R239 ;  /* 0x00000018ef027819 */ /* 0x000fe40000010eef */
[----:B------:R-:W-:Y:S01]  /*9050*/  LOP3.LUT R230, R230, R231, RZ, 0x3c, !PT ;  /* 0x000000e7e6e67212 */ /* 0x000fe200078e3cff */
[----:B------:R-:W-:Y:S01]  /*9060*/  IMAD.IADD R233, R6, 0x1, R225 ;  /* 0x0000000106e97824 */ /* 0x000fe200078e02e1 */
[----:B------:R-:W-:Y:S01]  /*9070*/  LOP3.LUT R231, R225, R242, RZ, 0x3c, !PT ;  /* 0x000000f2e1e77212 */ /* 0x000fe200078e3cff */
[----:B------:R-:W-:Y:S01]  /*9080*/  IMAD.IADD R225, R237, 0x1, R2 ;  /* 0x00000001ede17824 */ /* 0x000fe200078e0202 */
[----:B------:R-:W-:-:S04]  /*9090*/  SHF.L.W.U32.HI R236, R230, 0x18, R230 ;  /* 0x00000018e6ec7819 */ /* 0x000fc80000010ee6 */
[----:B------:R-:W-:Y:S01]  /*90a0*/  LOP3.LUT R0, R234, R225, RZ, 0x3c, !PT ;  /* 0x000000e1ea007212 */ /* 0x000fe200078e3cff */
[----:B------:R-:W-:-:S05]  /*90b0*/  IMAD.IADD R234, R3, 0x1, R236 ;  /* 0x0000000103ea7824 */ /* 0x000fca00078e02ec */
[----:B------:R-:W-:-:S04]  /*90c0*/  LOP3.LUT R229, R229, R234, RZ, 0x3c, !PT ;  /* 0x000000eae5e57212 */ /* 0x000fc800078e3cff */
[----:B------:R-:W-:Y:S02]  /*90d0*/  SHF.L.W.U32.HI R3, R229, 0x19, R229 ;  /* 0x00000019e5037819 */ /* 0x000fe40000010ee5 */
[----:B------:R-:W-:Y:S02]  /*90e0*/  SHF.L.W.U32.HI R238, R0, 0x19, R0 ;  /* 0x0000001900ee7819 */ /* 0x000fe40000010e00 */
[----:B------:R-:W-:Y:S02]  /*90f0*/  IADD3 R69, PT, PT, R69, R3, R4 ;  /* 0x0000000345457210 */ /* 0x000fe40007ffe004 */
[----:B------:R-:W-:Y:S02]  /*9100*/  IADD3 R235, PT, PT, R14, R238, R235 ;  /* 0x000000ee0eeb7210 */ /* 0x000fe40007ffe0eb */
[----:B------:R-:W-:-:S04]  /*9110*/  LOP3.LUT R2, R2, R69, RZ, 0x3c, !PT ;  /* 0x0000004502027212 */ /* 0x000fc800078e3cff */
[----:B------:R-:W-:Y:S02]  /*9120*/  SHF.L.W.U32.HI R6, R2, 0x10, R2 ;  /* 0x0000001002067819 */ /* 0x000fe40000010e02 */
[----:B------:R-:W-:Y:S02]  /*9130*/  LOP3.LUT R2, R236, R235, RZ, 0x3c, !PT ;  /* 0x000000ebec027212 */ /* 0x000fe400078e3cff */
[----:B------:R-:W-:Y:S01]  /*9140*/  SHF.L.W.U32.HI R231, R231, 0x10, R231 ;  /* 0x00000010e7e77819 */ /* 0x000fe20000010ee7 */
[----:B------:R-:W-:Y:S01]  /*9150*/  IMAD.IADD R4, R7, 0x1, R6 ;  /* 0x0000000107047824 */ /* 0x000fe200078e0206 */
[----:B------:R-:W-:-:S03]  /*9160*/  SHF.L.W.U32.HI R2, R2, 0x10, R2 ;  /* 0x0000001002027819 */ /* 0x000fc60000010e02 */
[----:B------:R-:W-:Y:S01]  /*9170*/  IMAD.IADD R225, R225, 0x1, R231 ;  /* 0x00000001e1e17824 */ /* 0x000fe200078e02e7 */
[----:B------:R-:W-:Y:S01]  /*9180*/  LOP3.LUT R7, R3, R4, RZ, 0x3c, !PT ;  /* 0x0000000403077212 */ /* 0x000fe200078e3cff */
[----:B------:R-:W-:Y:S01]  /*9190*/  IMAD.IADD R3, R233, 0x1, R2 ;  /* 0x00000001e9037824 */ /* 0x000fe200078e0202 */
[----:B------:R-:W-:Y:S02]  /*91a0*/  LOP3.LUT R5, R5, R233, RZ, 0x3c, !PT ;  /* 0x000000e905057212 */ /* 0x000fe400078e3cff */
[----:B------:R-:W-:Y:S02]  /*91b0*/  LOP3.LUT R230, R240, R225, RZ, 0x3c, !PT ;  /* 0x000000e1f0e67212 */ /* 0x000fe400078e3cff */
[----:B------:R-:W-:Y:S02]  /*91c0*/  SHF.L.W.U32.HI R5, R5, 0x19, R5 ;  /* 0x0000001905057819 */ /* 0x000fe40000010e05 */
[----:B------:R-:W-:Y:S01]  /*91d0*/  LOP3.LUT R238, R238, R3, RZ, 0x3c, !PT ;  /* 0x00000003eeee7212 */ /* 0x000fe200078e3cff */
[----:B------:R0:W-:Y:S01]  /*91e0*/  STL.128 [R1], R36 ;  /* 0x0000002401007387 */ /* 0x0001e20000100c00 */
[----:B------:R-:W-:-:S02]  /*91f0*/  SHF.L.W.U32.HI R230, R230, 0x14, R230 ;  /* 0x00000014e6e67819 */ /* 0x000fc40000010ee6 */
[----:B------:R-:W-:Y:S01]  /*9200*/  IADD3 R236, PT, PT, R70, R5, R232 ;  /* 0x0000000546ec7210 */ /* 0x000fe20007ffe0e8 */
[----:B------:R0:W-:Y:S01]  /*9210*/  STL.128 [R1+0x10], R40 ;  /* 0x0000102801007387 */ /* 0x0001e20000100c00 */
[----:B------:R-:W-:-:S03]  /*9220*/  SHF.L.W.U32.HI R70, R238, 0x14, R238 ;  /* 0x00000014ee467819 */ /* 0x000fc60000010eee */
[----:B------:R0:W-:Y:S01]  /*9230*/  STL.128 [R1+0x20], R44 ;  /* 0x0000202c01007387 */ /* 0x0001e20000100c00 */
[----:B------:R-:W-:-:S03]  /*9240*/  IADD3 R229, PT, PT, R21, R242, R230 ;  /* 0x000000f215e57210 */ /* 0x000fc60007ffe0e6 */
[----:B------:R0:W-:Y:S01]  /*9250*/  STL.128 [R1+0x30], R48 ;  /* 0x0000303001007387 */ /* 0x0001e20000100c00 */
[----:B------:R-:W-:-:S03]  /*9260*/  LOP3.LUT R21, R227, R236, RZ, 0x3c, !PT ;  /* 0x000000ece3157212 */ /* 0x000fc600078e3cff */
[----:B------:R-:W5:Y:S01]  /*9270*/  LDL R0, [R193] ;  /* 0x00000000c1007983 */ /* 0x000f620000100800 */
[----:B------:R-:W-:-:S03]  /*9280*/  IADD3 R227, PT, PT, R9, R235, R70 ;  /* 0x000000eb09e37210 */ /* 0x000fc60007ffe046 */
[----:B------:R-:W5:Y:S04]  /*9290*/  LDL R14, [R171] ;  /* 0x00000000ab0e7983 */ /* 0x000f680000100800 */
[----:B------:R-:W5:Y:S01]  /*92a0*/  LDL R9, [R192] ;  /* 0x00000000c0097983 */ /* 0x000f620000100800 */
[----:B------:R-:W-:Y:S02]  /*92b0*/  SHF.L.W.U32.HI R7, R7, 0x14, R7 ;  /* 0x0000001407077819 */ /* 0x000fe40000010e07 */
[----:B------:R-:W-:Y:S01]  /*92c0*/  SHF.L.W.U32.HI R233, R21, 0x10, R21 ;  /* 0x0000001015e97819 */ /* 0x000fe20000010e15 */
[----:B------:R-:W5:Y:S01]  /*92d0*/  LDL R235, [R109] ;  /* 0x000000006deb7983 */ /* 0x000f620000100800 */
[----:B------:R-:W-:-:S03]  /*92e0*/  IADD3 R239, PT, PT, R74, R69, R7 ;  /* 0x000000454aef7210 */ /* 0x000fc60007ffe007 */
[----:B------:R-:W5:Y:S01]  /*92f0*/  LDL R69, [R194] ;  /* 0x00000000c2457983 */ /* 0x000f620000100800 */
[----:B------:R-:W-:Y:S01]  /*9300*/  IMAD.IADD R234, R234, 0x1, R233 ;  /* 0x00000001eaea7824 */ /* 0x000fe200078e02e9 */
[----:B------:R-:W-:Y:S02]  /*9310*/  LOP3.LUT R6, R6, R239, RZ, 0x3c, !PT ;  /* 0x000000ef06067212 */ /* 0x000fe400078e3cff */
[----:B------:R-:W5:Y:S02]  /*9320*/  LDL R74, [R110] ;  /* 0x000000006e4a7983 */ /* 0x000f640000100800 */
[----:B------:R-:W-:Y:S02]  /*9330*/  LOP3.LUT R5, R5, R234, RZ, 0x3c, !PT ;  /* 0x000000ea05057212 */ /* 0x000fe400078e3cff */
[----:B------:R-:W-:Y:S01]  /*9340*/  SHF.L.W.U32.HI R21, R6, 0x18, R6 ;  /* 0x0000001806157819 */ /* 0x000fe20000010e06 */
[----:B------:R-:W5:Y:S01]  /*9350*/  LDL R240, [R112] ;  /* 0x0000000070f07983 */ /* 0x000f620000100800 */
[----:B------:R-:W-:-:S03]  /*9360*/  SHF.L.W.U32.HI R238, R5, 0x14, R5 ;  /* 0x0000001405ee7819 */ /* 0x000fc60000010e05 */
[----:B------:R-:W-:Y:S01]  /*9370*/  IMAD.IADD R232, R4, 0x1, R21 ;  /* 0x0000000104e87824 */ /* 0x000fe200078e0215 */
[----:B------:R-:W-:Y:S01]  /*9380*/  IADD3 R237, PT, PT, R11, R236, R238 ;  /* 0x000000ec0bed7210 */ /* 0x000fe20007ffe0ee */
[----:B------:R-:W5:Y:S04]  /*9390*/  LDL R243, [R116] ;  /* 0x0000000074f37983 */ /* 0x000f680000100800 */
[----:B------:R-:W5:Y:S01]  /*93a0*/  LDL R236, [R195] ;  /* 0x00000000c3ec7983 */ /* 0x000f620000100800 */
[----:B------:R-:W-:Y:S02]  /*93b0*/  LOP3.LUT R7, R7, R232, RZ, 0x3c, !PT ;  /* 0x000000e807077212 */ /* 0x000fe400078e3cff */
[----:B------:R-:W-:Y:S01]  /*93c0*/  LOP3.LUT R5, R233, R237, RZ, 0x3c, !PT ;  /* 0x000000ede9057212 */ /* 0x000fe200078e3cff */
[----:B------:R-:W5:Y:S01]  /*93d0*/  LDL R245, [R119] ;  /* 0x0000000077f57983 */ /* 0x000f620000100800 */
[----:B------:R-:W-:-:S03]  /*93e0*/  LOP3.LUT R2, R2, R227, RZ, 0x3c, !PT ;  /* 0x000000e302027212 */ /* 0x000fc600078e3cff */
[----:B------:R-:W5:Y:S01]  /*93f0*/  LDL R233, [R111] ;  /* 0x000000006fe97983 */ /* 0x000f620000100800 */
[----:B------:R-:W-:Y:S02]  /*9400*/  SHF.L.W.U32.HI R11, R7, 0x19, R7 ;  /* 0x00000019070b7819 */ /* 0x000fe40000010e07 */
[----:B------:R-:W-:Y:S02]  /*9410*/  SHF.L.W.U32.HI R5, R5, 0x18, R5 ;  /* 0x0000001805057819 */ /* 0x000fe40000010e05 */
[----:B------:R-:W-:Y:S02]  /*9420*/  SHF.L.W.U32.HI R6, R2, 0x18, R2 ;  /* 0x0000001802067819 */ /* 0x000fe40000010e02 */
[-C--:B------:R-:W-:Y:S02]  /*9430*/  LOP3.LUT R4, R231, R229.reuse, RZ, 0x3c, !PT ;  /* 0x000000e5e7047212 */ /* 0x080fe400078e3cff */
[----:B------:R-:W-:Y:S01]  /*9440*/  IADD3 R229, PT, PT, R12, R229, R11 ;  /* 0x000000e50ce57210 */ /* 0x000fe20007ffe00b */
[----:B------:R-:W-:-:S02]  /*9450*/  IMAD.IADD R7, R234, 0x1, R5 ;  /* 0x00000001ea077824 */ /* 0x000fc400078e0205 */
[----:B------:R-:W-:Y:S01]  /*9460*/  IMAD.IADD R231, R3, 0x1, R6 ;  /* 0x0000000103e77824 */ /* 0x000fe200078e0206 */
[----:B------:R-:W-:Y:S02]  /*9470*/  LOP3.LUT R6, R6, R229, RZ, 0x3c, !PT ;  /* 0x000000e506067212 */ /* 0x000fe400078e3cff */
[----:B------:R-:W-:Y:S02]  /*9480*/  LOP3.LUT R2, R238, R7, RZ, 0x3c, !PT ;  /* 0x00000007ee027212 */ /* 0x000fe400078e3cff */
[----:B------:R-:W-:Y:S02]  /*9490*/  SHF.L.W.U32.HI R238, R6, 0x10, R6 ;  /* 0x0000001006ee7819 */ /* 0x000fe40000010e06 */
[----:B------:R-:W-:-:S03]  /*94a0*/  SHF.L.W.U32.HI R2, R2, 0x19, R2 ;  /* 0x0000001902027819 */ /* 0x000fc60000010e02 */
[----:B------:R-:W-:Y:S01]  /*94b0*/  IMAD.IADD R12, R7, 0x1, R238 ;  /* 0x00000001070c7824 */ /* 0x000fe200078e02ee */
[----:B------:R-:W-:Y:S01]  /*94c0*/  IADD3 R3, PT, PT, R15, R2, R239 ;  /* 0x000000020f037210 */ /* 0x000fe20007ffe0ef */
[----:B------:R-:W5:Y:S01]  /*94d0*/  LDL R7, [R172] ;  /* 0x00000000ac077983 */ /* 0x000f620000100800 */
[----:B------:R-:W-:-:S03]  /*94e0*/  SHF.L.W.U32.HI R6, R4, 0x18, R4 ;  /* 0x0000001804067819 */ /* 0x000fc60000010e04 */
[----:B------:R-:W5:Y:S01]  /*94f0*/  LDL R15, [R113] ;  /* 0x00000000710f7983 */ /* 0x000f620000100800 */
[----:B------:R-:W-:-:S03]  /*9500*/  LOP3.LUT R4, R11, R12, RZ, 0x3c, !PT ;  /* 0x0000000c0b047212 */ /* 0x000fc600078e3cff */
[----:B------:R-:W5:Y:S01]  /*9510*/  LDL R11, [R196] ;  /* 0x00000000c40b7983 */ /* 0x000f620000100800 */
[----:B------:R-:W-:-:S05]  /*9520*/  IMAD.IADD R225, R225, 0x1, R6 ;  /* 0x00000001e1e17824 */ /* 0x000fca00078e0206 */
[----:B------:R-:W-:Y:S02]  /*9530*/  LOP3.LUT R230, R230, R225, RZ, 0x3c, !PT ;  /* 0x000000e1e6e67212 */ /* 0x000fe400078e3cff */
[----:B------:R-:W-:Y:S02]  /*9540*/  LOP3.LUT R70, R70, R231, RZ, 0x3c, !PT ;  /* 0x000000e746467212 */ /* 0x000fe400078e3cff */
[----:B------:R-:W-:Y:S02]  /*9550*/  SHF.L.W.U32.HI R239, R230, 0x19, R230 ;  /* 0x00000019e6ef7819 */ /* 0x000fe40000010ee6 */
[----:B------:R-:W-:Y:S02]  /*9560*/  LOP3.LUT R6, R6, R3, RZ, 0x3c, !PT ;  /* 0x0000000306067212 */ /* 0x000fe400078e3cff */
[----:B------:R-:W-:Y:S02]  /*9570*/  SHF.L.W.U32.HI R4, R4, 0x14, R4 ;  /* 0x0000001404047819 */ /* 0x000fe40000010e04 */
[----:B--2---:R-:W-:-:S02]  /*9580*/  IADD3 R234, PT, PT, R222, R239, R227 ;  /* 0x000000efdeea7210 */ /* 0x004fc40007ffe0e3 */
[----:B------:R-:W-:Y:S02]  /*9590*/  SHF.L.W.U32.HI R227, R70, 0x19, R70 ;  /* 0x0000001946e37819 */ /* 0x000fe40000010e46 */
[----:B------:R-:W-:Y:S02]  /*95a0*/  SHF.L.W.U32.HI R242, R6, 0x10, R6 ;  /* 0x0000001006f27819 */ /* 0x000fe40000010e06 */
[----:B------:R-:W-:Y:S01]  /*95b0*/  IADD3 R223, PT, PT, R223, R229, R4 ;  /* 0x000000e5dfdf7210 */ /* 0x000fe20007ffe004 */
[----:B------:R-:W2:Y:S01]  /*95c0*/  LDL R6, [R197] ;  /* 0x00000000c5067983 */ /* 0x000ea20000100800 */
[----:B------:R-:W-:Y:S02]  /*95d0*/  LOP3.LUT R229, R5, R234, RZ, 0x3c, !PT ;  /* 0x000000ea05e57212 */ /* 0x000fe400078e3cff */
[----:B------:R-:W-:Y:S01]  /*95e0*/  IADD3 R230, PT, PT, R72, R227, R237 ;  /* 0x000000e348e67210 */ /* 0x000fe20007ffe0ed */
[----:B------:R-:W2:Y:S01]  /*95f0*/  LDL R5, [R114] ;  /* 0x0000000072057983 */ /* 0x000ea20000100800 */
[----:B------:R-:W-:-:S02]  /*9600*/  IMAD.IADD R237, R231, 0x1, R242 ;  /* 0x00000001e7ed7824 */ /* 0x000fc400078e02f2 */
[----:B------:R-:W-:Y:S01]  /*9610*/  LOP3.LUT R21, R21, R230, RZ, 0x3c, !PT ;  /* 0x000000e615157212 */ /* 0x000fe200078e3cff */
[----:B------:R-:W2:Y:S02]  /*9620*/  LDL R231, [R115] ;  /* 0x0000000073e77983 */ /* 0x000ea40000100800 */
[----:B------:R-:W-:-:S04]  /*9630*/  LOP3.LUT R2, R2, R237, RZ, 0x3c, !PT ;  /* 0x000000ed02027212 */ /* 0x000fc800078e3cff */
[----:B------:R-:W-:Y:S02]  /*9640*/  SHF.L.W.U32.HI R241, R2, 0x14, R2 ;  /* 0x0000001402f17819 */ /* 0x000fe40000010e02 */
[----:B------:R-:W-:Y:S02]  /*9650*/  SHF.L.W.U32.HI R229, R229, 0x10, R229 ;  /* 0x00000010e5e57819 */ /* 0x000fe40000010ee5 */
[----:B----4-:R-:W-:Y:S02]  /*9660*/  IADD3 R3, PT, PT, R20, R3, R241 ;  /* 0x0000000314037210 */ /* 0x010fe40007ffe0f1 */
[----:B------:R-:W-:Y:S02]  /*9670*/  SHF.L.W.U32.HI R244, R21, 0x10, R21 ;  /* 0x0000001015f47819 */ /* 0x000fe40000010e15 */
[----:B------:R-:W-:Y:S01]  /*9680*/  LOP3.LUT R72, R242, R3, RZ, 0x3c, !PT ;  /* 0x00000003f2487212 */ /* 0x000fe200078e3cff */
[----:B------:R-:W-:Y:S02]  /*9690*/  IMAD.IADD R222, R232, 0x1, R229 ;  /* 0x00000001e8de7824 */ /* 0x000fe400078e02e5 */
[----:B------:R-:W-:Y:S01]  /*96a0*/  IMAD.IADD R70, R225, 0x1, R244 ;  /* 0x00000001e1467824 */ /* 0x000fe200078e02f4 */
[----:B------:R-:W-:Y:S01]  /*96b0*/  SHF.L.W.U32.HI R72, R72, 0x18, R72 ;  /* 0x0000001848487819 */ /* 0x000fe20000010e48 */
[----:B------:R-:W4:Y:S01]  /*96c0*/  LDL R232, [R198] ;  /* 0x00000000c6e87983 */ /* 0x000f220000100800 */
[----:B------:R-:W-:-:S02]  /*96d0*/  LOP3.LUT R20, R239, R222, RZ, 0x3c, !PT ;  /* 0x000000deef147212 */ /* 0x000fc400078e3cff */
[----:B------:R-:W-:Y:S01]  /*96e0*/  LOP3.LUT R227, R227, R70, RZ, 0x3c, !PT ;  /* 0x00000046e3e37212 */ /* 0x000fe200078e3cff */
[----:B------:R-:W-:Y:S01]  /*96f0*/  IMAD.IADD R2, R237, 0x1, R72 ;  /* 0x00000001ed027824 */ /* 0x000fe200078e0248 */
[----:B------:R-:W-:Y:S01]  /*9700*/  SHF.L.W.U32.HI R20, R20, 0x14, R20 ;  /* 0x0000001414147819 */ /* 0x000fe20000010e14 */
[----:B------:R-:W4:Y:S01]  /*9710*/  LDL R225, [R173] ;  /* 0x00000000ade17983 */ /* 0x000f220000100800 */
[----:B------:R-:W-:Y:S02]  /*9720*/  SHF.L.W.U32.HI R227, R227, 0x14, R227 ;  /* 0x00000014e3e37819 */ /* 0x000fe40000010ee3 */
[----:B------:R-:W-:Y:S02]  /*9730*/  LOP3.LUT R241, R241, R2, RZ, 0x3c, !PT ;  /* 0x00000002f1f17212 */ /* 0x000fe400078e3cff */
[----:B---3--:R-:W-:Y:S02]  /*9740*/  IADD3 R13, PT, PT, R13, R234, R20 ;  /* 0x000000ea0d0d7210 */ /* 0x008fe40007ffe014 */
[----:B------:R-:W3:Y:S01]  /*9750*/  LDL R234, [R117] ;  /* 0x0000000075ea7983 */ /* 0x000ee20000100800 */
[----:B------:R-:W-:-:S02]  /*9760*/  IADD3 R21, PT, PT, R76, R230, R227 ;  /* 0x000000e64c157210 */ /* 0x000fc40007ffe0e3 */
[----:B------:R-:W-:Y:S02]  /*9770*/  SHF.L.W.U32.HI R230, R241, 0x19, R241 ;  /* 0x00000019f1e67819 */ /* 0x000fe40000010ef1 */
[----:B------:R-:W-:Y:S02]  /*9780*/  LOP3.LUT R229, R229, R13, RZ, 0x3c, !PT ;  /* 0x0000000de5e57212 */ /* 0x000fe400078e3cff */
[----:B-----5:R-:W-:Y:S02]  /*9790*/  IADD3 R242, PT, PT, R71, R230, R21 ;  /* 0x000000e647f27210 */ /* 0x020fe40007ffe015 */
[----:B------:R-:W-:Y:S02]  /*97a0*/  LOP3.LUT R71, R238, R223, RZ, 0x3c, !PT ;  /* 0x000000dfee477212 */ /* 0x000fe400078e3cff */
[----:B------:R-:W-:Y:S02]  /*97b0*/  SHF.L.W.U32.HI R229, R229, 0x18, R229 ;  /* 0x00000018e5e57819 */ /* 0x000fe40000010ee5 */
[----:B------:R-:W-:-:S05]  /*97c0*/  SHF.L.W.U32.HI R71, R71, 0x18, R71 ;  /* 0x0000001847477819 */ /* 0x000fca0000010e47 */
[----:B------:R-:W-:Y:S02]  /*97d0*/  IMAD.IADD R237, R12, 0x1, R71 ;  /* 0x000000010ced7824 */ /* 0x000fe400078e0247 */
[----:B------:R-:W-:Y:S01]  /*97e0*/  IMAD.IADD R12, R222, 0x1, R229 ;  /* 0x00000001de0c7824 */ /* 0x000fe200078e02e5 */
[----:B------:R-:W-:Y:S02]  /*97f0*/  LOP3.LUT R229, R229, R242, RZ, 0x3c, !PT ;  /* 0x000000f2e5e57212 */ /* 0x000fe400078e3cff */
[----:B------:R-:W-:Y:S02]  /*9800*/  LOP3.LUT R76, R244, R21, RZ, 0x3c, !PT ;  /* 0x00000015f44c7212 */ /* 0x000fe400078e3cff */
[----:B------:R-:W-:Y:S01]  /*9810*/  SHF.L.W.U32.HI R229, R229, 0x10, R229 ;  /* 0x00000010e5e57819 */ /* 0x000fe20000010ee5 */
[----:B------:R-:W5:Y:S01]  /*9820*/  LDL R21, [R174] ;  /* 0x00000000ae157983 */ /* 0x000f620000100800 */
[----:B------:R-:W-:-:S03]  /*9830*/  LOP3.LUT R222, R4, R237, RZ, 0x3c, !PT ;  /* 0x000000ed04de7212 */ /* 0x000fc600078e3cff */
[----:B------:R-:W-:Y:S01]  /*9840*/  IMAD.IADD R4, R237, 0x1, R229 ;  /* 0x00000001ed047824 */ /* 0x000fe200078e02e5 */
[----:B------:R-:W-:Y:S01]  /*9850*/  LOP3.LUT R20, R20, R12, RZ, 0x3c, !PT ;  /* 0x0000000c14147212 */ /* 0x000fe200078e3cff */
[----:B------:R-:W5:Y:S03]  /*9860*/  LDL R237, [R118] ;  /* 0x0000000076ed7983 */ /* 0x000f660000100800 */
[----:B------:R-:W-:Y:S01]  /*9870*/  LOP3.LUT R238, R230, R4, RZ, 0x3c, !PT ;  /* 0x00000004e6ee7212 */ /* 0x000fe200078e3cff */
[----:B------:R-:W5:Y:S01]  /*9880*/  LDL R244, [R202] ;  /* 0x00000000caf47983 */ /* 0x000f620000100800 */
[----:B------:R-:W-:Y:S02]  /*9890*/  SHF.L.W.U32.HI R230, R20, 0x19, R20 ;  /* 0x0000001914e67819 */ /* 0x000fe40000010e14 */
[----:B------:R-:W-:Y:S02]  /*98a0*/  SHF.L.W.U32.HI R20, R238, 0x14, R238 ;  /* 0x00000014ee147819 */ /* 0x000fe40000010eee */
[----:B------:R-:W5:Y:S01]  /*98b0*/  LDL R238, [R120] ;  /* 0x0000000078ee7983 */ /* 0x000f620000100800 */
[----:B------:R-:W-:-:S02]  /*98c0*/  IADD3 R239, PT, PT, R224, R230, R223 ;  /* 0x000000e6e0ef7210 */ /* 0x000fc40007ffe0df */
[----:B------:R-:W-:Y:S02]  /*98d0*/  IADD3 R242, PT, PT, R75, R242, R20 ;  /* 0x000000f24bf27210 */ /* 0x000fe40007ffe014 */
[----:B------:R-:W-:Y:S02]  /*98e0*/  SHF.L.W.U32.HI R75, R76, 0x18, R76 ;  /* 0x000000184c4b7819 */ /* 0x000fe40000010e4c */
[----:B------:R-:W-:Y:S01]  /*98f0*/  LOP3.LUT R72, R72, R239, RZ, 0x3c, !PT ;  /* 0x000000ef48487212 */ /* 0x000fe200078e3cff */
[----:B------:R-:W5:Y:S02]  /*9900*/  LDL R76, [R121] ;  /* 0x00000000794c7983 */ /* 0x000f640000100800 */
[----:B------:R-:W-:Y:S01]  /*9910*/  IMAD.IADD R70, R70, 0x1, R75 ;  /* 0x0000000146467824 */ /* 0x000fe200078e024b */
[----:B------:R-:W-:-:S05]  /*9920*/  SHF.L.W.U32.HI R241, R72, 0x10, R72 ;  /* 0x0000001048f17819 */ /* 0x000fca0000010e48 */
[----:B------:R-:W-:Y:S01]  /*9930*/  IMAD.IADD R223, R70, 0x1, R241 ;  /* 0x0000000146df7824 */ /* 0x000fe200078e02f1 */
[----:B------:R-:W-:-:S04]  /*9940*/  LOP3.LUT R229, R229, R242, RZ, 0x3c, !PT ;  /* 0x000000f2e5e57212 */ /* 0x000fc800078e3cff */
[----:B------:R-:W-:Y:S02]  /*9950*/  LOP3.LUT R224, R230, R223, RZ, 0x3c, !PT ;  /* 0x000000dfe6e07212 */ /* 0x000fe400078e3cff */
[----:B------:R-:W-:Y:S01]  /*9960*/  SHF.L.W.U32.HI R229, R229, 0x18, R229 ;  /* 0x00000018e5e57819 */ /* 0x000fe20000010ee5 */
[----:B------:R-:W5:Y:S01]  /*9970*/  LDL R230, [R175] ;  /* 0x00000000afe67983 */ /* 0x000f620000100800 */
[----:B------:R-:W-:Y:S02]  /*9980*/  SHF.L.W.U32.HI R224, R224, 0x14, R224 ;  /* 0x00000014e0e07819 */ /* 0x000fe40000010ee0 */
[----:B------:R-:W-:Y:S02]  /*9990*/  LOP3.LUT R227, R227, R70, RZ, 0x3c, !PT ;  /* 0x00000046e3e37212 */ /* 0x000fe400078e3cff */
[----:B------:R-:W-:Y:S01]  /*99a0*/  IADD3 R70, PT, PT, R73, R239, R224 ;  /* 0x000000ef49467210 */ /* 0x000fe20007ffe0e0 */
[----:B------:R-:W-:-:S03]  /*99b0*/  IMAD.IADD R73, R4, 0x1, R229 ;  /* 0x0000000104497824 */ /* 0x000fc600078e02e5 */
[-C--:B------:R-:W-:Y:S02]  /*99c0*/  LOP3.LUT R241, R241, R70.reuse, RZ, 0x3c, !PT ;  /* 0x00000046f1f17212 */ /* 0x080fe400078e3cff */
[----:B------:R-:W-:Y:S02]  /*99d0*/  LOP3.LUT R4, R73, R70, RZ, 0x3c, !PT ;  /* 0x0000004649047212 */ /* 0x000fe400078e3cff */
[----:B------:R-:W-:Y:S02]  /*99e0*/  SHF.L.W.U32.HI R70, R241, 0x18, R241 ;  /* 0x00000018f1467819 */ /* 0x000fe40000010ef1 */
[----:B------:R-:W-:-:S03]  /*99f0*/  LOP3.LUT R72, R20, R73, RZ, 0x3c, !PT ;  /* 0x0000004914487212 */ /* 0x000fc600078e3cff */
[----:B------:R-:W-:Y:S02]  /*9a00*/  IMAD.IADD R73, R223, 0x1, R70 ;  /* 0x00000001df497824 */ /* 0x000fe400078e0246 */
[----:B------:R-:W5:Y:S01]  /*9a10*/  LDL R223, [R200] ;  /* 0x00000000c8df7983 */ /* 0x000f620000100800 */
[----:B------:R-:W-:Y:S02]  /*9a20*/  SHF.L.W.U32.HI R239, R222, 0x19, R222 ;  /* 0x00000019deef7819 */ /* 0x000fe40000010ede */
[----:B------:R-:W-:Y:S02]  /*9a30*/  LOP3.LUT R224, R224, R73, RZ, 0x3c, !PT ;  /* 0x00000049e0e07212 */ /* 0x000fe400078e3cff */
[----:B------:R-:W-:Y:S02]  /*9a40*/  IADD3 R226, PT, PT, R226, R239, R3 ;  /* 0x000000efe2e27210 */ /* 0x000fe40007ffe003 */
[----:B------:R-:W-:Y:S02]  /*9a50*/  SHF.L.W.U32.HI R222, R227, 0x19, R227 ;  /* 0x00000019e3de7819 */ /* 0x000fe40000010ee3 */
[----:B------:R-:W-:Y:S01]  /*9a60*/  SHF.L.W.U32.HI R20, R224, 0x19, R224 ;  /* 0x00000019e0147819 */ /* 0x000fe20000010ee0 */
[----:B------:R-:W5:Y:S01]  /*9a70*/  LDL R227, [R201] ;  /* 0x00000000c9e37983 */ /* 0x000f620000100800 */
[----:B------:R-:W-:-:S03]  /*9a80*/  LOP3.LUT R3, R75, R226, RZ, 0x3c, !PT ;  /* 0x000000e24b037212 */ /* 0x000fc600078e3cff */
[----:B------:R-:W5:Y:S01]  /*9a90*/  LDL R224, [R199] ;  /* 0x00000000c7e07983 */ /* 0x000f620000100800 */
[----:B------:R-:W-:Y:S02]  /*9aa0*/  IADD3 R75, PT, PT, R10, R222, R13 ;  /* 0x000000de0a4b7210 */ /* 0x000fe40007ffe00d */
[----:B------:R-:W-:Y:S02]  /*9ab0*/  SHF.L.W.U32.HI R13, R3, 0x10, R3 ;  /* 0x00000010030d7819 */ /* 0x000fe40000010e03 */
[----:B------:R-:W-:Y:S02]  /*9ac0*/  LOP3.LUT R20, R229, R20, RZ, 0x3c, !PT ;  /* 0x00000014e5147212 */ /* 0x000fe400078e3cff */
[----:B------:R-:W5:Y:S01]  /*9ad0*/  LDL R229, [R122] ;  /* 0x000000007ae57983 */ /* 0x000f620000100800 */
[----:B------:R-:W-:Y:S01]  /*9ae0*/  IMAD.IADD R12, R12, 0x1, R13 ;  /* 0x000000010c0c7824 */ /* 0x000fe200078e020d */
[----:B------:R-:W-:-:S04]  /*9af0*/  LOP3.LUT R71, R71, R75, RZ, 0x3c, !PT ;  /* 0x0000004b47477212 */ /* 0x000fc800078e3cff */
[----:B------:R-:W-:Y:S02]  /*9b00*/  LOP3.LUT R3, R239, R12, RZ, 0x3c, !PT ;  /* 0x0000000cef037212 */ /* 0x000fe400078e3cff */
[----:B------:R-:W-:Y:S02]  /*9b10*/  SHF.L.W.U32.HI R239, R71, 0x10, R71 ;  /* 0x0000001047ef7819 */ /* 0x000fe40000010e47 */
[----:B------:R-:W-:-:S03]  /*9b20*/  SHF.L.W.U32.HI R3, R3, 0x14, R3 ;  /* 0x0000001403037819 */ /* 0x000fc60000010e03 */
[----:B------:R-:W-:Y:S01]  /*9b30*/  IMAD.IADD R71, R2, 0x1, R239 ;  /* 0x0000000102477824 */ /* 0x000fe200078e02ef */
[----:B------:R-:W-:Y:S01]  /*9b40*/  IADD3 R228, PT, PT, R228, R226, R3 ;  /* 0x000000e2e4e47210 */ /* 0x000fe20007ffe003 */
[----:B------:R-:W5:Y:S01]  /*9b50*/  LDL R2, [R204] ;  /* 0x00000000cc027983 */ /* 0x000f620000100800 */
[----:B------:R-:W-:Y:S02]  /*9b60*/  SHF.L.W.U32.HI R241, R72, 0x19, R72 ;  /* 0x0000001948f17819 */ /* 0x000fe40000010e48 */
[----:B------:R-:W-:Y:S02]  /*9b70*/  LOP3.LUT R222, R222, R71, RZ, 0x3c, !PT ;  /* 0x00000047dede7212 */ /* 0x000fe400078e3cff */
[----:B------:R-:W-:Y:S02]  /*9b80*/  LOP3.LUT R13, R13, R228, RZ, 0x3c, !PT ;  /* 0x000000e40d0d7212 */ /* 0x000fe400078e3cff */
[----:B------:R-:W-:Y:S02]  /*9b90*/  SHF.L.W.U32.HI R72, R222, 0x14, R222 ;  /* 0x00000014de487819 */ /* 0x000fe40000010ede */
[----:B------:R-:W-:-:S02]  /*9ba0*/  SHF.L.W.U32.HI R13, R13, 0x18, R13 ;  /* 0x000000180d0d7819 */ /* 0x000fc40000010e0d */
[----:B------:R-:W-:Y:S02]  /*9bb0*/  LOP3.LUT R10, R70, R241, RZ, 0x3c, !PT ;  /* 0x000000f1460a7212 */ /* 0x000fe400078e3cff */
[----:B------:R-:W5:Y:S01]  /*9bc0*/  LDL R70, [R203] ;  /* 0x00000000cb467983 */ /* 0x000f620000100800 */
[----:B------:R-:W-:Y:S01]  /*9bd0*/  IADD3 R8, PT, PT, R8, R75, R72 ;  /* 0x0000004b08087210 */ /* 0x000fe20007ffe048 */
[----:B------:R-:W-:-:S03]  /*9be0*/  IMAD.IADD R75, R12, 0x1, R13 ;  /* 0x000000010c4b7824 */ /* 0x000fc600078e020d */
[----:B------:R-:W-:Y:S02]  /*9bf0*/  LOP3.LUT R239, R239, R8, RZ, 0x3c, !PT ;  /* 0x00000008efef7212 */ /* 0x000fe400078e3cff */
[----:B------:R-:W-:Y:S02]  /*9c00*/  LOP3.LUT R222, R3, R75, RZ, 0x3c, !PT ;  /* 0x0000004b03de7212 */ /* 0x000fe400078e3cff */
[----:B------:R-:W5:Y:S01]  /*9c10*/  LDL R3, [R176] ;  /* 0x00000000b0037983 */ /* 0x000f620000100800 */
[----:B------:R-:W-:-:S05]  /*9c20*/  SHF.L.W.U32.HI R12, R239, 0x18, R239 ;  /* 0x00000018ef0c7819 */ /* 0x000fca0000010eef */
[----:B------:R-:W-:-:S05]  /*9c30*/  IMAD.IADD R71, R71, 0x1, R12 ;  /* 0x0000000147477824 */ /* 0x000fca00078e020c */
[----:B------:R-:W-:Y:S02]  /*9c40*/  LOP3.LUT R72, R72, R71, RZ, 0x3c, !PT ;  /* 0x0000004748487212 */ /* 0x000fe400078e3cff */
[----:B------:R-:W-:Y:S02]  /*9c50*/  LOP3.LUT R228, R71, R228, RZ, 0x3c, !PT ;  /* 0x000000e447e47212 */ /* 0x000fe400078e3cff */
[----:B------:R-:W-:Y:S02]  /*9c60*/  SHF.L.W.U32.HI R71, R222, 0x19, R222 ;  /* 0x00000019de477819 */ /* 0x000fe40000010ede */
[----:B------:R-:W-:Y:S02]  /*9c70*/  SHF.L.W.U32.HI R222, R72, 0x19, R72 ;  /* 0x0000001948de7819 */ /* 0x000fe40000010e48 */
[----:B------:R-:W-:Y:S01]  /*9c80*/  LOP3.LUT R71, R12, R71, RZ, 0x3c, !PT ;  /* 0x000000470c477212 */ /* 0x000fe200078e3cff */
[----:B------:R-:W5:Y:S01]  /*9c90*/  LDL R72, [R127] ;  /* 0x000000007f487983 */ /* 0x000f620000100800 */
[----:B------:R-:W-:-:S03]  /*9ca0*/  LOP3.LUT R75, R75, R8, RZ, 0x3c, !PT ;  /* 0x000000084b4b7212 */ /* 0x000fc600078e3cff */
[----:B------:R-:W5:Y:S01]  /*9cb0*/  LDL R12, [R124] ;  /* 0x000000007c0c7983 */ /* 0x000f620000100800 */
[----:B------:R-:W-:Y:S02]  /*9cc0*/  LOP3.LUT R73, R73, R242, RZ, 0x3c, !PT ;  /* 0x000000f249497212 */ /* 0x000fe400078e3cff */
[----:B------:R-:W-:Y:S02]  /*9cd0*/  LOP3.LUT R222, R13, R222, RZ, 0x3c, !PT ;  /* 0x000000de0dde7212 */ /* 0x000fe400078e3cff */
[----:B------:R-:W-:Y:S01]  /*9ce0*/  IADD3 R239, PT, PT, R0, R20, R75 ;  /* 0x0000001400ef7210 */ /* 0x000fe20007ffe04b */
[----:B------:R-:W5:Y:S01]  /*9cf0*/  LDL R13, [R123] ;  /* 0x000000007b0d7983 */ /* 0x000f620000100800 */
[----:B------:R-:W-:Y:S02]  /*9d00*/  IADD3 R75, PT, PT, R14, R222, R73 ;  /* 0x000000de0e4b7210 */ /* 0x000fe40007ffe049 */
[----:B------:R-:W-:Y:S02]  /*9d10*/  SHF.L.W.U32.HI R0, R239, 0x10, R239 ;  /* 0x00000010ef007819 */ /* 0x000fe40000010eef */
[----:B------:R-:W-:-:S02]  /*9d20*/  IADD3 R226, PT, PT, R9, R71, R4 ;  /* 0x0000004709e27210 */ /* 0x000fc40007ffe004 */
[----:B------:R-:W-:Y:S01]  /*9d30*/  LOP3.LUT R4, R75, 0x40, RZ, 0x3c, !PT ;  /* 0x000000404b047812 */ /* 0x000fe200078e3cff */
[----:B------:R-:W-:-:S03]  /*9d40*/  VIADD R247, R0, 0xbb67ae85 ;  /* 0xbb67ae8500f77836 */ /* 0x000fc60000000000 */
[----:B------:R-:W-:Y:S02]  /*9d50*/  SHF.L.W.U32.HI R249, R75, 0x10, R4 ;  /* 0x000000104bf97819 */ /* 0x000fe40000010e04 */
[----:B------:R-:W5:Y:S01]  /*9d60*/  LDL R4, [R177] ;  /* 0x00000000b1047983 */ /* 0x000f620000100800 */
[----:B------:R-:W-:Y:S02]  /*9d70*/  LOP3.LUT R8, R20, R247, RZ, 0x3c, !PT ;  /* 0x000000f714087212 */ /* 0x000fe400078e3cff */
[----:B------:R-:W-:Y:S02]  /*9d80*/  IADD3 R241, PT, PT, R69, R10, R228 ;  /* 0x0000000a45f17210 */ /* 0x000fe40007ffe0e4 */
[----:B------:R-:W-:Y:S02]  /*9d90*/  SHF.L.W.U32.HI R8, R8, 0x14, R8 ;  /* 0x0000001408087819 */ /* 0x000fe40000010e08 */
[----:B------:R-:W-:Y:S01]  /*9da0*/  SHF.L.W.U32.HI R14, R241, 0x10, R241 ;  /* 0x00000010f10e7819 */ /* 0x000fe20000010ef1 */
[----:B------:R-:W-:Y:S01]  /*9db0*/  VIADD R73, R249, 0x3c6ef372 ;  /* 0x3c6ef372f9497836 */ /* 0x000fe20000000000 */
[----:B------:R-:W-:-:S02]  /*9dc0*/  IADD3 R9, PT, PT, R74, R239, R8 ;  /* 0x000000ef4a097210 */ /* 0x000fc40007ffe008 */
[----:B------:R-:W5:Y:S01]  /*9dd0*/  LDL R74, [R125] ;  /* 0x000000007d4a7983 */ /* 0x000f620000100800 */
[----:B------:R-:W-:Y:S01]  /*9de0*/  VIADD R239, R14, 0xa54ff53a ;  /* 0xa54ff53a0eef7836 */ /* 0x000fe20000000000 */
[----:B------:R-:W-:-:S04]  /*9df0*/  LOP3.LUT R69, R222, R73, RZ, 0x3c, !PT ;  /* 0x00000049de457212 */ /* 0x000fc800078e3cff */
[----:B------:R-:W-:Y:S02]  /*9e00*/  LOP3.LUT R248, R10, R239, RZ, 0x3c, !PT ;  /* 0x000000ef0af87212 */ /* 0x000fe400078e3cff */
[----:B------:R-:W-:Y:S02]  /*9e10*/  SHF.L.W.U32.HI R69, R69, 0x14, R69 ;  /* 0x0000001445457819 */ /* 0x000fe40000010e45 */
[----:B------:R-:W-:Y:S02]  /*9e20*/  SHF.L.W.U32.HI R20, R226, 0x10, R226 ;  /* 0x00000010e2147819 */ /* 0x000fe40000010ee2 */
[----:B------:R-:W-:Y:S02]  /*9e30*/  SHF.L.W.U32.HI R248, R248, 0x14, R248 ;  /* 0x00000014f8f87819 */ /* 0x000fe40000010ef8 */
[----:B------:R-:W-:Y:S02]  /*9e40*/  LOP3.LUT R0, R0, R9, RZ, 0x3c, !PT ;  /* 0x0000000900007212 */ /* 0x000fe400078e3cff */
[----:B------:R-:W-:Y:S01]  /*9e50*/  IADD3 R10, PT, PT, R236, R75, R69 ;  /* 0x0000004bec0a7210 */ /* 0x000fe20007ffe045 */
[----:B------:R-:W-:Y:S01]  /*9e60*/  VIADD R228, R20, 0x6a09e667 ;  /* 0x6a09e66714e47836 */ /* 0x000fe20000000000 */
[----:B------:R-:W-:Y:S01]  /*9e70*/  IADD3 R233, PT, PT, R233, R241, R248 ;  /* 0x000000f1e9e97210 */ /* 0x000fe20007ffe0f8 */
[----:B------:R-:W5:Y:S01]  /*9e80*/  LDL R75, [R179] ;  /* 0x00000000b34b7983 */ /* 0x000f620000100800 */
[----:B------:R-:W-:-:S02]  /*9e90*/  LOP3.LUT R236, R249, R10, RZ, 0x3c, !PT ;  /* 0x0000000af9ec7212 */ /* 0x000fc400078e3cff */
[----:B------:R-:W-:Y:S02]  /*9ea0*/  SHF.L.W.U32.HI R242, R0, 0x18, R0 ;  /* 0x0000001800f27819 */ /* 0x000fe40000010e00 */
[----:B------:R-:W5:Y:S01]  /*9eb0*/  LDL R0, [R126] ;  /* 0x000000007e007983 */ /* 0x000f620000100800 */
[----:B------:R-:W-:Y:S02]  /*9ec0*/  LOP3.LUT R250, R14, R233, RZ, 0x3c, !PT ;  /* 0x000000e90efa7212 */ /* 0x000fe400078e3cff */
[----:B------:R-:W-:Y:S02]  /*9ed0*/  SHF.L.W.U32.HI R236, R236, 0x18, R236 ;  /* 0x00000018ecec7819 */ /* 0x000fe40000010eec */
[----:B------:R-:W-:Y:S01]  /*9ee0*/  LOP3.LUT R71, R71, R228, RZ, 0x3c, !PT ;  /* 0x000000e447477212 */ /* 0x000fe200078e3cff */
[----:B------:R-:W-:Y:S01]  /*9ef0*/  IMAD.IADD R247, R247, 0x1, R242 ;  /* 0x00000001f7f77824 */ /* 0x000fe200078e02f2 */
[----:B------:R-:W-:Y:S01]  /*9f00*/  SHF.L.W.U32.HI R250, R250, 0x18, R250 ;  /* 0x00000018fafa7819 */ /* 0x000fe20000010efa */
[----:B------:R-:W5:Y:S01]  /*9f10*/  LDL R14, [R128] ;  /* 0x00000000800e7983 */ /* 0x000f620000100800 */
[----:B------:R-:W-:Y:S01]  /*9f20*/  SHF.L.W.U32.HI R71, R71, 0x14, R71 ;  /* 0x0000001447477819 */ /* 0x000fe20000010e47 */
[----:B------:R-:W-:Y:S01]  /*9f30*/  IMAD.IADD R246, R73, 0x1, R236 ;  /* 0x0000000149f67824 */ /* 0x000fe200078e02ec */
[----:B------:R-:W-:Y:S01]  /*9f40*/  LOP3.LUT R8, R8, R247, RZ, 0x3c, !PT ;  /* 0x000000f708087212 */ /* 0x000fe200078e3cff */
[----:B------:R-:W-:Y:S01]  /*9f50*/  IMAD.IADD R239, R239, 0x1, R250 ;  /* 0x00000001efef7824 */ /* 0x000fe200078e02fa */
[----:B------:R-:W-:Y:S01]  /*9f60*/  IADD3 R235, PT, PT, R235, R226, R71 ;  /* 0x000000e2ebeb7210 */ /* 0x000fe20007ffe047 */
[----:B------:R-:W5:Y:S01]  /*9f70*/  LDL R73, [R178] ;  /* 0x00000000b2497983 */ /* 0x000f620000100800 */
[----:B------:R-:W-:-:S02]  /*9f80*/  LOP3.LUT R69, R69, R246, RZ, 0x3c, !PT ;  /* 0x000000f645457212 */ /* 0x000fc400078e3cff */
[----:B------:R-:W-:Y:S02]  /*9f90*/  SHF.L.W.U32.HI R226, R8, 0x19, R8 ;  /* 0x0000001908e27819 */ /* 0x000fe40000010e08 */
[----:B------:R-:W-:Y:S02]  /*9fa0*/  LOP3.LUT R8, R248, R239, RZ, 0x3c, !PT ;  /* 0x000000eff8087212 */ /* 0x000fe400078e3cff */
[----:B------:R-:W-:Y:S02]  /*9fb0*/  LOP3.LUT R20, R20, R235, RZ, 0x3c, !PT ;  /* 0x000000eb14147212 */ /* 0x000fe400078e3cff */
[----:B------:R-:W-:Y:S02]  /*9fc0*/  SHF.L.W.U32.HI R222, R69, 0x19, R69 ;  /* 0x0000001945de7819 */ /* 0x000fe40000010e45 */
[----:B------:R-:W-:Y:S01]  /*9fd0*/  IADD3 R235, PT, PT, R7, R226, R235 ;  /* 0x000000e207eb7210 */ /* 0x000fe20007ffe0eb */
[----:B------:R-:W5:Y:S01]  /*9fe0*/  LDL R69, [R133] ;  /* 0x0000000085457983 */ /* 0x000f620000100800 */
[----:B------:R-:W-:-:S02]  /*9ff0*/  SHF.L.W.U32.HI R8, R8, 0x19, R8 ;  /* 0x0000001908087819 */ /* 0x000fc40000010e08 */
[----:B------:R-:W-:Y:S02]  /*a000*/  SHF.L.W.U32.HI R20, R20, 0x18, R20 ;  /* 0x0000001814147819 */ /* 0x000fe40000010e14 */
[----:B------:R-:W-:Y:S02]  /*a010*/  IADD3 R9, PT, PT, R15, R222, R9 ;  /* 0x000000de0f097210 */ /* 0x000fe40007ffe009 */
[----:B------:R-:W-:Y:S01]  /*a020*/  LOP3.LUT R15, R250, R235, RZ, 0x3c, !PT ;  /* 0x000000ebfa0f7212 */ /* 0x000fe200078e3cff */
[----:B------:R-:W-:Y:S01]  /*a030*/  IMAD.IADD R228, R228, 0x1, R20 ;  /* 0x00000001e4e47824 */ /* 0x000fe200078e0214 */
[----:B------:R-:W-:Y:S02]  /*a040*/  IADD3 R11, PT, PT, R11, R8, R10 ;  /* 0x000000080b0b7210 */ /* 0x000fe40007ffe00a */
[----:B------:R-:W-:Y:S02]  /*a050*/  LOP3.LUT R10, R20, R9, RZ, 0x3c, !PT ;  /* 0x00000009140a7212 */ /* 0x000fe400078e3cff */
[----:B------:R-:W5:Y:S01]  /*a060*/  LDL R20, [R130] ;  /* 0x0000000082147983 */ /* 0x000f620000100800 */
[----:B------:R-:W-:-:S02]  /*a070*/  SHF.L.W.U32.HI R15, R15, 0x10, R15 ;  /* 0x000000100f0f7819 */ /* 0x000fc40000010e0f */
[----:B------:R-:W-:-:S03]  /*a080*/  SHF.L.W.U32.HI R10, R10, 0x10, R10 ;  /* 0x000000100a0a7819 */ /* 0x000fc60000010e0a */
[----:B------:R-:W-:-:S05]  /*a090*/  IMAD.IADD R7, R246, 0x1, R15 ;  /* 0x00000001f6077824 */ /* 0x000fca00078e020f */
[----:B------:R-:W-:Y:S01]  /*a0a0*/  LOP3.LUT R241, R226, R7, RZ, 0x3c, !PT ;  /* 0x00000007e2f17212 */ /* 0x000fe200078e3cff */
[----:B------:R-:W-:Y:S01]  /*a0b0*/  IMAD.IADD R226, R239, 0x1, R10 ;  /* 0x00000001efe27824 */ /* 0x000fe200078e020a */
[----:B------:R-:W-:-:S04]  /*a0c0*/  LOP3.LUT R71, R71, R228, RZ, 0x3c, !PT ;  /* 0x000000e447477212 */ /* 0x000fc800078e3cff */
[----:B------:R-:W-:Y:S02]  /*a0d0*/  LOP3.LUT R222, R222, R226, RZ, 0x3c, !PT ;  /* 0x000000e2dede7212 */ /* 0x000fe400078e3cff */
[----:B------:R-:W-:Y:S02]  /*a0e0*/  SHF.L.W.U32.HI R239, R71, 0x19, R71 ;  /* 0x0000001947ef7819 */ /* 0x000fe40000010e47 */
[----:B------:R-:W-:Y:S02]  /*a0f0*/  SHF.L.W.U32.HI R222, R222, 0x14, R222 ;  /* 0x00000014dede7819 */ /* 0x000fe40000010ede */
[----:B------:R-:W-:Y:S02]  /*a100*/  SHF.L.W.U32.HI R71, R241, 0x14, R241 ;  /* 0x00000014f1477819 */ /* 0x000fe40000010ef1 */
[----:B--2---:R-:W-:Y:S02]  /*a110*/  IADD3 R5, PT, PT, R5, R9, R222 ;  /* 0x0000000905057210 */ /* 0x004fe40007ffe0de */
[----:B------:R-:W-:Y:S01]  /*a120*/  IADD3 R240, PT, PT, R240, R235, R71 ;  /* 0x000000ebf0f07210 */ /* 0x000fe20007ffe047 */
[----:B------:R-:W2:Y:S01]  /*a130*/  LDL R9, [R129] ;  /* 0x0000000081097983 */ /* 0x000ea20000100800 */
[----:B------:R-:W-:-:S02]  /*a140*/  LOP3.LUT R235, R242, R11, RZ, 0x3c, !PT ;  /* 0x0000000bf2eb7212 */ /* 0x000fc400078e3cff */
[----:B------:R-:W-:Y:S02]  /*a150*/  IADD3 R233, PT, PT, R6, R239, R233 ;  /* 0x000000ef06e97210 */ /* 0x000fe40007ffe0e9 */
        /* <DEDUP_REMOVED lines=8> */
[----:B------:R-:W-:Y:S01]  /*a1e0*/  SHF.L.W.U32.HI R228, R228, 0x18, R228 ;  /* 0x00000018e4e47819 */ /* 0x000fe20000010ee4 */
[----:B------:R-:W2:Y:S03]  /*a1f0*/  LDL R15, [R132] ;  /* 0x00000000840f7983 */ /* 0x000ea60000100800 */
[----:B------:R-:W-:Y:S01]  /*a200*/  LOP3.LUT R239, R239, R242, RZ, 0x3c, !PT ;  /* 0x000000f2efef7212 */ /* 0x000fe200078e3cff */
[----:B------:R-:W-:Y:S01]  /*a210*/  IMAD.IADD R8, R7, 0x1, R228 ;  /* 0x0000000107087824 */ /* 0x000fe200078e02e4 */
[----:B------:R-:W-:-:S02]  /*a220*/  SHF.L.W.U32.HI R7, R236, 0x14, R236 ;  /* 0x00000014ec077819 */ /* 0x000fc40000010eec */
[----:B------:R-:W-:Y:S02]  /*a230*/  SHF.L.W.U32.HI R236, R239, 0x14, R239 ;  /* 0x00000014efec7819 */ /* 0x000fe40000010eef */
[----:B----4-:R-:W-:Y:S02]  /*a240*/  IADD3 R232, PT, PT, R232, R11, R7 ;  /* 0x0000000be8e87210 */ /* 0x010fe40007ffe007 */
[----:B------:R-:W-:Y:S02]  /*a250*/  LOP3.LUT R71, R71, R8, RZ, 0x3c, !PT ;  /* 0x0000000847477212 */ /* 0x000fe400078e3cff */
[----:B------:R-:W-:Y:S02]  /*a260*/  IADD3 R231, PT, PT, R231, R233, R236 ;  /* 0x000000e9e7e77210 */ /* 0x000fe40007ffe0ec */
[----:B------:R-:W-:Y:S02]  /*a270*/  LOP3.LUT R11, R235, R232, RZ, 0x3c, !PT ;  /* 0x000000e8eb0b7212 */ /* 0x000fe400078e3cff */
[----:B------:R-:W-:-:S02]  /*a280*/  SHF.L.W.U32.HI R239, R71, 0x19, R71 ;  /* 0x0000001947ef7819 */ /* 0x000fc40000010e47 */
[----:B------:R-:W-:Y:S02]  /*a290*/  LOP3.LUT R235, R10, R5, RZ, 0x3c, !PT ;  /* 0x000000050aeb7212 */ /* 0x000fe400078e3cff */
[----:B------:R-:W4:Y:S01]  /*a2a0*/  LDL R10, [R134] ;  /* 0x00000000860a7983 */ /* 0x000f220000100800 */
[----:B------:R-:W-:Y:S02]  /*a2b0*/  LOP3.LUT R71, R246, R231, RZ, 0x3c, !PT ;  /* 0x000000e7f6477212 */ /* 0x000fe400078e3cff */
[----:B---3--:R-:W-:Y:S02]  /*a2c0*/  IADD3 R234, PT, PT, R234, R239, R5 ;  /* 0x000000efeaea7210 */ /* 0x008fe40007ffe005 */
[----:B------:R-:W-:Y:S02]  /*a2d0*/  SHF.L.W.U32.HI R5, R11, 0x18, R11 ;  /* 0x000000180b057819 */ /* 0x000fe40000010e0b */
[----:B------:R-:W3:Y:S01]  /*a2e0*/  LDL R11, [R136] ;  /* 0x00000000880b7983 */ /* 0x000ee20000100800 */
[----:B------:R-:W-:-:S02]  /*a2f0*/  SHF.L.W.U32.HI R71, R71, 0x18, R71 ;  /* 0x0000001847477819 */ /* 0x000fc40000010e47 */
[----:B------:R-:W-:Y:S02]  /*a300*/  SHF.L.W.U32.HI R235, R235, 0x18, R235 ;  /* 0x00000018ebeb7819 */ /* 0x000fe40000010eeb */
[----:B------:R-:W-:Y:S01]  /*a310*/  LOP3.LUT R246, R5, R234, RZ, 0x3c, !PT ;  /* 0x000000ea05f67212 */ /* 0x000fe200078e3cff */
[----:B------:R-:W-:Y:S02]  /*a320*/  IMAD.IADD R241, R241, 0x1, R5 ;  /* 0x00000001f1f17824 */ /* 0x000fe400078e0205 */
[----:B------:R-:W-:Y:S02]  /*a330*/  IMAD.IADD R233, R242, 0x1, R71 ;  /* 0x00000001f2e97824 */ /* 0x000fe400078e0247 */
[----:B------:R-:W-:Y:S01]  /*a340*/  IMAD.IADD R5, R226, 0x1, R235 ;  /* 0x00000001e2057824 */ /* 0x000fe200078e02eb */
[----:B------:R-:W-:Y:S02]  /*a350*/  SHF.L.W.U32.HI R226, R246, 0x10, R246 ;  /* 0x00000010f6e27819 */ /* 0x000fe40000010ef6 */
[----:B------:R-:W-:-:S02]  /*a360*/  LOP3.LUT R236, R236, R233, RZ, 0x3c, !PT ;  /* 0x000000e9ecec7212 */ /* 0x000fc400078e3cff */
[----:B------:R-:W-:Y:S01]  /*a370*/  LOP3.LUT R222, R222, R5, RZ, 0x3c, !PT ;  /* 0x00000005dede7212 */ /* 0x000fe200078e3cff */
[----:B------:R-:W-:Y:S01]  /*a380*/  IMAD.IADD R233, R233, 0x1, R226 ;  /* 0x00000001e9e97824 */ /* 0x000fe200078e02e2 */
[----:B------:R-:W-:Y:S02]  /*a390*/  SHF.L.W.U32.HI R242, R236, 0x19, R236 ;  /* 0x00000019ecf27819 */ /* 0x000fe40000010eec */
[----:B------:R-:W-:Y:S02]  /*a3a0*/  SHF.L.W.U32.HI R236, R222, 0x19, R222 ;  /* 0x00000019deec7819 */ /* 0x000fe40000010ede */
[----:B------:R-:W-:Y:S02]  /*a3b0*/  LOP3.LUT R222, R239, R233, RZ, 0x3c, !PT ;  /* 0x000000e9efde7212 */ /* 0x000fe400078e3cff */
[----:B------:R-:W-:Y:S02]  /*a3c0*/  IADD3 R240, PT, PT, R225, R240, R242 ;  /* 0x000000f0e1f07210 */ /* 0x000fe40007ffe0f2 */
[----:B------:R-:W-:-:S02]  /*a3d0*/  SHF.L.W.U32.HI R222, R222, 0x14, R222 ;  /* 0x00000014dede7819 */ /* 0x000fc40000010ede */
[----:B-----5:R-:W-:Y:S02]  /*a3e0*/  IADD3 R232, PT, PT, R21, R236, R232 ;  /* 0x000000ec15e87210 */ /* 0x020fe40007ffe0e8 */
[----:B------:R-:W-:Y:S01]  /*a3f0*/  LOP3.LUT R235, R235, R240, RZ, 0x3c, !PT ;  /* 0x000000f0ebeb7212 */ /* 0x000fe200078e3cff */
[----:B------:R-:W5:Y:S01]  /*a400*/  LDL R21, [R180] ;  /* 0x00000000b4157983 */ /* 0x000f620000100800 */
[----:B------:R-:W-:Y:S02]  /*a410*/  IADD3 R237, PT, PT, R237, R234, R222 ;  /* 0x000000eaeded7210 */ /* 0x000fe40007ffe0de */
[----:B------:R-:W-:Y:S02]  /*a420*/  SHF.L.W.U32.HI R234, R235, 0x10, R235 ;  /* 0x00000010ebea7819 */ /* 0x000fe40000010eeb */
[----:B------:R-:W-:Y:S02]  /*a430*/  LOP3.LUT R239, R71, R232, RZ, 0x3c, !PT ;  /* 0x000000e847ef7212 */ /* 0x000fe400078e3cff */
[----:B------:R-:W-:Y:S01]  /*a440*/  LOP3.LUT R225, R7, R241, RZ, 0x3c, !PT ;  /* 0x000000f107e17212 */ /* 0x000fe200078e3cff */
[----:B------:R-:W-:Y:S01]  /*a450*/  IMAD.IADD R241, R241, 0x1, R234 ;  /* 0x00000001f1f17824 */ /* 0x000fe200078e02ea */
[----:B------:R-:W-:Y:S01]  /*a460*/  SHF.L.W.U32.HI R239, R239, 0x10, R239 ;  /* 0x00000010efef7819 */ /* 0x000fe20000010eef */
[----:B------:R-:W5:Y:S01]  /*a470*/  LDL R7, [R205] ;  /* 0x00000000cd077983 */ /* 0x000f620000100800 */
[----:B------:R-:W-:-:S02]  /*a480*/  SHF.L.W.U32.HI R225, R225, 0x19, R225 ;  /* 0x00000019e1e17819 */ /* 0x000fc40000010ee1 */
[----:B------:R-:W-:Y:S01]  /*a490*/  LOP3.LUT R242, R242, R241, RZ, 0x3c, !PT ;  /* 0x000000f1f2f27212 */ /* 0x000fe200078e3cff */
[----:B------:R-:W-:Y:S01]  /*a4a0*/  IMAD.IADD R235, R8, 0x1, R239 ;  /* 0x0000000108eb7824 */ /* 0x000fe200078e02ef */
[----:B------:R-:W5:Y:S01]  /*a4b0*/  LDL R71, [R137] ;  /* 0x0000000089477983 */ /* 0x000f620000100800 */
[----:B------:R-:W-:Y:S02]  /*a4c0*/  IADD3 R231, PT, PT, R238, R225, R231 ;  /* 0x000000e1eee77210 */ /* 0x000fe40007ffe0e7 */
[----:B------:R-:W-:Y:S01]  /*a4d0*/  SHF.L.W.U32.HI R238, R242, 0x14, R242 ;  /* 0x00000014f2ee7819 */ /* 0x000fe20000010ef2 */
[----:B------:R-:W5:Y:S01]  /*a4e0*/  LDL R8, [R206] ;  /* 0x00000000ce087983 */ /* 0x000f620000100800 */
[----:B------:R-:W-:Y:S02]  /*a4f0*/  LOP3.LUT R236, R236, R235, RZ, 0x3c, !PT ;  /* 0x000000ebecec7212 */ /* 0x000fe400078e3cff */
[----:B------:R-:W-:Y:S02]  /*a500*/  LOP3.LUT R242, R228, R231, RZ, 0x3c, !PT ;  /* 0x000000e7e4f27212 */ /* 0x000fe400078e3cff */
[----:B------:R-:W-:-:S02]  /*a510*/  SHF.L.W.U32.HI R228, R236, 0x14, R236 ;  /* 0x00000014ece47819 */ /* 0x000fc40000010eec */
[----:B------:R-:W-:-:S05]  /*a520*/  SHF.L.W.U32.HI R236, R242, 0x10, R242 ;  /* 0x00000010f2ec7819 */ /* 0x000fca0000010ef2 */
[----:B------:R-:W-:Y:S01]  /*a530*/  IMAD.IADD R242, R5, 0x1, R236 ;  /* 0x0000000105f27824 */ /* 0x000fe200078e02ec */
[----:B------:R-:W-:Y:S01]  /*a540*/  IADD3 R243, PT, PT, R243, R240, R238 ;  /* 0x000000f0f3f37210 */ /* 0x000fe20007ffe0ee */
[----:B------:R-:W5:Y:S01]  /*a550*/  LDL R5, [R135] ;  /* 0x0000000087057983 */ /* 0x000f620000100800 */
[----:B------:R-:W-:Y:S02]  /*a560*/  LOP3.LUT R240, R226, R237, RZ, 0x3c, !PT ;  /* 0x000000ede2f07212 */ /* 0x000fe400078e3cff */
[----:B------:R-:W-:Y:S02]  /*a570*/  LOP3.LUT R225, R225, R242, RZ, 0x3c, !PT ;  /* 0x000000f2e1e17212 */ /* 0x000fe400078e3cff */
[----:B------:R-:W-:Y:S02]  /*a580*/  IADD3 R226, PT, PT, R245, R232, R228 ;  /* 0x000000e8f5e27210 */ /* 0x000fe40007ffe0e4 */
[----:B------:R-:W-:Y:S02]  /*a590*/  SHF.L.W.U32.HI R232, R240, 0x18, R240 ;  /* 0x00000018f0e87819 */ /* 0x000fe40000010ef0 */
[----:B------:R-:W-:-:S03]  /*a5a0*/  SHF.L.W.U32.HI R225, R225, 0x14, R225 ;  /* 0x00000014e1e17819 */ /* 0x000fc60000010ee1 */
[----:B------:R-:W-:Y:S01]  /*a5b0*/  IMAD.IADD R233, R233, 0x1, R232 ;  /* 0x00000001e9e97824 */ /* 0x000fe200078e02e8 */
[----:B------:R-:W-:Y:S02]  /*a5c0*/  IADD3 R245, PT, PT, R76, R231, R225 ;  /* 0x000000e74cf57210 */ /* 0x000fe40007ffe0e1 */
[----:B------:R-:W5:Y:S01]  /*a5d0*/  LDL R76, [R207] ;  /* 0x00000000cf4c7983 */ /* 0x000f620000100800 */
[----:B------:R-:W-:Y:S02]  /*a5e0*/  LOP3.LUT R234, R234, R243, RZ, 0x3c, !PT ;  /* 0x000000f3eaea7212 */ /* 0x000fe400078e3cff */
[----:B------:R-:W-:Y:S02]  /*a5f0*/  LOP3.LUT R222, R222, R233, RZ, 0x3c, !PT ;  /* 0x000000e9dede7212 */ /* 0x000fe400078e3cff */
[----:B------:R-:W-:Y:S02]  /*a600*/  SHF.L.W.U32.HI R234, R234, 0x18, R234 ;  /* 0x00000018eaea7819 */ /* 0x000fe40000010eea */
[----:B------:R-:W-:-:S02]  /*a610*/  SHF.L.W.U32.HI R231, R222, 0x19, R222 ;  /* 0x00000019dee77819 */ /* 0x000fc40000010ede */
[----:B------:R-:W5:Y:S01]  /*a620*/  LDL R222, [R208] ;  /* 0x00000000d0de7983 */ /* 0x000f620000100800 */
[----:B------:R-:W-:Y:S01]  /*a630*/  IMAD.IADD R241, R241, 0x1, R234 ;  /* 0x00000001f1f17824 */ /* 0x000fe200078e02ea */
[----:B------:R-:W-:-:S04]  /*a640*/  IADD3 R243, PT, PT, R230, R231, R243 ;  /* 0x000000e7e6f37210 */ /* 0x000fc80007ffe0f3 */
[----:B------:R-:W-:Y:S02]  /*a650*/  LOP3.LUT R238, R238, R241, RZ, 0x3c, !PT ;  /* 0x000000f1eeee7212 */ /* 0x000fe400078e3cff */
[----:B------:R-:W-:Y:S02]  /*a660*/  LOP3.LUT R239, R239, R226, RZ, 0x3c, !PT ;  /* 0x000000e2efef7212 */ /* 0x000fe400078e3cff */
[----:B------:R-:W-:Y:S02]  /*a670*/  SHF.L.W.U32.HI R230, R238, 0x19, R238 ;  /* 0x00000019eee67819 */ /* 0x000fe40000010eee */
[----:B------:R-:W-:Y:S02]  /*a680*/  LOP3.LUT R236, R236, R245, RZ, 0x3c, !PT ;  /* 0x000000f5ecec7212 */ /* 0x000fe400078e3cff */
[----:B------:R-:W-:Y:S02]  /*a690*/  IADD3 R245, PT, PT, R223, R230, R245 ;  /* 0x000000e6dff57210 */ /* 0x000fe40007ffe0f5 */
[----:B------:R-:W-:Y:S01]  /*a6a0*/  SHF.L.W.U32.HI R238, R239, 0x18, R239 ;  /* 0x00000018efee7819 */ /* 0x000fe20000010eef */
[----:B------:R-:W5:Y:S01]  /*a6b0*/  LDL R223, [R210] ;  /* 0x00000000d2df7983 */ /* 0x000f620000100800 */
[----:B------:R-:W-:-:S03]  /*a6c0*/  SHF.L.W.U32.HI R240, R236, 0x18, R236 ;  /* 0x00000018ecf07819 */ /* 0x000fc60000010eec */
[----:B------:R-:W-:Y:S01]  /*a6d0*/  IMAD.IADD R235, R235, 0x1, R238 ;  /* 0x00000001ebeb7824 */ /* 0x000fe200078e02ee */
[----:B------:R-:W-:Y:S01]  /*a6e0*/  LOP3.LUT R238, R238, R245, RZ, 0x3c, !PT ;  /* 0x000000f5eeee7212 */ /* 0x000fe200078e3cff */
[----:B------:R-:W-:-:S03]  /*a6f0*/  IMAD.IADD R242, R242, 0x1, R240 ;  /* 0x00000001f2f27824 */ /* 0x000fc600078e02f0 */
[----:B------:R-:W-:Y:S02]  /*a700*/  LOP3.LUT R228, R228, R235, RZ, 0x3c, !PT ;  /* 0x000000ebe4e47212 */ /* 0x000fe400078e3cff */
[----:B------:R-:W-:Y:S02]  /*a710*/  SHF.L.W.U32.HI R238, R238, 0x10, R238 ;  /* 0x00000010eeee7819 */ /* 0x000fe40000010eee */
[----:B------:R-:W-:Y:S02]  /*a720*/  SHF.L.W.U32.HI R239, R228, 0x19, R228 ;  /* 0x00000019e4ef7819 */ /* 0x000fe40000010ee4 */
[----:B------:R-:W-:Y:S01]  /*a730*/  LOP3.LUT R225, R225, R242, RZ, 0x3c, !PT ;  /* 0x000000f2e1e17212 */ /* 0x000fe200078e3cff */
[----:B------:R-:W-:Y:S01]  /*a740*/  IMAD.IADD R236, R233, 0x1, R238 ;  /* 0x00000001e9ec7824 */ /* 0x000fe200078e02ee */
[----:B------:R-:W-:Y:S01]  /*a750*/  LOP3.LUT R228, R240, R243, RZ, 0x3c, !PT ;  /* 0x000000f3f0e47212 */ /* 0x000fe200078e3cff */
[----:B------:R-:W5:Y:S01]  /*a760*/  LDL R233, [R212] ;  /* 0x00000000d4e97983 */ /* 0x000f620000100800 */
[----:B------:R-:W-:-:S02]  /*a770*/  SHF.L.W.U32.HI R240, R225, 0x19, R225 ;  /* 0x00000019e1f07819 */ /* 0x000fc40000010ee1 */
[----:B------:R-:W-:Y:S02]  /*a780*/  IADD3 R237, PT, PT, R224, R239, R237 ;  /* 0x000000efe0ed7210 */ /* 0x000fe40007ffe0ed */
[----:B------:R-:W-:Y:S02]  /*a790*/  SHF.L.W.U32.HI R225, R228, 0x10, R228 ;  /* 0x00000010e4e17819 */ /* 0x000fe40000010ee4 */
[----:B------:R-:W-:Y:S01]  /*a7a0*/  LOP3.LUT R224, R230, R236, RZ, 0x3c, !PT ;  /* 0x000000ece6e07212 */ /* 0x000fe200078e3cff */
[----:B------:R-:W5:Y:S01]  /*a7b0*/  LDL R228, [R209] ;  /* 0x00000000d1e47983 */ /* 0x000f620000100800 */
[----:B------:R-:W-:Y:S02]  /*a7c0*/  IADD3 R227, PT, PT, R227, R240, R226 ;  /* 0x000000f0e3e37210 */ /* 0x000fe40007ffe0e2 */
[----:B------:R-:W-:Y:S01]  /*a7d0*/  SHF.L.W.U32.HI R224, R224, 0x14, R224 ;  /* 0x00000014e0e07819 */ /* 0x000fe20000010ee0 */
[----:B------:R-:W-:Y:S01]  /*a7e0*/  IMAD.IADD R226, R235, 0x1, R225 ;  /* 0x00000001ebe27824 */ /* 0x000fe200078e02e1 */
[----:B------:R-:W-:Y:S01]  /*a7f0*/  LOP3.LUT R235, R234, R237, RZ, 0x3c, !PT ;  /* 0x000000edeaeb7212 */ /* 0x000fe200078e3cff */
[----:B------:R-:W5:Y:S01]  /*a800*/  LDL R230, [R213] ;  /* 0x00000000d5e67983 */ /* 0x000f620000100800 */
[----:B------:R-:W-:-:S02]  /*a810*/  IADD3 R229, PT, PT, R229, R245, R224 ;  /* 0x000000f5e5e57210 */ /* 0x000fc40007ffe0e0 */
[----:B------:R-:W-:Y:S02]  /*a820*/  LOP3.LUT R245, R232, R227, RZ, 0x3c, !PT ;  /* 0x000000e3e8f57212 */ /* 0x000fe400078e3cff */
[----:B------:R-:W5:Y:S01]  /*a830*/  LDL R232, [R211] ;  /* 0x00000000d3e87983 */ /* 0x000f620000100800 */
[----:B------:R-:W-:Y:S02]  /*a840*/  LOP3.LUT R231, R231, R226, RZ, 0x3c, !PT ;  /* 0x000000e2e7e77212 */ /* 0x000fe400078e3cff */
[----:B------:R-:W-:Y:S02]  /*a850*/  SHF.L.W.U32.HI R235, R235, 0x10, R235 ;  /* 0x00000010ebeb7819 */ /* 0x000fe40000010eeb */
[----:B------:R-:W-:Y:S02]  /*a860*/  SHF.L.W.U32.HI R231, R231, 0x14, R231 ;  /* 0x00000014e7e77819 */ /* 0x000fe40000010ee7 */
[----:B------:R-:W-:Y:S01]  /*a870*/  SHF.L.W.U32.HI R234, R245, 0x10, R245 ;  /* 0x00000010f5ea7819 */ /* 0x000fe20000010ef5 */
[----:B------:R-:W-:Y:S01]  /*a880*/  IMAD.IADD R242, R242, 0x1, R235 ;  /* 0x00000001f2f27824 */ /* 0x000fe200078e02eb */
[----:B------:R-:W-:-:S02]  /*a890*/  LOP3.LUT R238, R238, R229, RZ, 0x3c, !PT ;  /* 0x000000e5eeee7212 */ /* 0x000fc400078e3cff */
[----:B------:R-:W-:Y:S01]  /*a8a0*/  IADD3 R244, PT, PT, R244, R243, R231 ;  /* 0x000000f3f4f47210 */ /* 0x000fe20007ffe0e7 */
[----:B------:R-:W-:Y:S01]  /*a8b0*/  IMAD.IADD R241, R241, 0x1, R234 ;  /* 0x00000001f1f17824 */ /* 0x000fe200078e02ea */
[----:B------:R-:W-:Y:S02]  /*a8c0*/  SHF.L.W.U32.HI R243, R238, 0x18, R238 ;  /* 0x00000018eef37819 */ /* 0x000fe40000010eee */
[----:B------:R-:W-:Y:S01]  /*a8d0*/  LOP3.LUT R239, R239, R242, RZ, 0x3c, !PT ;  /* 0x000000f2efef7212 */ /* 0x000fe200078e3cff */
[----:B------:R-:W5:Y:S01]  /*a8e0*/  LDL R238, [R138] ;  /* 0x000000008aee7983 */ /* 0x000f620000100800 */
[----:B------:R-:W-:Y:S01]  /*a8f0*/  LOP3.LUT R240, R240, R241, RZ, 0x3c, !PT ;  /* 0x000000f1f0f07212 */ /* 0x000fe200078e3cff */
[----:B------:R-:W-:Y:S01]  /*a900*/  IMAD.IADD R245, R236, 0x1, R243 ;  /* 0x00000001ecf57824 */ /* 0x000fe200078e02f3 */
[----:B------:R-:W-:Y:S02]  /*a910*/  SHF.L.W.U32.HI R239, R239, 0x14, R239 ;  /* 0x00000014efef7819 */ /* 0x000fe40000010eef */
[----:B------:R-:W-:-:S02]  /*a920*/  SHF.L.W.U32.HI R240, R240, 0x14, R240 ;  /* 0x00000014f0f07819 */ /* 0x000fc40000010ef0 */
[----:B------:R-:W-:Y:S02]  /*a930*/  IADD3 R70, PT, PT, R70, R237, R239 ;  /* 0x000000ed46467210 */ /* 0x000fe40007ffe0ef */
[----:B------:R-:W-:Y:S02]  /*a940*/  LOP3.LUT R224, R224, R245, RZ, 0x3c, !PT ;  /* 0x000000f5e0e07212 */ /* 0x000fe400078e3cff */
[----:B------:R-:W-:Y:S02]  /*a950*/  IADD3 R227, PT, PT, R2, R227, R240 ;  /* 0x000000e302e37210 */ /* 0x000fe40007ffe0f0 */
[----:B------:R-:W-:Y:S01]  /*a960*/  SHF.L.W.U32.HI R237, R224, 0x19, R224 ;  /* 0x00000019e0ed7819 */ /* 0x000fe20000010ee0 */
[----:B------:R-:W5:Y:S01]  /*a970*/  LDL R2, [R214] ;  /* 0x00000000d6027983 */ /* 0x000f620000100800 */
[----:B------:R-:W-:Y:S02]  /*a980*/  LOP3.LUT R235, R235, R70, RZ, 0x3c, !PT ;  /* 0x00000046ebeb7212 */ /* 0x000fe400078e3cff */
[-C--:B------:R-:W-:Y:S01]  /*a990*/  LOP3.LUT R225, R225, R244.reuse, RZ, 0x3c, !PT ;  /* 0x000000f4e1e17212 */ /* 0x080fe200078e3cff */
[----:B------:R-:W5:Y:S01]  /*a9a0*/  LDL R224, [R215] ;  /* 0x00000000d7e07983 */ /* 0x000f620000100800 */
[----:B------:R-:W-:-:S02]  /*a9b0*/  IADD3 R244, PT, PT, R3, R244, R237 ;  /* 0x000000f403f47210 */ /* 0x000fc40007ffe0ed */
[----:B------:R-:W-:Y:S02]  /*a9c0*/  LOP3.LUT R234, R234, R227, RZ, 0x3c, !PT ;  /* 0x000000e3eaea7212 */ /* 0x000fe400078e3cff */
[----:B------:R-:W-:Y:S02]  /*a9d0*/  SHF.L.W.U32.HI R235, R235, 0x18, R235 ;  /* 0x00000018ebeb7819 */ /* 0x000fe40000010eeb */
[----:B------:R-:W-:Y:S02]  /*a9e0*/  SHF.L.W.U32.HI R3, R225, 0x18, R225 ;  /* 0x00000018e1037819 */ /* 0x000fe40000010ee1 */
[----:B------:R-:W-:Y:S02]  /*a9f0*/  SHF.L.W.U32.HI R236, R234, 0x18, R234 ;  /* 0x00000018eaec7819 */ /* 0x000fe40000010eea */
[----:B------:R-:W-:Y:S01]  /*aa00*/  LOP3.LUT R225, R235, R244, RZ, 0x3c, !PT ;  /* 0x000000f4ebe17212 */ /* 0x000fe200078e3cff */
[----:B------:R-:W-:Y:S02]  /*aa10*/  IMAD.IADD R226, R226, 0x1, R3 ;  /* 0x00000001e2e27824 */ /* 0x000fe400078e0203 */
[----:B------:R-:W-:Y:S01]  /*aa20*/  IMAD.IADD R242, R242, 0x1, R235 ;  /* 0x00000001f2f27824 */ /* 0x000fe200078e02eb */
[----:B------:R-:W-:Y:S01]  /*aa30*/  SHF.L.W.U32.HI R225, R225, 0x10, R225 ;  /* 0x00000010e1e17819 */ /* 0x000fe20000010ee1 */
[----:B------:R-:W-:Y:S01]  /*aa40*/  IMAD.IADD R235, R241, 0x1, R236 ;  /* 0x00000001f1eb7824 */ /* 0x000fe200078e02ec */
[----:B------:R-:W-:-:S02]  /*aa50*/  LOP3.LUT R241, R231, R226, RZ, 0x3c, !PT ;  /* 0x000000e2e7f17212 */ /* 0x000fc400078e3cff */
[----:B------:R-:W5:Y:S01]  /*aa60*/  LDL R231, [R181] ;  /* 0x00000000b5e77983 */ /* 0x000f620000100800 */
[----:B------:R-:W-:Y:S01]  /*aa70*/  IMAD.IADD R234, R235, 0x1, R225 ;  /* 0x00000001ebea7824 */ /* 0x000fe200078e02e1 */
[----:B------:R-:W-:-:S04]  /*aa80*/  SHF.L.W.U32.HI R241, R241, 0x19, R241 ;  /* 0x00000019f1f17819 */ /* 0x000fc80000010ef1 */
[----:B------:R-:W-:Y:S02]  /*aa90*/  LOP3.LUT R246, R237, R234, RZ, 0x3c, !PT ;  /* 0x000000eaedf67212 */ /* 0x000fe400078e3cff */
[----:B------:R-:W-:Y:S02]  /*aaa0*/  IADD3 R237, PT, PT, R12, R241, R70 ;  /* 0x000000f10ced7210 */ /* 0x000fe40007ffe046 */
[----:B------:R-:W-:Y:S02]  /*aab0*/  SHF.L.W.U32.HI R12, R246, 0x14, R246 ;  /* 0x00000014f60c7819 */ /* 0x000fe40000010ef6 */
[----:B------:R-:W-:Y:S02]  /*aac0*/  LOP3.LUT R235, R240, R235, RZ, 0x3c, !PT ;  /* 0x000000ebf0eb7212 */ /* 0x000fe400078e3cff */
[----:B------:R-:W-:Y:S02]  /*aad0*/  IADD3 R70, PT, PT, R13, R244, R12 ;  /* 0x000000f40d467210 */ /* 0x000fe40007ffe00c */
[----:B------:R-:W-:Y:S01]  /*aae0*/  LOP3.LUT R240, R236, R237, RZ, 0x3c, !PT ;  /* 0x000000edecf07212 */ /* 0x000fe200078e3cff */
[----:B------:R-:W5:Y:S01]  /*aaf0*/  LDL R13, [R140] ;  /* 0x000000008c0d7983 */ /* 0x000f620000100800 */
[----:B------:R-:W-:-:S02]  /*ab00*/  LOP3.LUT R236, R239, R242, RZ, 0x3c, !PT ;  /* 0x000000f2efec7212 */ /* 0x000fc400078e3cff */
[----:B------:R-:W-:Y:S02]  /*ab10*/  SHF.L.W.U32.HI R240, R240, 0x10, R240 ;  /* 0x00000010f0f07819 */ /* 0x000fe40000010ef0 */
[----:B------:R-:W-:Y:S02]  /*ab20*/  SHF.L.W.U32.HI R235, R235, 0x19, R235 ;  /* 0x00000019ebeb7819 */ /* 0x000fe40000010eeb */
[----:B------:R-:W-:Y:S01]  /*ab30*/  SHF.L.W.U32.HI R236, R236, 0x19, R236 ;  /* 0x00000019ecec7819 */ /* 0x000fe20000010eec */
[----:B------:R-:W-:Y:S01]  /*ab40*/  IMAD.IADD R245, R245, 0x1, R240 ;  /* 0x00000001f5f57824 */ /* 0x000fe200078e02f0 */
[----:B------:R-:W-:Y:S02]  /*ab50*/  IADD3 R72, PT, PT, R72, R235, R229 ;  /* 0x000000eb48487210 */ /* 0x000fe40007ffe0e5 */
[----:B------:R-:W-:Y:S02]  /*ab60*/  IADD3 R4, PT, PT, R4, R236, R227 ;  /* 0x000000ec04047210 */ /* 0x000fe40007ffe0e3 */
[----:B------:R-:W-:Y:S01]  /*ab70*/  LOP3.LUT R239, R3, R72, RZ, 0x3c, !PT ;  /* 0x0000004803ef7212 */ /* 0x000fe200078e3cff */
[----:B------:R-:W5:Y:S01]  /*ab80*/  LDL R227, [R182] ;  /* 0x00000000b6e37983 */ /* 0x000f620000100800 */
[----:B------:R-:W-:-:S02]  /*ab90*/  LOP3.LUT R241, R241, R245, RZ, 0x3c, !PT ;  /* 0x000000f5f1f17212 */ /* 0x000fc400078e3cff */
[----:B------:R-:W-:Y:S02]  /*aba0*/  LOP3.LUT R3, R243, R4, RZ, 0x3c, !PT ;  /* 0x00000004f3037212 */ /* 0x000fe400078e3cff */
[----:B------:R-:W-:Y:S01]  /*abb0*/  SHF.L.W.U32.HI R229, R241, 0x14, R241 ;  /* 0x00000014f1e57819 */ /* 0x000fe20000010ef1 */
[----:B------:R-:W5:Y:S01]  /*abc0*/  LDL R243, [R143] ;  /* 0x000000008ff37983 */ /* 0x000f620000100800 */
[----:B------:R-:W-:Y:S02]  /*abd0*/  SHF.L.W.U32.HI R3, R3, 0x10, R3 ;  /* 0x0000001003037819 */ /* 0x000fe40000010e03 */
[----:B------:R-:W-:Y:S02]  /*abe0*/  SHF.L.W.U32.HI R239, R239, 0x10, R239 ;  /* 0x00000010efef7819 */ /* 0x000fe40000010eef */
[----:B------:R-:W-:Y:S01]  /*abf0*/  IADD3 R237, PT, PT, R74, R237, R229 ;  /* 0x000000ed4aed7210 */ /* 0x000fe20007ffe0e5 */
[----:B------:R-:W-:Y:S01]  /*ac00*/  IMAD.IADD R241, R226, 0x1, R3 ;  /* 0x00000001e2f17824 */ /* 0x000fe200078e0203 */
[----:B------:R-:W5:Y:S01]  /*ac10*/  LDL R74, [R139] ;  /* 0x000000008b4a7983 */ /* 0x000f620000100800 */
[----:B------:R-:W-:Y:S01]  /*ac20*/  IMAD.IADD R242, R242, 0x1, R239 ;  /* 0x00000001f2f27824 */ /* 0x000fe200078e02ef */
[----:B------:R-:W-:-:S02]  /*ac30*/  LOP3.LUT R240, R240, R237, RZ, 0x3c, !PT ;  /* 0x000000edf0f07212 */ /* 0x000fc400078e3cff */
[----:B------:R-:W5:Y:S01]  /*ac40*/  LDL R226, [R141] ;  /* 0x000000008de27983 */ /* 0x000f620000100800 */
[----:B------:R-:W-:Y:S02]  /*ac50*/  LOP3.LUT R244, R236, R241, RZ, 0x3c, !PT ;  /* 0x000000f1ecf47212 */ /* 0x000fe400078e3cff */
[----:B------:R-:W-:Y:S02]  /*ac60*/  SHF.L.W.U32.HI R240, R240, 0x18, R240 ;  /* 0x00000018f0f07819 */ /* 0x000fe40000010ef0 */
[----:B------:R-:W-:Y:S02]  /*ac70*/  LOP3.LUT R246, R235, R242, RZ, 0x3c, !PT ;  /* 0x000000f2ebf67212 */ /* 0x000fe400078e3cff */
[----:B------:R-:W-:Y:S01]  /*ac80*/  SHF.L.W.U32.HI R235, R244, 0x14, R244 ;  /* 0x00000014f4eb7819 */ /* 0x000fe20000010ef4 */
[----:B------:R-:W-:-:S03]  /*ac90*/  IMAD.IADD R236, R245, 0x1, R240 ;  /* 0x00000001f5ec7824 */ /* 0x000fc600078e02f0 */
[----:B------:R-:W-:Y:S02]  /*aca0*/  IADD3 R0, PT, PT, R0, R4, R235 ;  /* 0x0000000400007210 */ /* 0x000fe40007ffe0eb */
[----:B------:R-:W-:Y:S01]  /*acb0*/  SHF.L.W.U32.HI R245, R246, 0x14, R246 ;  /* 0x00000014f6f57819 */ /* 0x000fe20000010ef6 */
[----:B------:R-:W5:Y:S01]  /*acc0*/  LDL R4, [R142] ;  /* 0x000000008e047983 */ /* 0x000f620000100800 */
[----:B------:R-:W-:Y:S02]  /*acd0*/  LOP3.LUT R244, R3, R0, RZ, 0x3c, !PT ;  /* 0x0000000003f47212 */ /* 0x000fe400078e3cff */
[----:B------:R-:W-:Y:S02]  /*ace0*/  LOP3.LUT R229, R229, R236, RZ, 0x3c, !PT ;  /* 0x000000ece5e57212 */ /* 0x000fe400078e3cff */
[----:B------:R-:W-:Y:S02]  /*acf0*/  LOP3.LUT R3, R225, R70, RZ, 0x3c, !PT ;  /* 0x00000046e1037212 */ /* 0x000fe400078e3cff */
[----:B------:R-:W-:Y:S01]  /*ad00*/  IADD3 R14, PT, PT, R14, R72, R245 ;  /* 0x000000480e0e7210 */ /* 0x000fe20007ffe0f5 */
[----:B------:R-:W5:Y:S01]  /*ad10*/  LDL R225, [R144] ;  /* 0x0000000090e17983 */ /* 0x000f620000100800 */
[----:B------:R-:W-:-:S02]  /*ad20*/  SHF.L.W.U32.HI R244, R244, 0x18, R244 ;  /* 0x00000018f4f47819 */ /* 0x000fc40000010ef4 */
[----:B------:R-:W-:Y:S02]  /*ad30*/  SHF.L.W.U32.HI R72, R229, 0x19, R229 ;  /* 0x00000019e5487819 */ /* 0x000fe40000010ee5 */
[----:B------:R-:W-:Y:S02]  /*ad40*/  SHF.L.W.U32.HI R3, R3, 0x18, R3 ;  /* 0x0000001803037819 */ /* 0x000fe40000010e03 */
[----:B------:R-:W-:Y:S01]  /*ad50*/  LOP3.LUT R239, R239, R14, RZ, 0x3c, !PT ;  /* 0x0000000eefef7212 */ /* 0x000fe200078e3cff */
[----:B------:R-:W-:Y:S01]  /*ad60*/  IMAD.IADD R246, R241, 0x1, R244 ;  /* 0x00000001f1f67824 */ /* 0x000fe200078e02f4 */
        /* <DEDUP_REMOVED lines=8> */
[----:B------:R-:W-:Y:S02]  /*adf0*/  SHF.L.W.U32.HI R235, R235, 0x19, R235 ;  /* 0x00000019ebeb7819 */ /* 0x000fe40000010eeb */
[----:B------:R-:W-:Y:S02]  /*ae00*/  LOP3.LUT R239, R239, R70, RZ, 0x3c, !PT ;  /* 0x00000046efef7212 */ /* 0x000fe400078e3cff */
[----:B------:R-:W-:Y:S02]  /*ae10*/  LOP3.LUT R245, R245, R242, RZ, 0x3c, !PT ;  /* 0x000000f2f5f57212 */ /* 0x000fe400078e3cff */
[----:B------:R-:W-:-:S02]  /*ae20*/  IADD3 R20, PT, PT, R20, R229, R237 ;  /* 0x000000e514147210 */ /* 0x000fc40007ffe0ed */
[----:B------:R-:W-:Y:S02]  /*ae30*/  IADD3 R237, PT, PT, R69, R235, R14 ;  /* 0x000000eb45ed7210 */ /* 0x000fe40007ffe00e */
[----:B------:R-:W-:Y:S02]  /*ae40*/  SHF.L.W.U32.HI R69, R239, 0x10, R239 ;  /* 0x00000010ef457819 */ /* 0x000fe40000010eef */
[----:B------:R-:W-:-:S03]  /*ae50*/  SHF.L.W.U32.HI R12, R245, 0x19, R245 ;  /* 0x00000019f50c7819 */ /* 0x000fc60000010ef5 */
[----:B------:R-:W-:Y:S01]  /*ae60*/  IMAD.IADD R239, R246, 0x1, R69 ;  /* 0x00000001f6ef7824 */ /* 0x000fe200078e0245 */
[----:B------:R-:W-:Y:S02]  /*ae70*/  IADD3 R75, PT, PT, R75, R12, R0 ;  /* 0x0000000c4b4b7210 */ /* 0x000fe40007ffe000 */
[----:B------:R-:W-:Y:S01]  /*ae80*/  LOP3.LUT R3, R3, R20, RZ, 0x3c, !PT ;  /* 0x0000001403037212 */ /* 0x000fe200078e3cff */
[----:B------:R-:W5:Y:S01]  /*ae90*/  LDL R0, [R149] ;  /* 0x0000000095007983 */ /* 0x000f620000100800 */
[----:B------:R-:W-:Y:S02]  /*aea0*/  LOP3.LUT R14, R240, R75, RZ, 0x3c, !PT ;  /* 0x0000004bf00e7212 */ /* 0x000fe400078e3cff */
[----:B------:R-:W-:Y:S02]  /*aeb0*/  LOP3.LUT R240, R72, R239, RZ, 0x3c, !PT ;  /* 0x000000ef48f07212 */ /* 0x000fe400078e3cff */
[----:B------:R-:W-:Y:S01]  /*aec0*/  SHF.L.W.U32.HI R3, R3, 0x10, R3 ;  /* 0x0000001003037819 */ /* 0x000fe20000010e03 */
[----:B------:R-:W5:Y:S04]  /*aed0*/  LDL R72, [R146] ;  /* 0x0000000092487983 */ /* 0x000f680000100800 */
[----:B------:R-:W-:Y:S01]  /*aee0*/  IMAD.IADD R242, R242, 0x1, R3 ;  /* 0x00000001f2f27824 */ /* 0x000fe200078e0203 */
[----:B------:R-:W-:-:S04]  /*aef0*/  SHF.L.W.U32.HI R240, R240, 0x14, R240 ;  /* 0x00000014f0f07819 */ /* 0x000fc80000010ef0 */
[----:B------:R-:W-:Y:S02]  /*af00*/  LOP3.LUT R229, R229, R242, RZ, 0x3c, !PT ;  /* 0x000000f2e5e57212 */ /* 0x000fe400078e3cff */
[----:B--2---:R-:W-:Y:S02]  /*af10*/  IADD3 R70, PT, PT, R9, R70, R240 ;  /* 0x0000004609467210 */ /* 0x004fe40007ffe0f0 */
[----:B------:R-:W-:Y:S02]  /*af20*/  SHF.L.W.U32.HI R9, R229, 0x14, R229 ;  /* 0x00000014e5097819 */ /* 0x000fe40000010ee5 */
[----:B------:R-:W-:Y:S02]  /*af30*/  LOP3.LUT R229, R244, R237, RZ, 0x3c, !PT ;  /* 0x000000edf4e57212 */ /* 0x000fe400078e3cff */
[----:B------:R-:W-:Y:S02]  /*af40*/  LOP3.LUT R69, R69, R70, RZ, 0x3c, !PT ;  /* 0x0000004645457212 */ /* 0x000fe400078e3cff */
[----:B------:R-:W-:-:S02]  /*af50*/  SHF.L.W.U32.HI R229, R229, 0x10, R229 ;  /* 0x00000010e5e57819 */ /* 0x000fc40000010ee5 */
[----:B------:R-:W-:-:S03]  /*af60*/  SHF.L.W.U32.HI R14, R14, 0x10, R14 ;  /* 0x000000100e0e7819 */ /* 0x000fc60000010e0e */
[----:B------:R-:W-:Y:S01]  /*af70*/  IMAD.IADD R241, R236, 0x1, R229 ;  /* 0x00000001ecf17824 */ /* 0x000fe200078e02e5 */
[----:B------:R-:W-:Y:S01]  /*af80*/  SHF.L.W.U32.HI R236, R69, 0x18, R69 ;  /* 0x0000001845ec7819 */ /* 0x000fe20000010e45 */
[----:B------:R-:W-:Y:S01]  /*af90*/  IMAD.IADD R73, R73, 0x1, R14 ;  /* 0x0000000149497824 */ /* 0x000fe200078e020e */
[----:B------:R-:W-:Y:S01]  /*afa0*/  IADD3 R244, PT, PT, R6, R20, R9 ;  /* 0x0000001406f47210 */ /* 0x000fe20007ffe009 */
[----:B------:R-:W2:Y:S04]  /*afb0*/  LDL R69, [R184] ;  /* 0x00000000b8457983 */ /* 0x000ea80000100800 */
[----:B------:R-:W2:Y:S04]  /*afc0*/  LDL R6, [R145] ;  /* 0x0000000091067983 */ /* 0x000ea80000100800 */
[----:B------:R-:W2:Y:S01]  /*afd0*/  LDL R20, [R150] ;  /* 0x0000000096147983 */ /* 0x000ea20000100800 */
[----:B------:R-:W-:Y:S01]  /*afe0*/  LOP3.LUT R12, R12, R73, RZ, 0x3c, !PT ;  /* 0x000000490c0c7212 */ /* 0x000fe200078e3cff */
[----:B------:R-:W-:Y:S01]  /*aff0*/  IMAD.IADD R239, R239, 0x1, R236 ;  /* 0x00000001efef7824 */ /* 0x000fe200078e02ec */
[----:B------:R-:W-:-:S02]  /*b000*/  LOP3.LUT R235, R235, R241, RZ, 0x3c, !PT ;  /* 0x000000f1ebeb7212 */ /* 0x000fc400078e3cff */
[----:B------:R-:W-:Y:S02]  /*b010*/  SHF.L.W.U32.HI R12, R12, 0x14, R12 ;  /* 0x000000140c0c7819 */ /* 0x000fe40000010e0c */
[----:B------:R-:W-:Y:S02]  /*b020*/  SHF.L.W.U32.HI R245, R235, 0x14, R235 ;  /* 0x00000014ebf57819 */ /* 0x000fe40000010eeb */
[----:B------:R-:W-:Y:S02]  /*b030*/  IADD3 R15, PT, PT, R15, R75, R12 ;  /* 0x0000004b0f0f7210 */ /* 0x000fe40007ffe00c */
[----:B------:R-:W-:Y:S02]  /*b040*/  LOP3.LUT R75, R240, R239, RZ, 0x3c, !PT ;  /* 0x000000eff04b7212 */ /* 0x000fe400078e3cff */
[----:B----4-:R-:W-:Y:S02]  /*b050*/  IADD3 R235, PT, PT, R10, R237, R245 ;  /* 0x000000ed0aeb7210 */ /* 0x010fe40007ffe0f5 */
[----:B------:R-:W-:-:S02]  /*b060*/  LOP3.LUT R14, R14, R15, RZ, 0x3c, !PT ;  /* 0x0000000f0e0e7212 */ /* 0x000fc400078e3cff */
[----:B------:R-:W-:Y:S02]  /*b070*/  SHF.L.W.U32.HI R75, R75, 0x19, R75 ;  /* 0x000000194b4b7819 */ /* 0x000fe40000010e4b */
[----:B------:R-:W-:Y:S02]  /*b080*/  LOP3.LUT R229, R229, R235, RZ, 0x3c, !PT ;  /* 0x000000ebe5e57212 */ /* 0x000fe400078e3cff */
[----:B------:R-:W-:Y:S02]  /*b090*/  SHF.L.W.U32.HI R14, R14, 0x18, R14 ;  /* 0x000000180e0e7819 */ /* 0x000fe40000010e0e */
[----:B---3--:R-:W-:Y:S02]  /*b0a0*/  IADD3 R237, PT, PT, R11, R75, R244 ;  /* 0x0000004b0bed7210 */ /* 0x008fe40007ffe0f4 */
[----:B------:R-:W-:Y:S02]  /*b0b0*/  LOP3.LUT R10, R3, R244, RZ, 0x3c, !PT ;  /* 0x000000f4030a7212 */ /* 0x000fe400078e3cff */
[----:B------:R-:W-:Y:S01]  /*b0c0*/  SHF.L.W.U32.HI R240, R229, 0x18, R229 ;  /* 0x00000018e5f07819 */ /* 0x000fe20000010ee5 */
[----:B------:R-:W3:Y:S01]  /*b0d0*/  LDL R3, [R147] ;  /* 0x0000000093037983 */ /* 0x000ee20000100800 */
[----:B------:R-:W-:Y:S01]  /*b0e0*/  IMAD.IADD R229, R73, 0x1, R14 ;  /* 0x0000000149e57824 */ /* 0x000fe200078e020e */
[----:B------:R-:W-:-:S02]  /*b0f0*/  LOP3.LUT R11, R14, R237, RZ, 0x3c, !PT ;  /* 0x000000ed0e0b7212 */ /* 0x000fc400078e3cff */
[----:B------:R-:W4:Y:S04]  /*b100*/  LDL R14, [R148] ;  /* 0x00000000940e7983 */ /* 0x000f280000100800 */
[----:B------:R-:W4:Y:S01]  /*b110*/  LDL R73, [R185] ;  /* 0x00000000b9497983 */ /* 0x000f220000100800 */
[----:B------:R-:W-:Y:S01]  /*b120*/  IMAD.IADD R244, R241, 0x1, R240 ;  /* 0x00000001f1f47824 */ /* 0x000fe200078e02f0 */
[----:B------:R-:W-:Y:S02]  /*b130*/  SHF.L.W.U32.HI R241, R10, 0x18, R10 ;  /* 0x000000180af17819 */ /* 0x000fe40000010e0a */
[----:B------:R-:W-:Y:S02]  /*b140*/  SHF.L.W.U32.HI R11, R11, 0x10, R11 ;  /* 0x000000100b0b7819 */ /* 0x000fe40000010e0b */
[----:B------:R-:W-:Y:S01]  /*b150*/  LOP3.LUT R245, R245, R244, RZ, 0x3c, !PT ;  /* 0x000000f4f5f57212 */ /* 0x000fe200078e3cff */
[----:B------:R-:W-:-:S02]  /*b160*/  IMAD.IADD R242, R242, 0x1, R241 ;  /* 0x00000001f2f27824 */ /* 0x000fc400078e02f1 */
[----:B------:R-:W-:Y:S01]  /*b170*/  IMAD.IADD R10, R244, 0x1, R11 ;  /* 0x00000001f40a7824 */ /* 0x000fe200078e020b */
[----:B------:R-:W-:Y:S02]  /*b180*/  SHF.L.W.U32.HI R248, R245, 0x19, R245 ;  /* 0x00000019f5f87819 */ /* 0x000fe40000010ef5 */
[----:B------:R-:W-:Y:S02]  /*b190*/  LOP3.LUT R244, R9, R242, RZ, 0x3c, !PT ;  /* 0x000000f209f47212 */ /* 0x000fe400078e3cff */
[----:B-----5:R-:W-:Y:S01]  /*b1a0*/  IADD3 R246, PT, PT, R21, R70, R248 ;  /* 0x0000004615f67210 */ /* 0x020fe20007ffe0f8 */
[----:B------:R-:W5:Y:S01]  /*b1b0*/  LDL R9, [R152] ;  /* 0x0000000098097983 */ /* 0x000f620000100800 */
[----:B------:R-:W-:Y:S02]  /*b1c0*/  LOP3.LUT R70, R75, R10, RZ, 0x3c, !PT ;  /* 0x0000000a4b467212 */ /* 0x000fe400078e3cff */
[----:B------:R-:W-:Y:S02]  /*b1d0*/  SHF.L.W.U32.HI R244, R244, 0x19, R244 ;  /* 0x00000019f4f47819 */ /* 0x000fe40000010ef4 */
[----:B------:R-:W-:-:S02]  /*b1e0*/  SHF.L.W.U32.HI R70, R70, 0x14, R70 ;  /* 0x0000001446467819 */ /* 0x000fc40000010e46 */
[----:B------:R-:W-:Y:S02]  /*b1f0*/  LOP3.LUT R12, R12, R229, RZ, 0x3c, !PT ;  /* 0x000000e50c0c7212 */ /* 0x000fe400078e3cff */
[----:B------:R-:W-:Y:S02]  /*b200*/  IADD3 R75, PT, PT, R7, R244, R15 ;  /* 0x000000f4074b7210 */ /* 0x000fe40007ffe00f */
[----:B------:R-:W-:Y:S01]  /*b210*/  LOP3.LUT R15, R241, R246, RZ, 0x3c, !PT ;  /* 0x000000f6f10f7212 */ /* 0x000fe200078e3cff */
[----:B------:R-:W5:Y:S01]  /*b220*/  LDL R7, [R186] ;  /* 0x00000000ba077983 */ /* 0x000f620000100800 */
[----:B------:R-:W-:Y:S02]  /*b230*/  IADD3 R71, PT, PT, R71, R237, R70 ;  /* 0x000000ed47477210 */ /* 0x000fe40007ffe046 */
[----:B------:R-:W-:Y:S02]  /*b240*/  SHF.L.W.U32.HI R237, R12, 0x19, R12 ;  /* 0x000000190ced7819 */ /* 0x000fe40000010e0c */
[----:B------:R-:W-:Y:S01]  /*b250*/  SHF.L.W.U32.HI R15, R15, 0x10, R15 ;  /* 0x000000100f0f7819 */ /* 0x000fe20000010e0f */
[----:B------:R-:W5:Y:S01]  /*b260*/  LDL R12, [R155] ;  /* 0x000000009b0c7983 */ /* 0x000f620000100800 */
[----:B------:R-:W-:-:S02]  /*b270*/  IADD3 R235, PT, PT, R8, R237, R235 ;  /* 0x000000ed08eb7210 */ /* 0x000fc40007ffe0eb */
[----:B------:R-:W-:Y:S01]  /*b280*/  LOP3.LUT R240, R240, R75, RZ, 0x3c, !PT ;  /* 0x0000004bf0f07212 */ /* 0x000fe200078e3cff */
[----:B------:R-:W-:Y:S01]  /*b290*/  IMAD.IADD R21, R229, 0x1, R15 ;  /* 0x00000001e5157824 */ /* 0x000fe200078e020f */
[----:B------:R-:W-:Y:S01]  /*b2a0*/  LOP3.LUT R229, R236, R235, RZ, 0x3c, !PT ;  /* 0x000000ebece57212 */ /* 0x000fe200078e3cff */
[----:B------:R-:W5:Y:S01]  /*b2b0*/  LDL R8, [R151] ;  /* 0x0000000097087983 */ /* 0x000f620000100800 */
        /* <DEDUP_REMOVED lines=9> */
[----:B------:R-:W-:-:S04]  /*b350*/  SHF.L.W.U32.HI R237, R244, 0x14, R244 ;  /* 0x00000014f4ed7819 */ /* 0x000fc80000010ef4 */
[----:B------:R-:W-:Y:S02]  /*b360*/  IADD3 R244, PT, PT, R76, R75, R237 ;  /* 0x0000004b4cf47210 */ /* 0x000fe40007ffe0ed */
[----:B------:R-:W5:Y:S01]  /*b370*/  LDL R76, [R153] ;  /* 0x00000000994c7983 */ /* 0x000f620000100800 */
[----:B------:R-:W-:Y:S02]  /*b380*/  LOP3.LUT R11, R11, R71, RZ, 0x3c, !PT ;  /* 0x000000470b0b7212 */ /* 0x000fe400078e3cff */
[----:B------:R-:W-:Y:S01]  /*b390*/  SHF.L.W.U32.HI R5, R5, 0x14, R5 ;  /* 0x0000001405057819 */ /* 0x000fe20000010e05 */
[----:B------:R-:W5:Y:S01]  /*b3a0*/  LDL R75, [R154] ;  /* 0x000000009a4b7983 */ /* 0x000f620000100800 */
[----:B------:R-:W-:Y:S02]  /*b3b0*/  SHF.L.W.U32.HI R11, R11, 0x18, R11 ;  /* 0x000000180b0b7819 */ /* 0x000fe40000010e0b */
[----:B------:R-:W-:Y:S02]  /*b3c0*/  IADD3 R245, PT, PT, R222, R235, R5 ;  /* 0x000000ebdef57210 */ /* 0x000fe40007ffe005 */
[----:B------:R-:W5:Y:S01]  /*b3d0*/  LDL R222, [R156] ;  /* 0x000000009cde7983 */ /* 0x000f620000100800 */
[----:B------:R-:W-:Y:S01]  /*b3e0*/  IMAD.IADD R239, R10, 0x1, R11 ;  /* 0x000000010aef7824 */ /* 0x000fe200078e020b */
[----:B------:R-:W-:-:S04]  /*b3f0*/  LOP3.LUT R229, R229, R245, RZ, 0x3c, !PT ;  /* 0x000000f5e5e57212 */ /* 0x000fc800078e3cff */
[----:B------:R-:W-:Y:S02]  /*b400*/  LOP3.LUT R10, R70, R239, RZ, 0x3c, !PT ;  /* 0x000000ef460a7212 */ /* 0x000fe400078e3cff */
[----:B------:R-:W-:Y:S01]  /*b410*/  LOP3.LUT R15, R15, R246, RZ, 0x3c, !PT ;  /* 0x000000f60f0f7212 */ /* 0x000fe200078e3cff */
[----:B------:R-:W5:Y:S01]  /*b420*/  LDL R70, [R187] ;  /* 0x00000000bb467983 */ /* 0x000f620000100800 */
[----:B------:R-:W-:Y:S02]  /*b430*/  SHF.L.W.U32.HI R10, R10, 0x19, R10 ;  /* 0x000000190a0a7819 */ /* 0x000fe40000010e0a */
[----:B------:R-:W-:Y:S02]  /*b440*/  SHF.L.W.U32.HI R229, R229, 0x18, R229 ;  /* 0x00000018e5e57819 */ /* 0x000fe40000010ee5 */
[----:B------:R-:W-:Y:S02]  /*b450*/  IADD3 R246, PT, PT, R223, R10, R246 ;  /* 0x0000000adff67210 */ /* 0x000fe40007ffe0f6 */
[----:B------:R-:W-:-:S02]  /*b460*/  LOP3.LUT R248, R240, R244, RZ, 0x3c, !PT ;  /* 0x000000f4f0f87212 */ /* 0x000fc400078e3cff */
[----:B------:R-:W-:Y:S02]  /*b470*/  SHF.L.W.U32.HI R240, R15, 0x18, R15 ;  /* 0x000000180ff07819 */ /* 0x000fe40000010e0f */
[----:B------:R-:W-:Y:S02]  /*b480*/  SHF.L.W.U32.HI R248, R248, 0x18, R248 ;  /* 0x00000018f8f87819 */ /* 0x000fe40000010ef8 */
[----:B------:R-:W-:Y:S01]  /*b490*/  LOP3.LUT R223, R229, R246, RZ, 0x3c, !PT ;  /* 0x000000f6e5df7212 */ /* 0x000fe200078e3cff */
[----:B------:R-:W-:Y:S02]  /*b4a0*/  IMAD.IADD R21, R21, 0x1, R240 ;  /* 0x0000000115157824 */ /* 0x000fe400078e02f0 */
[----:B------:R-:W-:Y:S01]  /*b4b0*/  IMAD.IADD R250, R241, 0x1, R248 ;  /* 0x00000001f1fa7824 */ /* 0x000fe200078e02f8 */
[----:B------:R-:W-:Y:S02]  /*b4c0*/  SHF.L.W.U32.HI R223, R223, 0x10, R223 ;  /* 0x00000010dfdf7819 */ /* 0x000fe40000010edf */
[----:B------:R-:W-:-:S03]  /*b4d0*/  LOP3.LUT R15, R236, R21, RZ, 0x3c, !PT ;  /* 0x00000015ec0f7212 */ /* 0x000fc600078e3cff */
[----:B------:R-:W-:Y:S01]  /*b4e0*/  IMAD.IADD R235, R250, 0x1, R223 ;  /* 0x00000001faeb7824 */ /* 0x000fe200078e02df */
[----:B------:R-:W-:Y:S01]  /*b4f0*/  SHF.L.W.U32.HI R15, R15, 0x19, R15 ;  /* 0x000000190f0f7819 */ /* 0x000fe20000010e0f */
[----:B------:R-:W-:-:S03]  /*b500*/  IMAD.IADD R242, R242, 0x1, R229 ;  /* 0x00000001f2f27824 */ /* 0x000fc600078e02e5 */
[----:B------:R-:W-:Y:S02]  /*b510*/  LOP3.LUT R229, R10, R235, RZ, 0x3c, !PT ;  /* 0x000000eb0ae57212 */ /* 0x000fe400078e3cff */
[----:B------:R-:W5:Y:S01]  /*b520*/  LDL R10, [R161] ;  /* 0x00000000a10a7983 */ /* 0x000f620000100800 */
[----:B------:R-:W-:Y:S02]  /*b530*/  IADD3 R245, PT, PT, R228, R15, R245 ;  /* 0x0000000fe4f57210 */ /* 0x000fe40007ffe0f5 */
[----:B------:R-:W-:Y:S02]  /*b540*/  LOP3.LUT R237, R237, R250, RZ, 0x3c, !PT ;  /* 0x000000faeded7212 */ /* 0x000fe400078e3cff */
[----:B------:R-:W-:Y:S02]  /*b550*/  LOP3.LUT R236, R248, R245, RZ, 0x3c, !PT ;  /* 0x000000f5f8ec7212 */ /* 0x000fe400078e3cff */
[----:B------:R-:W-:Y:S02]  /*b560*/  SHF.L.W.U32.HI R237, R237, 0x19, R237 ;  /* 0x00000019eded7819 */ /* 0x000fe40000010eed */
[----:B------:R-:W-:-:S02]  /*b570*/  SHF.L.W.U32.HI R236, R236, 0x10, R236 ;  /* 0x00000010ecec7819 */ /* 0x000fc40000010eec */
[----:B------:R-:W-:Y:S02]  /*b580*/  IADD3 R71, PT, PT, R232, R237, R71 ;  /* 0x000000ede8477210 */ /* 0x000fe40007ffe047 */
[----:B------:R-:W-:Y:S01]  /*b590*/  LOP3.LUT R5, R5, R242, RZ, 0x3c, !PT ;  /* 0x000000f205057212 */ /* 0x000fe200078e3cff */
[----:B------:R-:W-:Y:S01]  /*b5a0*/  IMAD.IADD R239, R239, 0x1, R236 ;  /* 0x00000001efef7824 */ /* 0x000fe200078e02ec */
[----:B------:R-:W-:Y:S02]  /*b5b0*/  LOP3.LUT R232, R240, R71, RZ, 0x3c, !PT ;  /* 0x00000047f0e87212 */ /* 0x000fe400078e3cff */
[----:B------:R-:W-:Y:S02]  /*b5c0*/  SHF.L.W.U32.HI R5, R5, 0x19, R5 ;  /* 0x0000001905057819 */ /* 0x000fe40000010e05 */
[----:B------:R-:W-:Y:S02]  /*b5d0*/  LOP3.LUT R15, R15, R239, RZ, 0x3c, !PT ;  /* 0x000000ef0f0f7212 */ /* 0x000fe400078e3cff */
[----:B------:R-:W-:-:S02]  /*b5e0*/  SHF.L.W.U32.HI R232, R232, 0x10, R232 ;  /* 0x00000010e8e87819 */ /* 0x000fc40000010ee8 */
[----:B------:R-:W-:Y:S02]  /*b5f0*/  IADD3 R244, PT, PT, R233, R5, R244 ;  /* 0x00000005e9f47210 */ /* 0x000fe40007ffe0f4 */
[----:B------:R-:W-:Y:S01]  /*b600*/  SHF.L.W.U32.HI R240, R15, 0x14, R15 ;  /* 0x000000140ff07819 */ /* 0x000fe20000010e0f */
[----:B------:R-:W-:Y:S01]  /*b610*/  IMAD.IADD R228, R242, 0x1, R232 ;  /* 0x00000001f2e47824 */ /* 0x000fe200078e02e8 */
[----:B------:R-:W-:Y:S01]  /*b620*/  LOP3.LUT R242, R11, R244, RZ, 0x3c, !PT ;  /* 0x000000f40bf27212 */ /* 0x000fe200078e3cff */
[----:B------:R-:W5:Y:S01]  /*b630*/  LDL R15, [R158] ;  /* 0x000000009e0f7983 */ /* 0x000f620000100800 */
[----:B------:R-:W-:Y:S02]  /*b640*/  IADD3 R238, PT, PT, R238, R245, R240 ;  /* 0x000000f5eeee7210 */ /* 0x000fe40007ffe0f0 */
[----:B------:R-:W-:Y:S01]  /*b650*/  SHF.L.W.U32.HI R229, R229, 0x14, R229 ;  /* 0x00000014e5e57819 */ /* 0x000fe20000010ee5 */
[----:B------:R-:W5:Y:S01]  /*b660*/  LDL R11, [R157] ;  /* 0x000000009d0b7983 */ /* 0x000f620000100800 */
[----:B------:R-:W-:-:S02]  /*b670*/  SHF.L.W.U32.HI R242, R242, 0x10, R242 ;  /* 0x00000010f2f27819 */ /* 0x000fc40000010ef2 */
[----:B------:R-:W-:Y:S02]  /*b680*/  LOP3.LUT R236, R236, R238, RZ, 0x3c, !PT ;  /* 0x000000eeecec7212 */ /* 0x000fe400078e3cff */
[----:B------:R-:W-:Y:S01]  /*b690*/  IADD3 R230, PT, PT, R230, R246, R229 ;  /* 0x000000f6e6e67210 */ /* 0x000fe20007ffe0e5 */
[----:B------:R-:W-:Y:S01]  /*b6a0*/  IMAD.IADD R246, R21, 0x1, R242 ;  /* 0x0000000115f67824 */ /* 0x000fe200078e02f2 */
[----:B------:R-:W-:Y:S01]  /*b6b0*/  SHF.L.W.U32.HI R236, R236, 0x18, R236 ;  /* 0x00000018ecec7819 */ /* 0x000fe20000010eec */
[----:B------:R-:W5:Y:S01]  /*b6c0*/  LDL R21, [R188] ;  /* 0x00000000bc157983 */ /* 0x000f620000100800 */
[----:B------:R-:W-:Y:S02]  /*b6d0*/  LOP3.LUT R233, R237, R228, RZ, 0x3c, !PT ;  /* 0x000000e4ede97212 */ /* 0x000fe400078e3cff */
[----:B------:R-:W-:Y:S01]  /*b6e0*/  LOP3.LUT R237, R5, R246, RZ, 0x3c, !PT ;  /* 0x000000f605ed7212 */ /* 0x000fe200078e3cff */
[----:B------:R-:W-:Y:S01]  /*b6f0*/  IMAD.IADD R5, R239, 0x1, R236 ;  /* 0x00000001ef057824 */ /* 0x000fe200078e02ec */
[----:B------:R-:W-:-:S02]  /*b700*/  SHF.L.W.U32.HI R233, R233, 0x14, R233 ;  /* 0x00000014e9e97819 */ /* 0x000fc40000010ee9 */
[-C--:B------:R-:W-:Y:S02]  /*b710*/  LOP3.LUT R223, R223, R230.reuse, RZ, 0x3c, !PT ;  /* 0x000000e6dfdf7212 */ /* 0x080fe400078e3cff */
[----:B------:R-:W-:Y:S02]  /*b720*/  LOP3.LUT R239, R240, R5, RZ, 0x3c, !PT ;  /* 0x00000005f0ef7212 */ /* 0x000fe400078e3cff */
[----:B------:R-:W-:Y:S02]  /*b730*/  IADD3 R2, PT, PT, R2, R71, R233 ;  /* 0x0000004702027210 */ /* 0x000fe40007ffe0e9 */
[----:B------:R-:W-:Y:S01]  /*b740*/  SHF.L.W.U32.HI R239, R239, 0x19, R239 ;  /* 0x00000019efef7819 */ /* 0x000fe20000010eef */
[----:B------:R-:W5:Y:S01]  /*b750*/  LDL R71, [R162] ;  /* 0x00000000a2477983 */ /* 0x000f620000100800 */
[----:B------:R-:W-:Y:S02]  /*b760*/  SHF.L.W.U32.HI R240, R223, 0x18, R223 ;  /* 0x00000018dff07819 */ /* 0x000fe40000010edf */
[----:B------:R-:W-:-:S02]  /*b770*/  IADD3 R231, PT, PT, R231, R230, R239 ;  /* 0x000000e6e7e77210 */ /* 0x000fc40007ffe0ef */
[----:B------:R-:W-:Y:S01]  /*b780*/  LOP3.LUT R223, R232, R2, RZ, 0x3c, !PT ;  /* 0x00000002e8df7212 */ /* 0x000fe200078e3cff */
[----:B------:R-:W-:Y:S01]  /*b790*/  IMAD.IADD R230, R235, 0x1, R240 ;  /* 0x00000001ebe67824 */ /* 0x000fe200078e02f0 */
[----:B------:R-:W-:Y:S02]  /*b7a0*/  SHF.L.W.U32.HI R237, R237, 0x14, R237 ;  /* 0x00000014eded7819 */ /* 0x000fe40000010eed */
[----:B------:R-:W-:Y:S02]  /*b7b0*/  SHF.L.W.U32.HI R235, R223, 0x18, R223 ;  /* 0x00000018dfeb7819 */ /* 0x000fe40000010edf */
[----:B------:R-:W-:Y:S01]  /*b7c0*/  IADD3 R224, PT, PT, R224, R244, R237 ;  /* 0x000000f4e0e07210 */ /* 0x000fe20007ffe0ed */
[----:B------:R-:W5:Y:S01]  /*b7d0*/  LDL R223, [R159] ;  /* 0x000000009fdf7983 */ /* 0x000f620000100800 */
[----:B------:R-:W-:Y:S02]  /*b7e0*/  LOP3.LUT R229, R229, R230, RZ, 0x3c, !PT ;  /* 0x000000e6e5e57212 */ /* 0x000fe400078e3cff */
[----:B------:R-:W-:-:S02]  /*b7f0*/  LOP3.LUT R242, R242, R224, RZ, 0x3c, !PT ;  /* 0x000000e0f2f27212 */ /* 0x000fc400078e3cff */
[----:B------:R-:W-:Y:S01]  /*b800*/  SHF.L.W.U32.HI R229, R229, 0x19, R229 ;  /* 0x00000019e5e57819 */ /* 0x000fe20000010ee5 */
[----:B------:R-:W-:Y:S01]  /*b810*/  IMAD.IADD R228, R228, 0x1, R235 ;  /* 0x00000001e4e47824 */ /* 0x000fe200078e02eb */
[----:B------:R-:W-:Y:S02]  /*b820*/  SHF.L.W.U32.HI R232, R242, 0x18, R242 ;  /* 0x00000018f2e87819 */ /* 0x000fe40000010ef2 */
[----:B------:R-:W-:Y:S02]  /*b830*/  LOP3.LUT R235, R235, R231, RZ, 0x3c, !PT ;  /* 0x000000e7ebeb7212 */ /* 0x000fe400078e3cff */
[----:B------:R-:W-:Y:S02]  /*b840*/  IADD3 R241, PT, PT, R13, R229, R2 ;  /* 0x000000e50df17210 */ /* 0x000fe40007ffe002 */
[----:B------:R-:W5:Y:S01]  /*b850*/  LDL R13, [R160] ;  /* 0x00000000a00d7983 */ /* 0x000f620000100800 */
[----:B------:R-:W-:Y:S01]  /*b860*/  SHF.L.W.U32.HI R2, R235, 0x10, R235 ;  /* 0x00000010eb027819 */ /* 0x000fe20000010eeb */
[----:B------:R-:W-:Y:S01]  /*b870*/  IMAD.IADD R246, R246, 0x1, R232 ;  /* 0x00000001f6f67824 */ /* 0x000fe200078e02e8 */
[----:B------:R-:W-:-:S02]  /*b880*/  LOP3.LUT R242, R232, R241, RZ, 0x3c, !PT ;  /* 0x000000f1e8f27212 */ /* 0x000fc400078e3cff */
[----:B------:R-:W-:Y:S01]  /*b890*/  LOP3.LUT R233, R233, R228, RZ, 0x3c, !PT ;  /* 0x000000e4e9e97212 */ /* 0x000fe200078e3cff */
[----:B------:R-:W-:Y:S01]  /*b8a0*/  IMAD.IADD R232, R246, 0x1, R2 ;  /* 0x00000001f6e87824 */ /* 0x000fe200078e0202 */
[----:B------:R-:W-:Y:S02]  /*b8b0*/  SHF.L.W.U32.HI R242, R242, 0x10, R242 ;  /* 0x00000010f2f27819 */ /* 0x000fe40000010ef2 */
[----:B------:R-:W-:Y:S02]  /*b8c0*/  SHF.L.W.U32.HI R233, R233, 0x19, R233 ;  /* 0x00000019e9e97819 */ /* 0x000fe40000010ee9 */
[----:B------:R-:W-:Y:S01]  /*b8d0*/  LOP3.LUT R245, R237, R246, RZ, 0x3c, !PT ;  /* 0x000000f6edf57212 */ /* 0x000fe200078e3cff */
[----:B------:R-:W-:Y:S01]  /*b8e0*/  IMAD.IADD R235, R5, 0x1, R242 ;  /* 0x0000000105eb7824 */ /* 0x000fe200078e02f2 */
[----:B------:R-:W-:Y:S02]  /*b8f0*/  LOP3.LUT R239, R239, R232, RZ, 0x3c, !PT ;  /* 0x000000e8efef7212 */ /* 0x000fe400078e3cff */
[----:B------:R-:W-:-:S02]  /*b900*/  IADD3 R237, PT, PT, R227, R233, R224 ;  /* 0x000000e9e3ed7210 */ /* 0x000fc40007ffe0e0 */
[----:B------:R-:W5:Y:S01]  /*b910*/  LDL R224, [R189] ;  /* 0x00000000bde07983 */ /* 0x000f620000100800 */
[----:B------:R-:W-:Y:S02]  /*b920*/  SHF.L.W.U32.HI R5, R239, 0x14, R239 ;  /* 0x00000014ef057819 */ /* 0x000fe40000010eef */
[----:B------:R-:W-:Y:S02]  /*b930*/  LOP3.LUT R229, R229, R235, RZ, 0x3c, !PT ;  /* 0x000000ebe5e57212 */ /* 0x000fe400078e3cff */
[----:B------:R-:W-:Y:S02]  /*b940*/  SHF.L.W.U32.HI R239, R245, 0x19, R245 ;  /* 0x00000019f5ef7819 */ /* 0x000fe40000010ef5 */
[----:B------:R-:W-:Y:S02]  /*b950*/  LOP3.LUT R227, R236, R237, RZ, 0x3c, !PT ;  /* 0x000000edece37212 */ /* 0x000fe400078e3cff */
[----:B------:R-:W-:Y:S02]  /*b960*/  SHF.L.W.U32.HI R244, R229, 0x14, R229 ;  /* 0x00000014e5f47819 */ /* 0x000fe40000010ee5 */
[----:B------:R-:W-:-:S02]  /*b970*/  IADD3 R231, PT, PT, R74, R231, R5 ;  /* 0x000000e74ae77210 */ /* 0x000fc40007ffe005 */
[----:B------:R-:W-:Y:S01]  /*b980*/  IADD3 R243, PT, PT, R243, R239, R238 ;  /* 0x000000eff3f37210 */ /* 0x000fe20007ffe0ee */
[----:B------:R-:W5:Y:S01]  /*b990*/  LDL R74, [R164] ;  /* 0x00000000a44a7983 */ /* 0x000f620000100800 */
[----:B------:R-:W-:Y:S02]  /*b9a0*/  SHF.L.W.U32.HI R227, R227, 0x10, R227 ;  /* 0x00000010e3e37819 */ /* 0x000fe40000010ee3 */
[----:B------:R-:W-:Y:S02]  /*b9b0*/  IADD3 R229, PT, PT, R226, R241, R244 ;  /* 0x000000f1e2e57210 */ /* 0x000fe40007ffe0f4 */
[----:B------:R-:W-:Y:S01]  /*b9c0*/  LOP3.LUT R240, R240, R243, RZ, 0x3c, !PT ;  /* 0x000000f3f0f07212 */ /* 0x000fe200078e3cff */
[----:B------:R-:W-:Y:S01]  /*b9d0*/  IMAD.IADD R236, R230, 0x1, R227 ;  /* 0x00000001e6ec7824 */ /* 0x000fe200078e02e3 */
[----:B------:R-:W-:Y:S01]  /*b9e0*/  LOP3.LUT R230, R242, R229, RZ, 0x3c, !PT ;  /* 0x000000e5f2e67212 */ /* 0x000fe200078e3cff */
[----:B------:R-:W5:Y:S01]  /*b9f0*/  LDL R226, [R163] ;  /* 0x00000000a3e27983 */ /* 0x000f620000100800 */
[----:B------:R-:W-:-:S02]  /*ba00*/  SHF.L.W.U32.HI R241, R240, 0x10, R240 ;  /* 0x00000010f0f17819 */ /* 0x000fc40000010ef0 */
[----:B------:R-:W-:Y:S02]  /*ba10*/  SHF.L.W.U32.HI R230, R230, 0x18, R230 ;  /* 0x00000018e6e67819 */ /* 0x000fe40000010ee6 */
[----:B------:R-:W-:Y:S01]  /*ba20*/  LOP3.LUT R233, R233, R236, RZ, 0x3c, !PT ;  /* 0x000000ece9e97212 */ /* 0x000fe200078e3cff */
[----:B------:R-:W-:Y:S02]  /*ba30*/  IMAD.IADD R240, R228, 0x1, R241 ;  /* 0x00000001e4f07824 */ /* 0x000fe400078e02f1 */
[----:B------:R-:W-:Y:S01]  /*ba40*/  IMAD.IADD R235, R235, 0x1, R230 ;  /* 0x00000001ebeb7824 */ /* 0x000fe200078e02e6 */
[----:B------:R-:W-:Y:S01]  /*ba50*/  SHF.L.W.U32.HI R238, R233, 0x14, R233 ;  /* 0x00000014e9ee7819 */ /* 0x000fe20000010ee9 */
[----:B------:R-:W5:Y:S01]  /*ba60*/  LDL R228, [R167] ;  /* 0x00000000a7e47983 */ /* 0x000f620000100800 */
[----:B------:R-:W-:Y:S02]  /*ba70*/  LOP3.LUT R239, R239, R240, RZ, 0x3c, !PT ;  /* 0x000000f0efef7212 */ /* 0x000fe400078e3cff */
[----:B------:R-:W-:-:S02]  /*ba80*/  LOP3.LUT R233, R2, R231, RZ, 0x3c, !PT ;  /* 0x000000e702e97212 */ /* 0x000fc400078e3cff */
[----:B------:R-:W-:Y:S02]  /*ba90*/  IADD3 R4, PT, PT, R4, R237, R238 ;  /* 0x000000ed04047210 */ /* 0x000fe40007ffe0ee */
[----:B------:R-:W-:Y:S02]  /*baa0*/  LOP3.LUT R237, R244, R235, RZ, 0x3c, !PT ;  /* 0x000000ebf4ed7212 */ /* 0x000fe400078e3cff */
[----:B------:R-:W-:Y:S02]  /*bab0*/  SHF.L.W.U32.HI R2, R239, 0x14, R239 ;  /* 0x00000014ef027819 */ /* 0x000fe40000010eef */
[----:B------:R-:W-:Y:S02]  /*bac0*/  SHF.L.W.U32.HI R233, R233, 0x18, R233 ;  /* 0x00000018e9e97819 */ /* 0x000fe40000010ee9 */
[----:B------:R-:W-:Y:S02]  /*bad0*/  SHF.L.W.U32.HI R237, R237, 0x19, R237 ;  /* 0x00000019eded7819 */ /* 0x000fe40000010eed */
[----:B------:R-:W-:Y:S01]  /*bae0*/  IADD3 R239, PT, PT, R225, R243, R2 ;  /* 0x000000f3e1ef7210 */ /* 0x000fe20007ffe002 */
[----:B------:R-:W-:Y:S01]  /*baf0*/  IMAD.IADD R232, R232, 0x1, R233 ;  /* 0x00000001e8e87824 */ /* 0x000fe200078e02e9 */
[----:B------:R-:W5:Y:S01]  /*bb00*/  LDL R225, [R165] ;  /* 0x00000000a5e17983 */ /* 0x000f620000100800 */
[----:B------:R-:W-:-:S02]  /*bb10*/  IADD3 R231, PT, PT, R234, R237, R231 ;  /* 0x000000edeae77210 */ /* 0x000fc40007ffe0e7 */
[----:B------:R-:W-:Y:S02]  /*bb20*/  LOP3.LUT R234, R227, R4, RZ, 0x3c, !PT ;  /* 0x00000004e3ea7212 */ /* 0x000fe400078e3cff */
[----:B------:R-:W-:Y:S01]  /*bb30*/  LOP3.LUT R242, R5, R232, RZ, 0x3c, !PT ;  /* 0x000000e805f27212 */ /* 0x000fe200078e3cff */
[----:B------:R-:W5:Y:S01]  /*bb40*/  LDL R227, [R190] ;  /* 0x00000000bee37983 */ /* 0x000f620000100800 */
[----:B------:R-:W-:-:S05]  /*bb50*/  SHF.L.W.U32.HI R5, R234, 0x18, R234 ;  /* 0x00000018ea057819 */ /* 0x000fca0000010eea */
[----:B------:R-:W-:-:S05]  /*bb60*/  IMAD.IADD R243, R236, 0x1, R5 ;  /* 0x00000001ecf37824 */ /* 0x000fca00078e0205 */
[----:B------:R-:W-:Y:S02]  /*bb70*/  LOP3.LUT R238, R238, R243, RZ, 0x3c, !PT ;  /* 0x000000f3eeee7212 */ /* 0x000fe400078e3cff */
[----:B------:R-:W-:Y:S02]  /*bb80*/  LOP3.LUT R241, R241, R239, RZ, 0x3c, !PT ;  /* 0x000000eff1f17212 */ /* 0x000fe400078e3cff */
[----:B------:R-:W-:Y:S02]  /*bb90*/  SHF.L.W.U32.HI R238, R238, 0x19, R238 ;  /* 0x00000019eeee7819 */ /* 0x000fe40000010eee */
[----:B------:R-:W-:Y:S02]  /*bba0*/  SHF.L.W.U32.HI R242, R242, 0x19, R242 ;  /* 0x00000019f2f27819 */ /* 0x000fe40000010ef2 */
[----:B------:R-:W-:Y:S02]  /*bbb0*/  IADD3 R236, PT, PT, R72, R238, R229 ;  /* 0x000000ee48ec7210 */ /* 0x000fe40007ffe0e5 */
[----:B------:R-:W-:Y:S01]  /*bbc0*/  SHF.L.W.U32.HI R234, R241, 0x18, R241 ;  /* 0x00000018f1ea7819 */ /* 0x000fe20000010ef1 */
[----:B------:R-:W5:Y:S01]  /*bbd0*/  LDL R229, [R168] ;  /* 0x00000000a8e57983 */ /* 0x000f620000100800 */
[----:B------:R-:W-:-:S02]  /*bbe0*/  IADD3 R241, PT, PT, R0, R242, R239 ;  /* 0x000000f200f17210 */ /* 0x000fc40007ffe0ef */
[----:B------:R-:W-:Y:S01]  /*bbf0*/  LOP3.LUT R0, R234, R231, RZ, 0x3c, !PT ;  /* 0x000000e7ea007212 */ /* 0x000fe200078e3cff */
[----:B------:R-:W5:Y:S01]  /*bc00*/  LDL R72, [R166] ;  /* 0x00000000a6487983 */ /* 0x000f620000100800 */
[----:B------:R-:W-:Y:S02]  /*bc10*/  LOP3.LUT R5, R5, R241, RZ, 0x3c, !PT ;  /* 0x000000f105057212 */ /* 0x000fe400078e3cff */
[----:B------:R-:W-:Y:S02]  /*bc20*/  SHF.L.W.U32.HI R0, R0, 0x10, R0 ;  /* 0x0000001000007819 */ /* 0x000fe40000010e00 */
[----:B------:R-:W-:Y:S01]  /*bc30*/  SHF.L.W.U32.HI R244, R5, 0x10, R5 ;  /* 0x0000001005f47819 */ /* 0x000fe20000010e05 */
[----:B------:R-:W-:Y:S02]  /*bc40*/  IMAD.IADD R239, R240, 0x1, R234 ;  /* 0x00000001f0ef7824 */ /* 0x000fe400078e02ea */
[----:B------:R-:W-:Y:S02]  /*bc50*/  IMAD.IADD R234, R243, 0x1, R0 ;  /* 0x00000001f3ea7824 */ /* 0x000fe400078e0200 */
[----:B------:R-:W-:Y:S01]  /*bc60*/  IMAD.IADD R235, R235, 0x1, R244 ;  /* 0x00000001ebeb7824 */ /* 0x000fe200078e02f4 */
[----:B------:R-:W-:-:S02]  /*bc70*/  LOP3.LUT R2, R2, R239, RZ, 0x3c, !PT ;  /* 0x000000ef02027212 */ /* 0x000fc400078e3cff */
[----:B------:R-:W-:Y:S02]  /*bc80*/  LOP3.LUT R5, R237, R234, RZ, 0x3c, !PT ;  /* 0x000000eaed057212 */ /* 0x000fe400078e3cff */
[----:B------:R-:W-:Y:S02]  /*bc90*/  LOP3.LUT R240, R242, R235, RZ, 0x3c, !PT ;  /* 0x000000ebf2f07212 */ /* 0x000fe400078e3cff */
[----:B------:R-:W-:Y:S02]  /*bca0*/  SHF.L.W.U32.HI R245, R2, 0x19, R2 ;  /* 0x0000001902f57819 */ /* 0x000fe40000010e02 */
[----:B------:R-:W-:Y:S02]  /*bcb0*/  SHF.L.W.U32.HI R5, R5, 0x14, R5 ;  /* 0x0000001405057819 */ /* 0x000fe40000010e05 */
[----:B------:R-:W-:Y:S02]  /*bcc0*/  SHF.L.W.U32.HI R240, R240, 0x14, R240 ;  /* 0x00000014f0f07819 */ /* 0x000fe40000010ef0 */
[----:B--2---:R-:W-:-:S02]  /*bcd0*/  IADD3 R243, PT, PT, R69, R245, R4 ;  /* 0x000000f545f37210 */ /* 0x004fc40007ffe004 */
[----:B------:R-:W-:Y:S01]  /*bce0*/  IADD3 R6, PT, PT, R6, R231, R5 ;  /* 0x000000e706067210 */ /* 0x000fe20007ffe005 */
[----:B------:R-:W2:Y:S01]  /*bcf0*/  LDL R69, [R216] ;  /* 0x00000000d8457983 */ /* 0x000ea20000100800 */
[----:B------:R-:W-:-:S03]  /*bd00*/  IADD3 R231, PT, PT, R20, R241, R240 ;  /* 0x000000f114e77210 */ /* 0x000fc60007ffe0f0 */
[----:B------:R-:W2:Y:S01]  /*bd10*/  LDL R20, [R191] ;  /* 0x00000000bf147983 */ /* 0x000ea20000100800 */
[----:B------:R-:W-:Y:S02]  /*bd20*/  LOP3.LUT R233, R233, R236, RZ, 0x3c, !PT ;  /* 0x000000ece9e97212 */ /* 0x000fe400078e3cff */
[----:B------:R-:W-:Y:S02]  /*bd30*/  LOP3.LUT R230, R230, R243, RZ, 0x3c, !PT ;  /* 0x000000f3e6e67212 */ /* 0x000fe400078e3cff */
[----:B------:R-:W-:Y:S02]  /*bd40*/  SHF.L.W.U32.HI R237, R233, 0x10, R233 ;  /* 0x00000010e9ed7819 */ /* 0x000fe40000010ee9 */
        /* <DEDUP_REMOVED lines=11> */
[----:B---3--:R-:W-:Y:S02]  /*be00*/  IADD3 R242, PT, PT, R3, R236, R4 ;  /* 0x000000ec03f27210 */ /* 0x008fe40007ffe004 */
[----:B------:R-:W-:-:S02]  /*be10*/  SHF.L.W.U32.HI R230, R230, 0x19, R230 ;  /* 0x00000019e6e67819 */ /* 0x000fc40000010ee6 */
[----:B----4-:R-:W-:Y:S02]  /*be20*/  IADD3 R236, PT, PT, R14, R243, R240 ;  /* 0x000000f30eec7210 */ /* 0x010fe40007ffe0f0 */
[----:B------:R-:W3:Y:S01]  /*be30*/  LDL R14, [R217] ;  /* 0x00000000d90e7983 */ /* 0x000ee20000100800 */
[-C--:B------:R-:W-:Y:S02]  /*be40*/  LOP3.LUT R0, R0, R6.reuse, RZ, 0x3c, !PT ;  /* 0x0000000600007212 */ /* 0x080fe400078e3cff */
[----:B------:R-:W-:Y:S02]  /*be50*/  IADD3 R238, PT, PT, R73, R6, R230 ;  /* 0x0000000649ee7210 */ /* 0x000fe40007ffe0e6 */
[----:B------:R-:W4:Y:S01]  /*be60*/  LDL R73, [R218] ;  /* 0x00000000da497983 */ /* 0x000f220000100800 */
[----:B------:R-:W-:Y:S02]  /*be70*/  SHF.L.W.U32.HI R239, R0, 0x18, R0 ;  /* 0x0000001800ef7819 */ /* 0x000fe40000010e00 */
[----:B------:R-:W-:-:S03]  /*be80*/  LOP3.LUT R237, R237, R242, RZ, 0x3c, !PT ;  /* 0x000000f2eded7212 */ /* 0x000fc600078e3cff */
[----:B------:R-:W-:Y:S01]  /*be90*/  IMAD.IADD R6, R234, 0x1, R239 ;  /* 0x00000001ea067824 */ /* 0x000fe200078e02ef */
[----:B------:R-:W-:Y:S02]  /*bea0*/  LOP3.LUT R234, R241, R236, RZ, 0x3c, !PT ;  /* 0x000000ecf1ea7212 */ /* 0x000fe400078e3cff */
[----:B------:R-:W-:Y:S02]  /*beb0*/  SHF.L.W.U32.HI R237, R237, 0x18, R237 ;  /* 0x00000018eded7819 */ /* 0x000fe40000010eed */
[----:B------:R-:W-:Y:S02]  /*bec0*/  SHF.L.W.U32.HI R234, R234, 0x18, R234 ;  /* 0x00000018eaea7819 */ /* 0x000fe40000010eea */
[----:B------:R-:W-:Y:S02]  /*bed0*/  LOP3.LUT R0, R5, R6, RZ, 0x3c, !PT ;  /* 0x0000000605007212 */ /* 0x000fe400078e3cff */
[----:B------:R-:W-:Y:S01]  /*bee0*/  LOP3.LUT R3, R237, R238, RZ, 0x3c, !PT ;  /* 0x000000eeed037212 */ /* 0x000fe200078e3cff */
[----:B------:R-:W-:Y:S01]  /*bef0*/  IMAD.IADD R232, R232, 0x1, R234 ;  /* 0x00000001e8e87824 */ /* 0x000fe200078e02ea */
[----:B------:R-:W-:Y:S01]  /*bf00*/  SHF.L.W.U32.HI R0, R0, 0x19, R0 ;  /* 0x0000001900007819 */ /* 0x000fe20000010e00 */
[----:B------:R-:W-:Y:S01]  /*bf10*/  IMAD.IADD R241, R233, 0x1, R237 ;  /* 0x00000001e9f17824 */ /* 0x000fe200078e02ed */
[----:B------:R-:W-:-:S02]  /*bf20*/  SHF.L.W.U32.HI R3, R3, 0x10, R3 ;  /* 0x0000001003037819 */ /* 0x000fc40000010e03 */
[----:B-----5:R-:W-:Y:S02]  /*bf30*/  IADD3 R5, PT, PT, R9, R0, R242 ;  /* 0x0000000009057210 */ /* 0x020fe40007ffe0f2 */
[----:B------:R-:W-:Y:S01]  /*bf40*/  LOP3.LUT R240, R240, R232, RZ, 0x3c, !PT ;  /* 0x000000e8f0f07212 */ /* 0x000fe200078e3cff */
[----:B------:R-:W5:Y:S01]  /*bf50*/  LDL R9, [R219] ;  /* 0x00000000db097983 */ /* 0x000f620000100800 */
[----:B------:R-:W-:Y:S01]  /*bf60*/  LOP3.LUT R4, R4, R241, RZ, 0x3c, !PT ;  /* 0x000000f104047212 */ /* 0x000fe200078e3cff */
[----:B------:R-:W-:Y:S01]  /*bf70*/  IMAD.IADD R237, R232, 0x1, R3 ;  /* 0x00000001e8ed7824 */ /* 0x000fe200078e0203 */
[----:B------:R-:W-:Y:S02]  /*bf80*/  SHF.L.W.U32.HI R243, R240, 0x19, R240 ;  /* 0x00000019f0f37819 */ /* 0x000fe40000010ef0 */
[----:B------:R-:W-:Y:S02]  /*bf90*/  SHF.L.W.U32.HI R240, R4, 0x19, R4 ;  /* 0x0000001904f07819 */ /* 0x000fe40000010e04 */
[----:B------:R-:W-:-:S02]  /*bfa0*/  LOP3.LUT R233, R230, R237, RZ, 0x3c, !PT ;  /* 0x000000ede6e97212 */ /* 0x000fc400078e3cff */
[----:B------:R-:W5:Y:S01]  /*bfb0*/  LDL R230, [R221] ;  /* 0x00000000dde67983 */ /* 0x000f620000100800 */
[----:B------:R-:W-:Y:S02]  /*bfc0*/  IADD3 R245, PT, PT, R7, R240, R236 ;  /* 0x000000f007f57210 */ /* 0x000fe40007ffe0ec */
[----:B------:R-:W-:Y:S01]  /*bfd0*/  LOP3.LUT R234, R234, R5, RZ, 0x3c, !PT ;  /* 0x00000005eaea7212 */ /* 0x000fe200078e3cff */
[----:B------:R-:W5:Y:S01]  /*bfe0*/  LDL R7, [R220] ;  /* 0x00000000dc077983 */ /* 0x000f620000100800 */
[----:B------:R-:W-:Y:S02]  /*bff0*/  SHF.L.W.U32.HI R233, R233, 0x14, R233 ;  /* 0x00000014e9e97819 */ /* 0x000fe40000010ee9 */
[----:B------:R-:W-:Y:S02]  /*c000*/  LOP3.LUT R232, R2, R245, RZ, 0x3c, !PT ;  /* 0x000000f502e87212 */ /* 0x000fe400078e3cff */
[----:B------:R-:W-:Y:S02]  /*c010*/  IADD3 R4, PT, PT, R12, R243, R231 ;  /* 0x000000f30c047210 */ /* 0x000fe40007ffe0e7 */
[----:B------:R-:W-:-:S02]  /*c020*/  SHF.L.W.U32.HI R2, R234, 0x10, R234 ;  /* 0x00000010ea027819 */ /* 0x000fc40000010eea */
[----:B------:R-:W-:Y:S02]  /*c030*/  IADD3 R12, PT, PT, R8, R238, R233 ;  /* 0x000000ee080c7210 */ /* 0x000fe40007ffe0e9 */
[----:B------:R-:W-:Y:S01]  /*c040*/  LOP3.LUT R238, R239, R4, RZ, 0x3c, !PT ;  /* 0x00000004efee7212 */ /* 0x000fe200078e3cff */
[----:B------:R-:W-:Y:S01]  /*c050*/  IMAD.IADD R239, R235, 0x1, R2 ;  /* 0x00000001ebef7824 */ /* 0x000fe200078e0202 */
[----:B------:R-:W-:Y:S01]  /*c060*/  SHF.L.W.U32.HI R232, R232, 0x10, R232 ;  /* 0x00000010e8e87819 */ /* 0x000fe20000010ee8 */
[----:B------:R-:W5:Y:S01]  /*c070*/  LDL R8, [R169] ;  /* 0x00000000a9087983 */ /* 0x000f620000100800 */
[----:B------:R-:W-:Y:S02]  /*c080*/  SHF.L.W.U32.HI R238, R238, 0x10, R238 ;  /* 0x00000010eeee7819 */ /* 0x000fe40000010eee */
[----:B------:R-:W-:Y:S01]  /*c090*/  LOP3.LUT R0, R0, R239, RZ, 0x3c, !PT ;  /* 0x000000ef00007212 */ /* 0x000fe200078e3cff */
[----:B------:R-:W-:-:S03]  /*c0a0*/  IMAD.IADD R235, R6, 0x1, R232 ;  /* 0x0000000106eb7824 */ /* 0x000fc600078e02e8 */
[----:B------:R-:W-:Y:S01]  /*c0b0*/  SHF.L.W.U32.HI R6, R0, 0x14, R0 ;  /* 0x0000001400067819 */ /* 0x000fe20000010e00 */
[----:B------:R-:W-:-:S03]  /*c0c0*/  IMAD.IADD R234, R241, 0x1, R238 ;  /* 0x00000001f1ea7824 */ /* 0x000fc600078e02ee */
[----:B------:R-:W-:Y:S01]  /*c0d0*/  IADD3 R76, PT, PT, R76, R5, R6 ;  /* 0x000000054c4c7210 */ /* 0x000fe20007ffe006 */
[----:B------:R0:W-:Y:S01]  /*c0e0*/  STL.128 [R1], R52 ;  /* 0x0000003401007387 */ /* 0x0001e20000100c00 */
[----:B------:R-:W-:Y:S02]  /*c0f0*/  LOP3.LUT R231, R243, R234, RZ, 0x3c, !PT ;  /* 0x000000eaf3e77212 */ /* 0x000fe400078e3cff */
[----:B------:R-:W-:Y:S01]  /*c100*/  LOP3.LUT R0, R2, R76, RZ, 0x3c, !PT ;  /* 0x0000004c02007212 */ /* 0x000fe200078e3cff */
[----:B------:R0:W-:Y:S01]  /*c110*/  STL.128 [R1+0x10], R56 ;  /* 0x0000103801007387 */ /* 0x0001e20000100c00 */
[----:B------:R-:W-:-:S03]  /*c120*/  SHF.L.W.U32.HI R231, R231, 0x14, R231 ;  /* 0x00000014e7e77819 */ /* 0x000fc60000010ee7 */
[----:B------:R0:W-:Y:S04]  /*c130*/  STL.128 [R1+0x20], R60 ;  /* 0x0000203c01007387 */ /* 0x0001e80000100c00 */
[----:B------:R0:W-:Y:S01]  /*c140*/  STL.128 [R1+0x30], R64 ;  /* 0x0000304001007387 */ /* 0x0001e20000100c00 */
[----:B------:R-:W-:-:S03]  /*c150*/  SHF.L.W.U32.HI R0, R0, 0x18, R0 ;  /* 0x0000001800007819 */ /* 0x000fc60000010e00 */
[----:B------:R-:W5:Y:S01]  /*c160*/  LDL R192, [R192] ;  /* 0x00000000c0c07983 */ /* 0x000f620000100800 */
[----:B------:R-:W-:Y:S02]  /*c170*/  IADD3 R241, PT, PT, R222, R4, R231 ;  /* 0x00000004def17210 */ /* 0x000fe40007ffe0e7 */
[----:B------:R-:W-:Y:S01]  /*c180*/  LOP3.LUT R4, R3, R12, RZ, 0x3c, !PT ;  /* 0x0000000c03047212 */ /* 0x000fe200078e3cff */
[----:B------:R-:W-:Y:S01]  /*c190*/  IMAD.IADD R3, R239, 0x1, R0 ;  /* 0x00000001ef037824 */ /* 0x000fe200078e0200 */
[----:B------:R-:W5:Y:S02]  /*c1a0*/  LDL R194, [R194] ;  /* 0x00000000c2c27983 */ /* 0x000f640000100800 */
[----:B------:R-:W-:Y:S02]  /*c1b0*/  SHF.L.W.U32.HI R4, R4, 0x18, R4 ;  /* 0x0000001804047819 */ /* 0x000fe40000010e04 */
[----:B------:R-:W-:Y:S01]  /*c1c0*/  LOP3.LUT R5, R6, R3, RZ, 0x3c, !PT ;  /* 0x0000000306057212 */ /* 0x000fe200078e3cff */
[----:B------:R-:W5:Y:S03]  /*c1d0*/  LDL R193, [R193] ;  /* 0x00000000c1c17983 */ /* 0x000f660000100800 */
[----:B------:R-:W-:Y:S01]  /*c1e0*/  SHF.L.W.U32.HI R5, R5, 0x19, R5 ;  /* 0x0000001905057819 */ /* 0x000fe20000010e05 */
[----:B------:R-:W-:Y:S01]  /*c1f0*/  IMAD.IADD R2, R237, 0x1, R4 ;  /* 0x00000001ed027824 */ /* 0x000fe200078e0204 */
[----:B------:R-:W-:Y:S01]  /*c200*/  LOP3.LUT R236, R240, R235, RZ, 0x3c, !PT ;  /* 0x000000ebf0ec7212 */ /* 0x000fe200078e3cff */
[----:B------:R-:W5:Y:S01]  /*c210*/  LDL R197, [R197] ;  /* 0x00000000c5c57983 */ /* 0x000f620000100800 */
[----:B------:R-:W-:-:S03]  /*c220*/  IADD3 R237, PT, PT, R70, R5, R12 ;  /* 0x0000000546ed7210 */ /* 0x000fc60007ffe00c */
[----:B------:R-:W5:Y:S01]  /*c230*/  LDL R12, [R109] ;  /* 0x000000006d0c7983 */ /* 0x000f620000100800 */
[----:B------:R-:W-:-:S03]  /*c240*/  LOP3.LUT R6, R233, R2, RZ, 0x3c, !PT ;  /* 0x00000002e9067212 */ /* 0x000fc600078e3cff */
[----:B------:R-:W5:Y:S01]  /*c250*/  LDL R195, [R195] ;  /* 0x00000000c3c37983 */ /* 0x000f620000100800 */
[----:B------:R-:W-:Y:S02]  /*c260*/  SHF.L.W.U32.HI R233, R6, 0x19, R6 ;  /* 0x0000001906e97819 */ /* 0x000fe40000010e06 */
[----:B------:R-:W-:Y:S01]  /*c270*/  LOP3.LUT R6, R238, R241, RZ, 0x3c, !PT ;  /* 0x000000f1ee067212 */ /* 0x000fe200078e3cff */
[----:B------:R-:W5:Y:S03]  /*c280*/  LDL R196, [R196] ;  /* 0x00000000c4c47983 */ /* 0x000f660000100800 */
[----:B------:R-:W-:Y:S01]  /*c290*/  SHF.L.W.U32.HI R6, R6, 0x18, R6 ;  /* 0x0000001806067819 */ /* 0x000fe20000010e06 */
[----:B------:R-:W5:Y:S01]  /*c2a0*/  LDL R198, [R198] ;  /* 0x00000000c6c67983 */ /* 0x000f620000100800 */
[----:B------:R-:W-:Y:S02]  /*c2b0*/  SHF.L.W.U32.HI R236, R236, 0x14, R236 ;  /* 0x00000014ecec7819 */ /* 0x000fe40000010eec */
[----:B------:R-:W-:Y:S01]  /*c2c0*/  IADD3 R238, PT, PT, R10, R233, R241 ;  /* 0x000000e90aee7210 */ /* 0x000fe20007ffe0f1 */
[----:B------:R-:W-:Y:S01]  /*c2d0*/  IMAD.IADD R234, R234, 0x1, R6 ;  /* 0x00000001eaea7824 */ /* 0x000fe200078e0206 */
[----:B------:R-:W-:Y:S01]  /*c2e0*/  LOP3.LUT R6, R6, R237, RZ, 0x3c, !PT ;  /* 0x000000ed06067212 */ /* 0x000fe200078e3cff */
[----:B------:R-:W5:Y:S01]  /*c2f0*/  LDL R10, [R171] ;  /* 0x00000000ab0a7983 */ /* 0x000f620000100800 */
[----:B------:R-:W-:-:S02]  /*c300*/  IADD3 R75, PT, PT, R75, R245, R236 ;  /* 0x000000f54b4b7210 */ /* 0x000fc40007ffe0ec */
[----:B------:R-:W-:Y:S01]  /*c310*/  SHF.L.W.U32.HI R222, R6, 0x10, R6 ;  /* 0x0000001006de7819 */ /* 0x000fe20000010e06 */
[----:B------:R-:W5:Y:S01]  /*c320*/  LDL R199, [R199] ;  /* 0x00000000c7c77983 */ /* 0x000f620000100800 */
[----:B------:R-:W-:-:S03]  /*c330*/  LOP3.LUT R232, R232, R75, RZ, 0x3c, !PT ;  /* 0x0000004be8e87212 */ /* 0x000fc600078e3cff */
[----:B------:R-:W5:Y:S01]  /*c340*/  LDL R6, [R111] ;  /* 0x000000006f067983 */ /* 0x000f620000100800 */
[----:B------:R-:W-:-:S03]  /*c350*/  SHF.L.W.U32.HI R239, R232, 0x18, R232 ;  /* 0x00000018e8ef7819 */ /* 0x000fc60000010ee8 */
[----:B------:R-:W5:Y:S02]  /*c360*/  LDL R201, [R201] ;  /* 0x00000000c9c97983 */ /* 0x000f640000100800 */
[----:B------:R-:W-:Y:S01]  /*c370*/  IMAD.IADD R235, R235, 0x1, R239 ;  /* 0x00000001ebeb7824 */ /* 0x000fe200078e02ef */
[----:B------:R-:W-:Y:S01]  /*c380*/  LOP3.LUT R239, R239, R238, RZ, 0x3c, !PT ;  /* 0x000000eeefef7212 */ /* 0x000fe200078e3cff */
[----:B------:R-:W5:Y:S02]  /*c390*/  LDL R200, [R200] ;  /* 0x00000000c8c87983 */ /* 0x000f640000100800 */
[----:B------:R-:W-:Y:S01]  /*c3a0*/  IMAD.IADD R70, R235, 0x1, R222 ;  /* 0x00000001eb467824 */ /* 0x000fe200078e02de */
[----:B------:R-:W-:Y:S01]  /*c3b0*/  SHF.L.W.U32.HI R242, R239, 0x10, R239 ;  /* 0x00000010eff27819 */ /* 0x000fe20000010eef */
[----:B------:R-:W5:Y:S01]  /*c3c0*/  LDL R203, [R203] ;  /* 0x00000000cbcb7983 */ /* 0x000f620000100800 */
[----:B------:R-:W-:Y:S02]  /*c3d0*/  LOP3.LUT R236, R236, R235, RZ, 0x3c, !PT ;  /* 0x000000ebecec7212 */ /* 0x000fe400078e3cff */
[----:B------:R-:W-:Y:S01]  /*c3e0*/  LOP3.LUT R5, R5, R70, RZ, 0x3c, !PT ;  /* 0x0000004605057212 */ /* 0x000fe200078e3cff */
[----:B------:R-:W-:Y:S01]  /*c3f0*/  IMAD.IADD R240, R3, 0x1, R242 ;  /* 0x0000000103f07824 */ /* 0x000fe200078e02f2 */
[----:B------:R-:W5:Y:S02]  /*c400*/  LDL R204, [R204] ;  /* 0x00000000cccc7983 */ /* 0x000f640000100800 */
[----:B------:R-:W-:-:S02]  /*c410*/  SHF.L.W.U32.HI R232, R5, 0x14, R5 ;  /* 0x0000001405e87819 */ /* 0x000fc40000010e05 */
[----:B------:R-:W-:Y:S01]  /*c420*/  SHF.L.W.U32.HI R5, R236, 0x19, R236 ;  /* 0x00000019ec057819 */ /* 0x000fe20000010eec */
[----:B------:R-:W5:Y:S01]  /*c430*/  LDL R3, [R110] ;  /* 0x000000006e037983 */ /* 0x000f620000100800 */
[----:B------:R-:W-:Y:S02]  /*c440*/  LOP3.LUT R231, R231, R234, RZ, 0x3c, !PT ;  /* 0x000000eae7e77212 */ /* 0x000fe400078e3cff */
[----:B------:R-:W-:Y:S01]  /*c450*/  IADD3 R15, PT, PT, R15, R5, R76 ;  /* 0x000000050f0f7210 */ /* 0x000fe20007ffe04c */
[----:B------:R-:W5:Y:S01]  /*c460*/  LDL R202, [R202] ;  /* 0x00000000caca7983 */ /* 0x000f620000100800 */
[----:B------:R-:W-:Y:S02]  /*c470*/  SHF.L.W.U32.HI R236, R231, 0x19, R231 ;  /* 0x00000019e7ec7819 */ /* 0x000fe40000010ee7 */
[----:B------:R-:W-:Y:S01]  /*c480*/  LOP3.LUT R4, R4, R15, RZ, 0x3c, !PT ;  /* 0x0000000f04047212 */ /* 0x000fe200078e3cff */
[----:B------:R-:W5:Y:S01]  /*c490*/  LDL R206, [R206] ;  /* 0x00000000cece7983 */ /* 0x000f620000100800 */
[----:B------:R-:W-:-:S02]  /*c4a0*/  IADD3 R21, PT, PT, R21, R236, R75 ;  /* 0x000000ec15157210 */ /* 0x000fc40007ffe04b */
[----:B------:R-:W-:Y:S01]  /*c4b0*/  SHF.L.W.U32.HI R75, R4, 0x10, R4 ;  /* 0x00000010044b7819 */ /* 0x000fe20000010e04 */
[----:B------:R-:W5:Y:S01]  /*c4c0*/  LDL R205, [R205] ;  /* 0x00000000cdcd7983 */ /* 0x000f620000100800 */
[----:B------:R-:W-:-:S03]  /*c4d0*/  LOP3.LUT R0, R0, R21, RZ, 0x3c, !PT ;  /* 0x0000001500007212 */ /* 0x000fc600078e3cff */
[----:B------:R-:W-:Y:S01]  /*c4e0*/  IMAD.IADD R4, R234, 0x1, R75 ;  /* 0x00000001ea047824 */ /* 0x000fe200078e024b */
[----:B------:R-:W-:Y:S01]  /*c4f0*/  LOP3.LUT R233, R233, R240, RZ, 0x3c, !PT ;  /* 0x000000f0e9e97212 */ /* 0x000fe200078e3cff */
[----:B------:R-:W5:Y:S01]  /*c500*/  LDL R208, [R208] ;  /* 0x00000000d0d07983 */ /* 0x000f620000100800 */
[----:B------:R-:W-:Y:S02]  /*c510*/  SHF.L.W.U32.HI R231, R0, 0x10, R0 ;  /* 0x0000001000e77819 */ /* 0x000fe40000010e00 */
[----:B------:R-:W-:Y:S01]  /*c520*/  LOP3.LUT R5, R5, R4, RZ, 0x3c, !PT ;  /* 0x0000000405057212 */ /* 0x000fe200078e3cff */
[----:B------:R-:W5:Y:S01]  /*c530*/  LDL R207, [R207] ;  /* 0x00000000cfcf7983 */ /* 0x000f620000100800 */
[----:B------:R-:W-:Y:S01]  /*c540*/  SHF.L.W.U32.HI R244, R233, 0x14, R233 ;  /* 0x00000014e9f47819 */ /* 0x000fe20000010ee9 */
[----:B------:R-:W-:Y:S01]  /*c550*/  IMAD.IADD R233, R2, 0x1, R231 ;  /* 0x0000000102e97824 */ /* 0x000fe200078e02e7 */
[----:B------:R-:W-:Y:S01]  /*c560*/  SHF.L.W.U32.HI R76, R5, 0x14, R5 ;  /* 0x00000014054c7819 */ /* 0x000fe20000010e05 */
[----:B------:R-:W5:Y:S01]  /*c570*/  LDL R2, [R172] ;  /* 0x00000000ac027983 */ /* 0x000f620000100800 */
[----:B------:R-:W-:-:S02]  /*c580*/  IADD3 R71, PT, PT, R71, R238, R244 ;  /* 0x000000ee47477210 */ /* 0x000fc40007ffe0f4 */
[----:B------:R-:W-:Y:S01]  /*c590*/  IADD3 R5, PT, PT, R223, R15, R76 ;  /* 0x0000000fdf057210 */ /* 0x000fe20007ffe04c */
[----:B------:R-:W5:Y:S01]  /*c5a0*/  LDL R212, [R212] ;  /* 0x00000000d4d47983 */ /* 0x000f620000100800 */
[----:B------:R-:W-:Y:S02]  /*c5b0*/  LOP3.LUT R15, R242, R71, RZ, 0x3c, !PT ;  /* 0x00000047f20f7212 */ /* 0x000fe400078e3cff */
[----:B------:R-:W-:Y:S01]  /*c5c0*/  LOP3.LUT R236, R236, R233, RZ, 0x3c, !PT ;  /* 0x000000e9ecec7212 */ /* 0x000fe200078e3cff */
[----:B------:R-:W5:Y:S01]  /*c5d0*/  LDL R209, [R209] ;  /* 0x00000000d1d17983 */ /* 0x000f620000100800 */
[----:B------:R-:W-:Y:S02]  /*c5e0*/  SHF.L.W.U32.HI R15, R15, 0x18, R15 ;  /* 0x000000180f0f7819 */ /* 0x000fe40000010e0f */
[----:B------:R-:W-:Y:S01]  /*c5f0*/  SHF.L.W.U32.HI R236, R236, 0x14, R236 ;  /* 0x00000014ecec7819 */ /* 0x000fe20000010eec */
[----:B------:R-:W5:Y:S01]  /*c600*/  LDL R211, [R211] ;  /* 0x00000000d3d37983 */ /* 0x000f620000100800 */
[----:B------:R-:W-:Y:S01]  /*c610*/  IADD3 R11, PT, PT, R11, R237, R232 ;  /* 0x000000ed0b0b7210 */ /* 0x000fe20007ffe0e8 */
[----:B------:R-:W-:Y:S01]  /*c620*/  IMAD.IADD R223, R240, 0x1, R15 ;  /* 0x00000001f0df7824 */ /* 0x000fe200078e020f */
[----:B------:R-:W-:Y:S01]  /*c630*/  IADD3 R234, PT, PT, R13, R21, R236 ;  /* 0x000000150dea7210 */ /* 0x000fe20007ffe0ec */
[----:B------:R-:W5:Y:S01]  /*c640*/  LDL R210, [R210] ;  /* 0x00000000d2d27983 */ /* 0x000f620000100800 */
[----:B------:R-:W-:-:S02]  /*c650*/  LOP3.LUT R21, R222, R11, RZ, 0x3c, !PT ;  /* 0x0000000bde157212 */ /* 0x000fc400078e3cff */
[----:B------:R-:W-:Y:S01]  /*c660*/  LOP3.LUT R244, R244, R223, RZ, 0x3c, !PT ;  /* 0x000000dff4f47212 */ /* 0x000fe200078e3cff */
[----:B------:R-:W5:Y:S01]  /*c670*/  LDL R214, [R214] ;  /* 0x00000000d6d67983 */ /* 0x000f620000100800 */
[----:B------:R-:W-:Y:S02]  /*c680*/  SHF.L.W.U32.HI R21, R21, 0x18, R21 ;  /* 0x0000001815157819 */ /* 0x000fe40000010e15 */
[----:B------:R-:W-:Y:S01]  /*c690*/  LOP3.LUT R75, R75, R5, RZ, 0x3c, !PT ;  /* 0x000000054b4b7212 */ /* 0x000fe200078e3cff */
[----:B------:R-:W5:Y:S01]  /*c6a0*/  LDL R213, [R213] ;  /* 0x00000000d5d57983 */ /* 0x000f620000100800 */
[----:B------:R-:W-:Y:S01]  /*c6b0*/  LOP3.LUT R0, R231, R234, RZ, 0x3c, !PT ;  /* 0x000000eae7007212 */ /* 0x000fe200078e3cff */
[----:B------:R-:W-:Y:S01]  /*c6c0*/  IMAD.IADD R231, R70, 0x1, R21 ;  /* 0x0000000146e77824 */ /* 0x000fe200078e0215 */
[----:B------:R-:W-:Y:S01]  /*c6d0*/  SHF.L.W.U32.HI R13, R244, 0x19, R244 ;  /* 0x00000019f40d7819 */ /* 0x000fe20000010ef4 */
[----:B------:R-:W5:Y:S01]  /*c6e0*/  LDL R215, [R215] ;  /* 0x00000000d7d77983 */ /* 0x000f620000100800 */
[----:B------:R-:W-:-:S02]  /*c6f0*/  SHF.L.W.U32.HI R75, R75, 0x18, R75 ;  /* 0x000000184b4b7819 */ /* 0x000fc40000010e4b */
[----:B------:R-:W-:Y:S01]  /*c700*/  IADD3 R222, PT, PT, R224, R11, R13 ;  /* 0x0000000be0de7210 */ /* 0x000fe20007ffe00d */
[----:B------:R-:W5:Y:S01]  /*c710*/  LDL R218, [R218] ;  /* 0x00000000dada7983 */ /* 0x000f620000100800 */
        /* <DEDUP_REMOVED lines=9> */
[----:B------:R-:W-:-:S03]  /*c7b0*/  IADD3 R11, PT, PT, R74, R232, R5 ;  /* 0x000000e84a0b7210 */ /* 0x000fc60007ffe005 */
[----:B------:R-:W-:Y:S01]  /*c7c0*/  IMAD.IADD R74, R233, 0x1, R224 ;  /* 0x00000001e94a7824 */ /* 0x000fe200078e02e0 */
[----:B------:R-:W-:Y:S01]  /*c7d0*/  LOP3.LUT R70, R70, R11, RZ, 0x3c, !PT ;  /* 0x0000000b46467212 */ /* 0x000fe200078e3cff */
[----:B------:R-:W5:Y:S03]  /*c7e0*/  LDL R5, [R112] ;  /* 0x0000000070057983 */ /* 0x000f660000100800 */
[----:B------:R-:W-:Y:S01]  /*c7f0*/  SHF.L.W.U32.HI R70, R70, 0x10, R70 ;  /* 0x0000001046467819 */ /* 0x000fe20000010e46 */
[----:B------:R-:W5:Y:S01]  /*c800*/  LDL R217, [R217] ;  /* 0x00000000d9d97983 */ /* 0x000f620000100800 */
[----:B------:R-:W-:-:S03]  /*c810*/  LOP3.LUT R13, R13, R74, RZ, 0x3c, !PT ;  /* 0x0000004a0d0d7212 */ /* 0x000fc600078e3cff */
[----:B------:R-:W-:Y:S01]  /*c820*/  IMAD.IADD R223, R223, 0x1, R70 ;  /* 0x00000001dfdf7824 */ /* 0x000fe200078e0246 */
[----:B------:R-:W-:Y:S01]  /*c830*/  SHF.L.W.U32.HI R75, R13, 0x14, R13 ;  /* 0x000000140d4b7819 */ /* 0x000fe20000010e0d */
[----:B------:R-:W5:Y:S01]  /*c840*/  LDL R216, [R216] ;  /* 0x00000000d8d87983 */ /* 0x000f620000100800 */
[----:B------:R-:W-:Y:S02]  /*c850*/  LOP3.LUT R236, R236, R233, RZ, 0x3c, !PT ;  /* 0x000000e9ecec7212 */ /* 0x000fe400078e3cff */
[----:B------:R-:W-:Y:S01]  /*c860*/  IADD3 R233, PT, PT, R226, R222, R75 ;  /* 0x000000dee2e97210 */ /* 0x000fe20007ffe04b */
[----:B------:R-:W5:Y:S01]  /*c870*/  LDL R13, [R173] ;  /* 0x00000000ad0d7983 */ /* 0x000f620000100800 */
[----:B------:R-:W-:Y:S02]  /*c880*/  LOP3.LUT R222, R232, R223, RZ, 0x3c, !PT ;  /* 0x000000dfe8de7212 */ /* 0x000fe400078e3cff */
[----:B------:R-:W-:Y:S01]  /*c890*/  SHF.L.W.U32.HI R236, R236, 0x19, R236 ;  /* 0x00000019ecec7819 */ /* 0x000fe20000010eec */
[----:B------:R-:W5:Y:S01]  /*c8a0*/  LDL R221, [R221] ;  /* 0x00000000dddd7983 */ /* 0x000f620000100800 */
[----:B------:R-:W-:-:S02]  /*c8b0*/  SHF.L.W.U32.HI R222, R222, 0x14, R222 ;  /* 0x00000014dede7819 */ /* 0x000fc40000010ede */
[----:B------:R-:W-:Y:S01]  /*c8c0*/  LOP3.LUT R76, R76, R235, RZ, 0x3c, !PT ;  /* 0x000000eb4c4c7212 */ /* 0x000fe200078e3cff */
[----:B------:R-:W5:Y:S01]  /*c8d0*/  LDL R220, [R220] ;  /* 0x00000000dcdc7983 */ /* 0x000f620000100800 */
[----:B------:R-:W-:Y:S02]  /*c8e0*/  IADD3 R225, PT, PT, R225, R11, R222 ;  /* 0x0000000be1e17210 */ /* 0x000fe40007ffe0de */
[----:B------:R-:W-:Y:S01]  /*c8f0*/  IADD3 R232, PT, PT, R228, R236, R71 ;  /* 0x000000ece4e87210 */ /* 0x000fe20007ffe047 */
[----:B------:R-:W5:Y:S01]  /*c900*/  LDL R11, [R114] ;  /* 0x00000000720b7983 */ /* 0x000f620000100800 */
[----:B------:R-:W-:Y:S02]  /*c910*/  SHF.L.W.U32.HI R76, R76, 0x19, R76 ;  /* 0x000000194c4c7819 */ /* 0x000fe40000010e4c */
[----:B------:R-:W-:Y:S01]  /*c920*/  LOP3.LUT R21, R21, R232, RZ, 0x3c, !PT ;  /* 0x000000e815157212 */ /* 0x000fe200078e3cff */
[----:B------:R-:W5:Y:S01]  /*c930*/  LDL R219, [R219] ;  /* 0x00000000dbdb7983 */ /* 0x000f620000100800 */
[----:B------:R-:W-:-:S02]  /*c940*/  IADD3 R234, PT, PT, R227, R76, R234 ;  /* 0x0000004ce3ea7210 */ /* 0x000fc40007ffe0ea */
[----:B------:R-:W-:Y:S02]  /*c950*/  SHF.L.W.U32.HI R226, R21, 0x10, R21 ;  /* 0x0000001015e27819 */ /* 0x000fe40000010e15 */
[----:B------:R-:W-:Y:S01]  /*c960*/  LOP3.LUT R15, R15, R234, RZ, 0x3c, !PT ;  /* 0x000000ea0f0f7212 */ /* 0x000fe200078e3cff */
[----:B------:R-:W5:Y:S02]  /*c970*/  LDL R21, [R120] ;  /* 0x0000000078157983 */ /* 0x000f640000100800 */
[----:B------:R-:W-:Y:S01]  /*c980*/  IMAD.IADD R227, R235, 0x1, R226 ;  /* 0x00000001ebe37824 */ /* 0x000fe200078e02e2 */
[----:B------:R-:W-:Y:S02]  /*c990*/  SHF.L.W.U32.HI R228, R15, 0x10, R15 ;  /* 0x000000100fe47819 */ /* 0x000fe40000010e0f */
[----:B------:R-:W-:Y:S01]  /*c9a0*/  LOP3.LUT R70, R70, R225, RZ, 0x3c, !PT ;  /* 0x000000e146467212 */ /* 0x000fe200078e3cff */
[----:B------:R-:W5:Y:S01]  /*c9b0*/  LDL R15, [R174] ;  /* 0x00000000ae0f7983 */ /* 0x000f620000100800 */
[----:B------:R-:W-:Y:S01]  /*c9c0*/  LOP3.LUT R236, R236, R227, RZ, 0x3c, !PT ;  /* 0x000000e3ecec7212 */ /* 0x000fe200078e3cff */
[----:B------:R-:W-:-:S03]  /*c9d0*/  IMAD.IADD R231, R231, 0x1, R228 ;  /* 0x00000001e7e77824 */ /* 0x000fc600078e02e4 */
[----:B------:R-:W-:Y:S02]  /*c9e0*/  SHF.L.W.U32.HI R237, R236, 0x14, R236 ;  /* 0x00000014eced7819 */ /* 0x000fe40000010eec */
[----:B------:R-:W-:Y:S02]  /*c9f0*/  LOP3.LUT R76, R76, R231, RZ, 0x3c, !PT ;  /* 0x000000e74c4c7212 */ /* 0x000fe400078e3cff */
[----:B------:R-:W-:Y:S02]  /*ca00*/  IADD3 R232, PT, PT, R229, R232, R237 ;  /* 0x000000e8e5e87210 */ /* 0x000fe40007ffe0ed */
[----:B------:R-:W-:Y:S02]  /*ca10*/  SHF.L.W.U32.HI R236, R70, 0x18, R70 ;  /* 0x0000001846ec7819 */ /* 0x000fe40000010e46 */
[----:B------:R-:W-:Y:S01]  /*ca20*/  SHF.L.W.U32.HI R235, R76, 0x14, R76 ;  /* 0x000000144ceb7819 */ /* 0x000fe20000010e4c */
[----:B------:R-:W5:Y:S01]  /*ca30*/  LDL R70, [R117] ;  /* 0x0000000075467983 */ /* 0x000f620000100800 */
[----:B------:R-:W-:Y:S01]  /*ca40*/  LOP3.LUT R76, R226, R232, RZ, 0x3c, !PT ;  /* 0x000000e8e24c7212 */ /* 0x000fe200078e3cff */
[----:B------:R-:W-:-:S03]  /*ca50*/  IMAD.IADD R226, R223, 0x1, R236 ;  /* 0x00000001dfe27824 */ /* 0x000fc600078e02ec */
[----:B------:R-:W-:Y:S02]  /*ca60*/  SHF.L.W.U32.HI R76, R76, 0x18, R76 ;  /* 0x000000184c4c7819 */ /* 0x000fe40000010e4c */
[----:B------:R-:W-:-:S03]  /*ca70*/  LOP3.LUT R223, R222, R226, RZ, 0x3c, !PT ;  /* 0x000000e2dedf7212 */ /* 0x000fc600078e3cff */
[----:B------:R-:W-:Y:S01]  /*ca80*/  IMAD.IADD R222, R227, 0x1, R76 ;  /* 0x00000001e3de7824 */ /* 0x000fe200078e024c */
[----:B------:R-:W-:Y:S02]  /*ca90*/  IADD3 R71, PT, PT, R72, R234, R235 ;  /* 0x000000ea48477210 */ /* 0x000fe40007ffe0eb */
[----:B------:R-:W-:Y:S01]  /*caa0*/  SHF.L.W.U32.HI R223, R223, 0x19, R223 ;  /* 0x00000019dfdf7819 */ /* 0x000fe20000010edf */
[----:B------:R-:W5:Y:S01]  /*cab0*/  LDL R72, [R116] ;  /* 0x0000000074487983 */ /* 0x000f620000100800 */
[----:B------:R-:W-:-:S04]  /*cac0*/  LOP3.LUT R234, R237, R222, RZ, 0x3c, !PT ;  /* 0x000000deedea7212 */ /* 0x000fc800078e3cff */
[----:B------:R-:W-:Y:S02]  /*cad0*/  SHF.L.W.U32.HI R234, R234, 0x19, R234 ;  /* 0x00000019eaea7819 */ /* 0x000fe40000010eea */
[----:B--2---:R-:W-:Y:S02]  /*cae0*/  IADD3 R227, PT, PT, R20, R223, R233 ;  /* 0x000000df14e37210 */ /* 0x004fe40007ffe0e9 */
[----:B------:R-:W-:Y:S01]  /*caf0*/  IADD3 R229, PT, PT, R69, R234, R71 ;  /* 0x000000ea45e57210 */ /* 0x000fe20007ffe047 */
[----:B------:R-:W2:Y:S01]  /*cb00*/  LDL R20, [R118] ;  /* 0x0000000076147983 */ /* 0x000ea20000100800 */
[----:B------:R-:W-:-:S03]  /*cb10*/  LOP3.LUT R228, R228, R71, RZ, 0x3c, !PT ;  /* 0x00000047e4e47212 */ /* 0x000fc600078e3cff */
[----:B------:R-:W2:Y:S04]  /*cb20*/  LDL R69, [R119] ;  /* 0x0000000077457983 */ /* 0x000ea80000100800 */
[----:B------:R-:W2:Y:S01]  /*cb30*/  LDL R71, [R121] ;  /* 0x0000000079477983 */ /* 0x000ea20000100800 */
        /* <DEDUP_REMOVED lines=8> */
[----:B------:R-:W-:Y:S02]  /*cbc0*/  SHF.L.W.U32.HI R240, R75, 0x19, R75 ;  /* 0x000000194bf07819 */ /* 0x000fe40000010e4b */
[----:B---3--:R-:W-:Y:S02]  /*cbd0*/  IADD3 R228, PT, PT, R14, R74, R225 ;  /* 0x0000004a0ee47210 */ /* 0x008fe40007ffe0e1 */
[----:B------:R-:W3:Y:S01]  /*cbe0*/  LDL R14, [R175] ;  /* 0x00000000af0e7983 */ /* 0x000ee20000100800 */
[----:B----4-:R-:W-:-:S02]  /*cbf0*/  IADD3 R231, PT, PT, R73, R240, R232 ;  /* 0x000000f049e77210 */ /* 0x010fc40007ffe0e8 */
[----:B------:R-:W-:-:S04]  /*cc00*/  LOP3.LUT R73, R236, R229, RZ, 0x3c, !PT ;  /* 0x000000e5ec497212 */ /* 0x000fc800078e3cff */
[----:B------:R-:W-:Y:S02]  /*cc10*/  SHF.L.W.U32.HI R73, R73, 0x10, R73 ;  /* 0x0000001049497819 */ /* 0x000fe40000010e49 */
[----:B------:R-:W-:-:S03]  /*cc20*/  LOP3.LUT R235, R242, R231, RZ, 0x3c, !PT ;  /* 0x000000e7f2eb7212 */ /* 0x000fc600078e3cff */
[----:B------:R-:W-:Y:S01]  /*cc30*/  IMAD.IADD R75, R238, 0x1, R73 ;  /* 0x00000001ee4b7824 */ /* 0x000fe200078e0249 */
[----:B------:R-:W-:-:S04]  /*cc40*/  SHF.L.W.U32.HI R235, R235, 0x10, R235 ;  /* 0x00000010ebeb7819 */ /* 0x000fc80000010eeb */
[----:B------:R-:W-:Y:S01]  /*cc50*/  LOP3.LUT R232, R234, R75, RZ, 0x3c, !PT ;  /* 0x0000004beae87212 */ /* 0x000fe200078e3cff */
[----:B------:R-:W-:-:S03]  /*cc60*/  IMAD.IADD R225, R226, 0x1, R235 ;  /* 0x00000001e2e17824 */ /* 0x000fc600078e02eb */
[----:B------:R-:W-:Y:S02]  /*cc70*/  SHF.L.W.U32.HI R232, R232, 0x14, R232 ;  /* 0x00000014e8e87819 */ /* 0x000fe40000010ee8 */
[----:B------:R-:W-:Y:S02]  /*cc80*/  LOP3.LUT R240, R240, R225, RZ, 0x3c, !PT ;  /* 0x000000e1f0f07212 */ /* 0x000fe400078e3cff */
[----:B------:R-:W-:Y:S02]  /*cc90*/  LOP3.LUT R233, R233, R228, RZ, 0x3c, !PT ;  /* 0x000000e4e9e97212 */ /* 0x000fe400078e3cff */
[----:B-----5:R-:W-:Y:S02]  /*cca0*/  IADD3 R226, PT, PT, R9, R229, R232 ;  /* 0x000000e509e27210 */ /* 0x020fe40007ffe0e8 */
[----:B------:R-:W-:Y:S01]  /*ccb0*/  LOP3.LUT R76, R76, R227, RZ, 0x3c, !PT ;  /* 0x000000e34c4c7212 */ /* 0x000fe200078e3cff */
[----:B------:R-:W4:Y:S01]  /*ccc0*/  LDL R9, [R122] ;  /* 0x000000007a097983 */ /* 0x000f220000100800 */
[----:B------:R-:W-:-:S02]  /*ccd0*/  SHF.L.W.U32.HI R229, R240, 0x14, R240 ;  /* 0x00000014f0e57819 */ /* 0x000fc40000010ef0 */
[----:B------:R-:W-:Y:S02]  /*cce0*/  SHF.L.W.U32.HI R237, R233, 0x10, R233 ;  /* 0x00000010e9ed7819 */ /* 0x000fe40000010ee9 */
[----:B------:R-:W-:Y:S02]  /*ccf0*/  SHF.L.W.U32.HI R233, R76, 0x10, R76 ;  /* 0x000000104ce97819 */ /* 0x000fe40000010e4c */
[----:B------:R-:W-:Y:S01]  /*cd00*/  IADD3 R230, PT, PT, R230, R231, R229 ;  /* 0x000000e7e6e67210 */ /* 0x000fe20007ffe0e5 */
[----:B------:R-:W-:Y:S02]  /*cd10*/  IMAD.IADD R231, R222, 0x1, R237 ;  /* 0x00000001dee77824 */ /* 0x000fe400078e02ed */
[----:B------:R-:W-:Y:S01]  /*cd20*/  IMAD.IADD R224, R224, 0x1, R233 ;  /* 0x00000001e0e07824 */ /* 0x000fe200078e02e9 */
[----:B------:R-:W-:Y:S02]  /*cd30*/  LOP3.LUT R222, R235, R230, RZ, 0x3c, !PT ;  /* 0x000000e6ebde7212 */ /* 0x000fe400078e3cff */
[----:B------:R-:W-:-:S02]  /*cd40*/  LOP3.LUT R74, R74, R231, RZ, 0x3c, !PT ;  /* 0x000000e74a4a7212 */ /* 0x000fc400078e3cff */
[----:B------:R-:W-:Y:S02]  /*cd50*/  LOP3.LUT R223, R223, R224, RZ, 0x3c, !PT ;  /* 0x000000e0dfdf7212 */ /* 0x000fe400078e3cff */
[----:B------:R-:W-:Y:S02]  /*cd60*/  SHF.L.W.U32.HI R222, R222, 0x18, R222 ;  /* 0x00000018dede7819 */ /* 0x000fe40000010ede */
[----:B------:R-:W-:Y:S02]  /*cd70*/  SHF.L.W.U32.HI R76, R74, 0x14, R74 ;  /* 0x000000144a4c7819 */ /* 0x000fe40000010e4a */
[----:B------:R-:W-:Y:S01]  /*cd80*/  SHF.L.W.U32.HI R223, R223, 0x14, R223 ;  /* 0x00000014dfdf7819 */ /* 0x000fe20000010edf */
[----:B------:R-:W-:Y:S01]  /*cd90*/  IMAD.IADD R225, R225, 0x1, R222 ;  /* 0x00000001e1e17824 */ /* 0x000fe200078e02de */
[----:B------:R-:W-:Y:S02]  /*cda0*/  LOP3.LUT R73, R73, R226, RZ, 0x3c, !PT ;  /* 0x000000e249497212 */ /* 0x000fe400078e3cff */
[----:B------:R-:W-:-:S02]  /*cdb0*/  IADD3 R228, PT, PT, R7, R228, R76 ;  /* 0x000000e407e47210 */ /* 0x000fc40007ffe04c */
[----:B------:R-:W-:Y:S01]  /*cdc0*/  IADD3 R74, PT, PT, R8, R227, R223 ;  /* 0x000000e3084a7210 */ /* 0x000fe20007ffe0df */
[----:B------:R-:W5:Y:S01]  /*cdd0*/  LDL R7, [R176] ;  /* 0x00000000b0077983 */ /* 0x000f620000100800 */
[----:B------:R-:W-:Y:S02]  /*cde0*/  SHF.L.W.U32.HI R234, R73, 0x18, R73 ;  /* 0x0000001849ea7819 */ /* 0x000fe40000010e49 */
[----:B------:R-:W-:Y:S01]  /*cdf0*/  LOP3.LUT R237, R237, R228, RZ, 0x3c, !PT ;  /* 0x000000e4eded7212 */ /* 0x000fe200078e3cff */
[----:B------:R-:W5:Y:S01]  /*ce00*/  LDL R8, [R177] ;  /* 0x00000000b1087983 */ /* 0x000f620000100800 */
[----:B------:R-:W-:Y:S01]  /*ce10*/  LOP3.LUT R229, R229, R225, RZ, 0x3c, !PT ;  /* 0x000000e1e5e57212 */ /* 0x000fe200078e3cff */
[----:B------:R-:W-:Y:S01]  /*ce20*/  IMAD.IADD R75, R75, 0x1, R234 ;  /* 0x000000014b4b7824 */ /* 0x000fe200078e02ea */
[----:B------:R-:W-:Y:S02]  /*ce30*/  SHF.L.W.U32.HI R236, R237, 0x18, R237 ;  /* 0x00000018edec7819 */ /* 0x000fe40000010eed */
[----:B------:R-:W-:-:S02]  /*ce40*/  SHF.L.W.U32.HI R229, R229, 0x19, R229 ;  /* 0x00000019e5e57819 */ /* 0x000fc40000010ee5 */
[-C--:B------:R-:W-:Y:S02]  /*ce50*/  LOP3.LUT R233, R233, R74.reuse, RZ, 0x3c, !PT ;  /* 0x0000004ae9e97212 */ /* 0x080fe400078e3cff */
[----:B------:R-:W-:Y:S02]  /*ce60*/  LOP3.LUT R73, R75, R74, RZ, 0x3c, !PT ;  /* 0x0000004a4b497212 */ /* 0x000fe400078e3cff */
[----:B------:R-:W-:Y:S01]  /*ce70*/  LOP3.LUT R238, R236, R229, RZ, 0x3c, !PT ;  /* 0x000000e5ecee7212 */ /* 0x000fe200078e3cff */
[----:B------:R-:W5:Y:S03]  /*ce80*/  LDL R74, [R127] ;  /* 0x000000007f4a7983 */ /* 0x000f660000100800 */
[----:B------:R-:W-:Y:S02]  /*ce90*/  IADD3 R237, PT, PT, R192, R238, R73 ;  /* 0x000000eec0ed7210 */ /* 0x000fe40007ffe049 */
[----:B------:R-:W-:Y:S01]  /*cea0*/  LOP3.LUT R75, R232, R75, RZ, 0x3c, !PT ;  /* 0x0000004be84b7212 */ /* 0x000fe200078e3cff */
[----:B------:R-:W-:Y:S01]  /*ceb0*/  IMAD.IADD R235, R231, 0x1, R236 ;  /* 0x00000001e7eb7824 */ /* 0x000fe200078e02ec */
[----:B------:R-:W-:Y:S01]  /*cec0*/  SHF.L.W.U32.HI R227, R233, 0x18, R233 ;  /* 0x00000018e9e37819 */ /* 0x000fe20000010ee9 */
[----:B------:R-:W5:Y:S01]  /*ced0*/  LDL R73, [R124] ;  /* 0x000000007c497983 */ /* 0x000f620000100800 */
[----:B------:R-:W-:-:S03]  /*cee0*/  SHF.L.W.U32.HI R232, R237, 0x10, R237 ;  /* 0x00000010ede87819 */ /* 0x000fc60000010eed */
[----:B------:R-:W-:Y:S02]  /*cef0*/  IMAD.IADD R224, R224, 0x1, R227 ;  /* 0x00000001e0e07824 */ /* 0x000fe400078e02e3 */
[----:B------:R-:W-:Y:S01]  /*cf00*/  VIADD R231, R232, 0x6a09e667 ;  /* 0x6a09e667e8e77836 */ /* 0x000fe20000000000 */
[----:B------:R-:W-:Y:S02]  /*cf10*/  SHF.L.W.U32.HI R192, R75, 0x19, R75 ;  /* 0x000000194bc07819 */ /* 0x000fe40000010e4b */
[----:B------:R-:W-:Y:S01]  /*cf20*/  LOP3.LUT R223, R223, R224, RZ, 0x3c, !PT ;  /* 0x000000e0dfdf7212 */ /* 0x000fe200078e3cff */
[----:B------:R-:W5:Y:S01]  /*cf30*/  LDL R75, [R126] ;  /* 0x000000007e4b7983 */ /* 0x000f620000100800 */
[----:B------:R-:W-:Y:S02]  /*cf40*/  LOP3.LUT R238, R238, R231, RZ, 0x3c, !PT ;  /* 0x000000e7eeee7212 */ /* 0x000fe400078e3cff */
[----:B------:R-:W-:Y:S02]  /*cf50*/  LOP3.LUT R227, R227, R192, RZ, 0x3c, !PT ;  /* 0x000000c0e3e37212 */ /* 0x000fe400078e3cff */
[----:B------:R-:W-:-:S02]  /*cf60*/  LOP3.LUT R229, R235, R230, RZ, 0x3c, !PT ;  /* 0x000000e6ebe57212 */ /* 0x000fc400078e3cff */
[----:B------:R-:W-:Y:S02]  /*cf70*/  SHF.L.W.U32.HI R223, R223, 0x19, R223 ;  /* 0x00000019dfdf7819 */ /* 0x000fe40000010edf */
[----:B------:R-:W-:Y:S02]  /*cf80*/  SHF.L.W.U32.HI R238, R238, 0x14, R238 ;  /* 0x00000014eeee7819 */ /* 0x000fe40000010eee */
[----:B------:R-:W-:Y:S02]  /*cf90*/  IADD3 R229, PT, PT, R194, R227, R229 ;  /* 0x000000e3c2e57210 */ /* 0x000fe40007ffe0e5 */
[----:B------:R-:W-:Y:S02]  /*cfa0*/  LOP3.LUT R76, R76, R235, RZ, 0x3c, !PT ;  /* 0x000000eb4c4c7212 */ /* 0x000fe400078e3cff */
[----:B------:R-:W-:Y:S02]  /*cfb0*/  LOP3.LUT R234, R234, R223, RZ, 0x3c, !PT ;  /* 0x000000dfeaea7212 */ /* 0x000fe400078e3cff */
[----:B------:R-:W-:-:S02]  /*cfc0*/  IADD3 R223, PT, PT, R12, R237, R238 ;  /* 0x000000ed0cdf7210 */ /* 0x000fc40007ffe0ee */
[C---:B------:R-:W-:Y:S01]  /*cfd0*/  LOP3.LUT R192, R229.reuse, 0xa, RZ, 0x3c, !PT ;  /* 0x0000000ae5c07812 */ /* 0x040fe200078e3cff */
[----:B------:R-:W5:Y:S01]  /*cfe0*/  LDL R12, [R128] ;  /* 0x00000000800c7983 */ /* 0x000f620000100800 */
[----:B------:R-:W-:Y:S02]  /*cff0*/  SHF.L.W.U32.HI R235, R76, 0x19, R76 ;  /* 0x000000194ceb7819 */ /* 0x000fe40000010e4c */
[----:B------:R-:W-:Y:S01]  /*d000*/  SHF.L.W.U32.HI R230, R229, 0x10, R192 ;  /* 0x00000010e5e67819 */ /* 0x000fe20000010ec0 */
[----:B------:R-:W5:Y:S01]  /*d010*/  LDL R76, [R123] ;  /* 0x000000007b4c7983 */ /* 0x000f620000100800 */
[----:B------:R-:W-:-:S03]  /*d020*/  LOP3.LUT R233, R224, R226, RZ, 0x3c, !PT ;  /* 0x000000e2e0e97212 */ /* 0x000fc600078e3cff */
[----:B------:R-:W-:Y:S01]  /*d030*/  VIADD R194, R230, 0xa54ff53a ;  /* 0xa54ff53ae6c27836 */ /* 0x000fe20000000000 */
[----:B------:R-:W-:Y:S01]  /*d040*/  LOP3.LUT R235, R222, R235, RZ, 0x3c, !PT ;  /* 0x000000ebdeeb7212 */ /* 0x000fe200078e3cff */
[----:B------:R-:W5:Y:S03]  /*d050*/  LDL R192, [R125] ;  /* 0x000000007dc07983 */ /* 0x000f660000100800 */
[----:B------:R-:W-:Y:S02]  /*d060*/  LOP3.LUT R224, R227, R194, RZ, 0x3c, !PT ;  /* 0x000000c2e3e07212 */ /* 0x000fe400078e3cff */
[----:B------:R-:W-:Y:S02]  /*d070*/  IADD3 R233, PT, PT, R10, R235, R233 ;  /* 0x000000eb0ae97210 */ /* 0x000fe40007ffe0e9 */
[----:B------:R-:W-:Y:S02]  /*d080*/  SHF.L.W.U32.HI R224, R224, 0x14, R224 ;  /* 0x00000014e0e07819 */ /* 0x000fe40000010ee0 */
[----:B------:R-:W-:-:S02]  /*d090*/  LOP3.LUT R232, R232, R223, RZ, 0x3c, !PT ;  /* 0x000000dfe8e87212 */ /* 0x000fc400078e3cff */
[----:B------:R-:W-:Y:S02]  /*d0a0*/  LOP3.LUT R10, R225, R228, RZ, 0x3c, !PT ;  /* 0x000000e4e10a7212 */ /* 0x000fe400078e3cff */
[----:B------:R-:W-:Y:S02]  /*d0b0*/  LOP3.LUT R226, R233, 0x10, RZ, 0x3c, !PT ;  /* 0x00000010e9e27812 */ /* 0x000fe400078e3cff */
[----:B------:R-:W-:Y:S02]  /*d0c0*/  IADD3 R229, PT, PT, R6, R229, R224 ;  /* 0x000000e506e57210 */ /* 0x000fe40007ffe0e0 */
[----:B------:R-:W-:Y:S01]  /*d0d0*/  SHF.L.W.U32.HI R222, R232, 0x18, R232 ;  /* 0x00000018e8de7819 */ /* 0x000fe20000010ee8 */
[----:B------:R-:W5:Y:S01]  /*d0e0*/  LDL R6, [R130] ;  /* 0x0000000082067983 */ /* 0x000f620000100800 */
[----:B------:R-:W-:Y:S02]  /*d0f0*/  IADD3 R193, PT, PT, R193, R234, R10 ;  /* 0x000000eac1c17210 */ /* 0x000fe40007ffe00a */
[----:B------:R-:W-:Y:S01]  /*d100*/  SHF.L.W.U32.HI R225, R233, 0x10, R226 ;  /* 0x00000010e9e17819 */ /* 0x000fe20000010ee2 */
[----:B------:R-:W5:Y:S01]  /*d110*/  LDL R10, [R179] ;  /* 0x00000000b30a7983 */ /* 0x000f620000100800 */
[----:B------:R-:W-:Y:S01]  /*d120*/  SHF.L.W.U32.HI R226, R193, 0x10, R193 ;  /* 0x00000010c1e27819 */ /* 0x000fe20000010ec1 */
[----:B------:R-:W-:Y:S01]  /*d130*/  IMAD.IADD R231, R231, 0x1, R222 ;  /* 0x00000001e7e77824 */ /* 0x000fe200078e02de */
[----:B------:R-:W-:Y:S01]  /*d140*/  LOP3.LUT R227, R230, R229, RZ, 0x3c, !PT ;  /* 0x000000e5e6e37212 */ /* 0x000fe200078e3cff */
[----:B------:R-:W-:-:S02]  /*d150*/  VIADD R230, R225, 0x3c6ef372 ;  /* 0x3c6ef372e1e67836 */ /* 0x000fc40000000000 */
[----:B------:R-:W-:Y:S01]  /*d160*/  VIADD R237, R226, 0xbb67ae85 ;  /* 0xbb67ae85e2ed7836 */ /* 0x000fe20000000000 */
[----:B------:R-:W-:Y:S02]  /*d170*/  LOP3.LUT R228, R238, R231, RZ, 0x3c, !PT ;  /* 0x000000e7eee47212 */ /* 0x000fe400078e3cff */
[----:B------:R-:W-:Y:S02]  /*d180*/  LOP3.LUT R232, R235, R230, RZ, 0x3c, !PT ;  /* 0x000000e6ebe87212 */ /* 0x000fe400078e3cff */
[----:B------:R-:W-:Y:S02]  /*d190*/  SHF.L.W.U32.HI R228, R228, 0x19, R228 ;  /* 0x00000019e4e47819 */ /* 0x000fe40000010ee4 */
[----:B------:R-:W-:Y:S02]  /*d1a0*/  LOP3.LUT R234, R234, R237, RZ, 0x3c, !PT ;  /* 0x000000edeaea7212 */ /* 0x000fe400078e3cff */
[----:B------:R-:W-:Y:S02]  /*d1b0*/  SHF.L.W.U32.HI R232, R232, 0x14, R232 ;  /* 0x00000014e8e87819 */ /* 0x000fe40000010ee8 */
[----:B------:R-:W-:-:S02]  /*d1c0*/  IADD3 R229, PT, PT, R197, R228, R229 ;  /* 0x000000e4c5e57210 */ /* 0x000fc40007ffe0e5 */
[----:B------:R-:W-:Y:S02]  /*d1d0*/  SHF.L.W.U32.HI R234, R234, 0x14, R234 ;  /* 0x00000014eaea7819 */ /* 0x000fe40000010eea */
[----:B------:R-:W-:Y:S02]  /*d1e0*/  IADD3 R197, PT, PT, R195, R233, R232 ;  /* 0x000000e9c3c57210 */ /* 0x000fe40007ffe0e8 */
[----:B------:R-:W-:Y:S01]  /*d1f0*/  SHF.L.W.U32.HI R233, R227, 0x18, R227 ;  /* 0x00000018e3e97819 */ /* 0x000fe20000010ee3 */
[----:B------:R-:W5:Y:S01]  /*d200*/  LDL R195, [R132] ;  /* 0x0000000084c37983 */ /* 0x000f620000100800 */
[----:B------:R-:W-:-:S03]  /*d210*/  IADD3 R235, PT, PT, R3, R193, R234 ;  /* 0x000000c103eb7210 */ /* 0x000fc60007ffe0ea */
[----:B------:R-:W5:Y:S01]  /*d220*/  LDL R193, [R178] ;  /* 0x00000000b2c17983 */ /* 0x000f620000100800 */
[----:B------:R-:W-:-:S03]  /*d230*/  IMAD.IADD R227, R194, 0x1, R233 ;  /* 0x00000001c2e37824 */ /* 0x000fc600078e02e9 */
[----:B------:R-:W5:Y:S02]  /*d240*/  LDL R194, [R133] ;  /* 0x0000000085c27983 */ /* 0x000f640000100800 */
[----:B------:R-:W-:Y:S02]  /*d250*/  LOP3.LUT R224, R224, R227, RZ, 0x3c, !PT ;  /* 0x000000e3e0e07212 */ /* 0x000fe400078e3cff */
[----:B------:R-:W5:Y:S01]  /*d260*/  LDL R3, [R131] ;  /* 0x0000000083037983 */ /* 0x000f620000100800 */
[----:B------:R-:W-:Y:S02]  /*d270*/  LOP3.LUT R226, R226, R235, RZ, 0x3c, !PT ;  /* 0x000000ebe2e27212 */ /* 0x000fe400078e3cff */
[----:B------:R-:W-:Y:S02]  /*d280*/  SHF.L.W.U32.HI R239, R224, 0x19, R224 ;  /* 0x00000019e0ef7819 */ /* 0x000fe40000010ee0 */
[----:B------:R-:W-:Y:S02]  /*d290*/  SHF.L.W.U32.HI R226, R226, 0x18, R226 ;  /* 0x00000018e2e27819 */ /* 0x000fe40000010ee2 */
[----:B------:R-:W-:-:S04]  /*d2a0*/  IADD3 R241, PT, PT, R196, R239, R197 ;  /* 0x000000efc4f17210 */ /* 0x000fc80007ffe0c5 */
[----:B------:R-:W-:Y:S01]  /*d2b0*/  LOP3.LUT R196, R226, R241, RZ, 0x3c, !PT ;  /* 0x000000f1e2c47212 */ /* 0x000fe200078e3cff */
[----:B------:R-:W-:-:S03]  /*d2c0*/  IMAD.IADD R237, R237, 0x1, R226 ;  /* 0x00000001eded7824 */ /* 0x000fc600078e02e2 */
[----:B------:R-:W-:Y:S02]  /*d2d0*/  SHF.L.W.U32.HI R226, R196, 0x10, R196 ;  /* 0x00000010c4e27819 */ /* 0x000fe40000010ec4 */
[----:B------:R-:W5:Y:S01]  /*d2e0*/  LDL R196, [R129] ;  /* 0x0000000081c47983 */ /* 0x000f620000100800 */
[----:B------:R-:W-:-:S03]  /*d2f0*/  LOP3.LUT R236, R225, R197, RZ, 0x3c, !PT ;  /* 0x000000c5e1ec7212 */ /* 0x000fc600078e3cff */
[----:B------:R-:W5:Y:S01]  /*d300*/  LDL R197, [R134] ;  /* 0x0000000086c57983 */ /* 0x000f620000100800 */
[----:B------:R-:W-:Y:S01]  /*d310*/  SHF.L.W.U32.HI R236, R236, 0x18, R236 ;  /* 0x00000018ecec7819 */ /* 0x000fe20000010eec */
[----:B------:R-:W-:Y:S01]  /*d320*/  IMAD.IADD R224, R231, 0x1, R226 ;  /* 0x00000001e7e07824 */ /* 0x000fe200078e02e2 */
[----:B------:R-:W-:-:S03]  /*d330*/  LOP3.LUT R234, R234, R237, RZ, 0x3c, !PT ;  /* 0x000000edeaea7212 */ /* 0x000fc600078e3cff */
[----:B------:R-:W-:Y:S01]  /*d340*/  IMAD.IADD R231, R230, 0x1, R236 ;  /* 0x00000001e6e77824 */ /* 0x000fe200078e02ec */
[----:B------:R-:W-:Y:S02]  /*d350*/  LOP3.LUT R236, R236, R229, RZ, 0x3c, !PT ;  /* 0x000000e5ecec7212 */ /* 0x000fe400078e3cff */
[----:B------:R-:W-:Y:S02]  /*d360*/  SHF.L.W.U32.HI R234, R234, 0x19, R234 ;  /* 0x00000019eaea7819 */ /* 0x000fe40000010eea */
[----:B------:R-:W-:Y:S02]  /*d370*/  SHF.L.W.U32.HI R236, R236, 0x10, R236 ;  /* 0x00000010ecec7819 */ /* 0x000fe40000010eec */
[----:B------:R-:W-:-:S03]  /*d380*/  IADD3 R2, PT, PT, R2, R234, R223 ;  /* 0x000000ea02027210 */ /* 0x000fc60007ffe0df */
[----:B------:R-:W-:Y:S01]  /*d390*/  IMAD.IADD R237, R237, 0x1, R236 ;  /* 0x00000001eded7824 */ /* 0x000fe200078e02ec */
[----:B------:R-:W-:Y:S02]  /*d3a0*/  LOP3.LUT R230, R232, R231, RZ, 0x3c, !PT ;  /* 0x000000e7e8e67212 */ /* 0x000fe400078e3cff */
[----:B------:R-:W-:Y:S02]  /*d3b0*/  LOP3.LUT R233, R233, R2, RZ, 0x3c, !PT ;  /* 0x00000002e9e97212 */ /* 0x000fe400078e3cff */
[----:B------:R-:W-:Y:S02]  /*d3c0*/  LOP3.LUT R228, R228, R237, RZ, 0x3c, !PT ;  /* 0x000000ede4e47212 */ /* 0x000fe400078e3cff */
[----:B------:R-:W-:Y:S02]  /*d3d0*/  SHF.L.W.U32.HI R230, R230, 0x19, R230 ;  /* 0x00000019e6e67819 */ /* 0x000fe40000010ee6 */
[----:B------:R-:W-:Y:S02]  /*d3e0*/  LOP3.LUT R225, R239, R224, RZ, 0x3c, !PT ;  /* 0x000000e0efe17212 */ /* 0x000fe400078e3cff */
[----:B------:R-:W-:-:S02]  /*d3f0*/  SHF.L.W.U32.HI R233, R233, 0x10, R233 ;  /* 0x00000010e9e97819 */ /* 0x000fc40000010ee9 */
[----:B------:R-:W-:Y:S02]  /*d400*/  SHF.L.W.U32.HI R239, R228, 0x14, R228 ;  /* 0x00000014e4ef7819 */ /* 0x000fe40000010ee4 */
[----:B------:R-:W-:Y:S01]  /*d410*/  IADD3 R235, PT, PT, R0, R230, R235 ;  /* 0x000000e600eb7210 */ /* 0x000fe20007ffe0eb */
[----:B------:R-:W-:Y:S01]  /*d420*/  IMAD.IADD R231, R231, 0x1, R233 ;  /* 0x00000001e7e77824 */ /* 0x000fe200078e02e9 */
[----:B------:R-:W-:Y:S01]  /*d430*/  IADD3 R232, PT, PT, R4, R229, R239 ;  /* 0x000000e504e87210 */ /* 0x000fe20007ffe0ef */
[----:B------:R-:W5:Y:S01]  /*d440*/  LDL R0, [R180] ;  /* 0x00000000b4007983 */ /* 0x000f620000100800 */
[----:B------:R-:W-:Y:S02]  /*d450*/  LOP3.LUT R222, R222, R235, RZ, 0x3c, !PT ;  /* 0x000000ebdede7212 */ /* 0x000fe400078e3cff */
[----:B------:R-:W-:Y:S02]  /*d460*/  LOP3.LUT R223, R236, R232, RZ, 0x3c, !PT ;  /* 0x000000e8ecdf7212 */ /* 0x000fe400078e3cff */
[----:B------:R-:W-:-:S02]  /*d470*/  LOP3.LUT R234, R234, R231, RZ, 0x3c, !PT ;  /* 0x000000e7eaea7212 */ /* 0x000fc400078e3cff */
[----:B------:R-:W-:Y:S02]  /*d480*/  SHF.L.W.U32.HI R236, R222, 0x10, R222 ;  /* 0x00000010deec7819 */ /* 0x000fe40000010ede */
[----:B------:R-:W-:-:S03]  /*d490*/  SHF.L.W.U32.HI R234, R234, 0x14, R234 ;  /* 0x00000014eaea7819 */ /* 0x000fc60000010eea */
[----:B------:R-:W-:Y:S01]  /*d4a0*/  IMAD.IADD R229, R227, 0x1, R236 ;  /* 0x00000001e3e57824 */ /* 0x000fe200078e02ec */
[----:B------:R-:W-:Y:S02]  /*d4b0*/  IADD3 R4, PT, PT, R5, R2, R234 ;  /* 0x0000000205047210 */ /* 0x000fe40007ffe0ea */
[----:B------:R-:W5:Y:S02]  /*d4c0*/  LDL R2, [R136] ;  /* 0x0000000088027983 */ /* 0x000f640000100800 */
[----:B------:R-:W-:Y:S02]  /*d4d0*/  LOP3.LUT R230, R230, R229, RZ, 0x3c, !PT ;  /* 0x000000e5e6e67212 */ /* 0x000fe400078e3cff */
[----:B------:R-:W-:Y:S01]  /*d4e0*/  SHF.L.W.U32.HI R225, R225, 0x14, R225 ;  /* 0x00000014e1e17819 */ /* 0x000fe20000010ee1 */
[----:B------:R-:W5:Y:S01]  /*d4f0*/  LDL R5, [R135] ;  /* 0x0000000087057983 */ /* 0x000f620000100800 */
[----:B------:R-:W-:Y:S02]  /*d500*/  SHF.L.W.U32.HI R238, R230, 0x14, R230 ;  /* 0x00000014e6ee7819 */ /* 0x000fe40000010ee6 */
[----:B------:R-:W-:-:S02]  /*d510*/  SHF.L.W.U32.HI R223, R223, 0x18, R223 ;  /* 0x00000018dfdf7819 */ /* 0x000fc40000010edf */
[----:B------:R-:W-:Y:S02]  /*d520*/  IADD3 R198, PT, PT, R198, R241, R225 ;  /* 0x000000f1c6c67210 */ /* 0x000fe40007ffe0e1 */
[----:B------:R-:W-:Y:S01]  /*d530*/  IADD3 R11, PT, PT, R11, R235, R238 ;  /* 0x000000eb0b0b7210 */ /* 0x000fe20007ffe0ee */
[----:B------:R-:W-:Y:S01]  /*d540*/  IMAD.IADD R222, R237, 0x1, R223 ;  /* 0x00000001edde7824 */ /* 0x000fe200078e02df */
[----:B------:R-:W-:Y:S02]  /*d550*/  LOP3.LUT R227, R226, R198, RZ, 0x3c, !PT ;  /* 0x000000c6e2e37212 */ /* 0x000fe400078e3cff */
[----:B------:R-:W-:Y:S02]  /*d560*/  LOP3.LUT R236, R236, R11, RZ, 0x3c, !PT ;  /* 0x0000000becec7212 */ /* 0x000fe400078e3cff */
[----:B------:R-:W-:Y:S02]  /*d570*/  LOP3.LUT R233, R233, R4, RZ, 0x3c, !PT ;  /* 0x00000004e9e97212 */ /* 0x000fe400078e3cff */
[----:B------:R-:W-:-:S02]  /*d580*/  SHF.L.W.U32.HI R227, R227, 0x18, R227 ;  /* 0x00000018e3e37819 */ /* 0x000fc40000010ee3 */
[----:B------:R-:W-:Y:S02]  /*d590*/  LOP3.LUT R228, R239, R222, RZ, 0x3c, !PT ;  /* 0x000000deefe47212 */ /* 0x000fe400078e3cff */
[----:B------:R-:W-:Y:S02]  /*d5a0*/  SHF.L.W.U32.HI R236, R236, 0x18, R236 ;  /* 0x00000018ecec7819 */ /* 0x000fe40000010eec */
[----:B------:R-:W-:Y:S01]  /*d5b0*/  SHF.L.W.U32.HI R226, R233, 0x18, R233 ;  /* 0x00000018e9e27819 */ /* 0x000fe20000010ee9 */
[----:B------:R-:W-:Y:S01]  /*d5c0*/  IMAD.IADD R230, R224, 0x1, R227 ;  /* 0x00000001e0e67824 */ /* 0x000fe200078e02e3 */
[----:B------:R-:W-:Y:S01]  /*d5d0*/  SHF.L.W.U32.HI R228, R228, 0x19, R228 ;  /* 0x00000019e4e47819 */ /* 0x000fe20000010ee4 */
[----:B------:R-:W-:Y:S02]  /*d5e0*/  IMAD.IADD R224, R229, 0x1, R236 ;  /* 0x00000001e5e07824 */ /* 0x000fe400078e02ec */
[----:B------:R-:W-:Y:S01]  /*d5f0*/  IMAD.IADD R231, R231, 0x1, R226 ;  /* 0x00000001e7e77824 */ /* 0x000fe200078e02e2 */
[----:B------:R-:W-:-:S02]  /*d600*/  IADD3 R13, PT, PT, R13, R4, R228 ;  /* 0x000000040d0d7210 */ /* 0x000fc40007ffe0e4 */
[----:B------:R-:W5:Y:S01]  /*d610*/  LDL R4, [R137] ;  /* 0x0000000089047983 */ /* 0x000f620000100800 */
        /* <DEDUP_REMOVED lines=15> */
[----:B------:R-:W-:Y:S02]  /*d710*/  SHF.L.W.U32.HI R223, R223, 0x10, R223 ;  /* 0x00000010dfdf7819 */ /* 0x000fe40000010edf */
[----:B------:R-:W-:Y:S01]  /*d720*/  SHF.L.W.U32.HI R236, R236, 0x10, R236 ;  /* 0x00000010ecec7819 */ /* 0x000fe20000010eec */
[----:B------:R-:W-:Y:S02]  /*d730*/  IMAD.IADD R231, R231, 0x1, R226 ;  /* 0x00000001e7e77824 */ /* 0x000fe400078e02e2 */
[----:B------:R-:W-:-:S02]  /*d740*/  IMAD.IADD R224, R224, 0x1, R11 ;  /* 0x00000001e0e07824 */ /* 0x000fc400078e020b */
[----:B------:R-:W-:Y:S02]  /*d750*/  IMAD.IADD R222, R222, 0x1, R223 ;  /* 0x00000001dede7824 */ /* 0x000fe400078e02df */
[----:B------:R-:W-:Y:S01]  /*d760*/  IMAD.IADD R15, R230, 0x1, R236 ;  /* 0x00000001e60f7824 */ /* 0x000fe200078e02ec */
        /* <DEDUP_REMOVED lines=8> */
[----:B--2---:R-:W-:Y:S02]  /*d7f0*/  IADD3 R233, PT, PT, R69, R198, R227 ;  /* 0x000000c645e97210 */ /* 0x004fe40007ffe0e3 */
[----:B------:R-:W-:Y:S02]  /*d800*/  IADD3 R71, PT, PT, R71, R21, R230 ;  /* 0x0000001547477210 */ /* 0x000fe40007ffe0e6 */
[----:B------:R-:W-:-:S02]  /*d810*/  IADD3 R20, PT, PT, R20, R70, R225 ;  /* 0x0000004614147210 */ /* 0x000fc40007ffe0e1 */
[----:B------:R-:W-:Y:S02]  /*d820*/  IADD3 R13, PT, PT, R72, R13, R228 ;  /* 0x0000000d480d7210 */ /* 0x000fe40007ffe0e4 */
[----:B------:R-:W-:Y:S02]  /*d830*/  LOP3.LUT R72, R226, R233, RZ, 0x3c, !PT ;  /* 0x000000e9e2487212 */ /* 0x000fe400078e3cff */
[----:B------:R-:W-:Y:S02]  /*d840*/  LOP3.LUT R21, R11, R71, RZ, 0x3c, !PT ;  /* 0x000000470b157212 */ /* 0x000fe400078e3cff */
[----:B------:R-:W-:Y:S01]  /*d850*/  LOP3.LUT R223, R223, R20, RZ, 0x3c, !PT ;  /* 0x00000014dfdf7212 */ /* 0x000fe200078e3cff */
[----:B------:R-:W2:Y:S01]  /*d860*/  LDL R11, [R138] ;  /* 0x000000008a0b7983 */ /* 0x000ea20000100800 */
[----:B------:R-:W-:Y:S02]  /*d870*/  LOP3.LUT R70, R236, R13, RZ, 0x3c, !PT ;  /* 0x0000000dec467212 */ /* 0x000fe400078e3cff */
[----:B------:R-:W-:-:S02]  /*d880*/  SHF.L.W.U32.HI R72, R72, 0x18, R72 ;  /* 0x0000001848487819 */ /* 0x000fc40000010e48 */
[----:B------:R-:W-:Y:S02]  /*d890*/  SHF.L.W.U32.HI R21, R21, 0x18, R21 ;  /* 0x0000001815157819 */ /* 0x000fe40000010e15 */
[----:B------:R-:W-:Y:S02]  /*d8a0*/  SHF.L.W.U32.HI R229, R223, 0x18, R223 ;  /* 0x00000018dfe57819 */ /* 0x000fe40000010edf */
[----:B------:R-:W-:Y:S01]  /*d8b0*/  SHF.L.W.U32.HI R70, R70, 0x18, R70 ;  /* 0x0000001846467819 */ /* 0x000fe20000010e46 */
[----:B------:R-:W-:Y:S02]  /*d8c0*/  IMAD.IADD R198, R231, 0x1, R72 ;  /* 0x00000001e7c67824 */ /* 0x000fe400078e0248 */
[----:B------:R-:W-:Y:S02]  /*d8d0*/  IMAD.IADD R224, R224, 0x1, R21 ;  /* 0x00000001e0e07824 */ /* 0x000fe400078e0215 */
[----:B------:R-:W-:Y:S02]  /*d8e0*/  IMAD.IADD R222, R222, 0x1, R229 ;  /* 0x00000001dede7824 */ /* 0x000fe400078e02e5 */
[----:B------:R-:W-:Y:S01]  /*d8f0*/  IMAD.IADD R69, R15, 0x1, R70 ;  /* 0x000000010f457824 */ /* 0x000fe200078e0246 */
[----:B------:R-:W-:Y:S01]  /*d900*/  LOP3.LUT R227, R227, R198, RZ, 0x3c, !PT ;  /* 0x000000c6e3e37212 */ /* 0x000fe200078e3cff */
[----:B------:R-:W2:Y:S01]  /*d910*/  LDL R15, [R182] ;  /* 0x00000000b60f7983 */ /* 0x000ea20000100800 */
[----:B------:R-:W-:-:S02]  /*d920*/  LOP3.LUT R226, R230, R224, RZ, 0x3c, !PT ;  /* 0x000000e0e6e27212 */ /* 0x000fc400078e3cff */
[----:B------:R-:W-:Y:S02]  /*d930*/  LOP3.LUT R225, R225, R222, RZ, 0x3c, !PT ;  /* 0x000000dee1e17212 */ /* 0x000fe400078e3cff */
[----:B------:R-:W-:Y:S02]  /*d940*/  LOP3.LUT R223, R228, R69, RZ, 0x3c, !PT ;  /* 0x00000045e4df7212 */ /* 0x000fe400078e3cff */
[----:B------:R-:W-:Y:S02]  /*d950*/  SHF.L.W.U32.HI R228, R227, 0x19, R227 ;  /* 0x00000019e3e47819 */ /* 0x000fe40000010ee3 */
[----:B------:R-:W-:Y:S02]  /*d960*/  SHF.L.W.U32.HI R226, R226, 0x19, R226 ;  /* 0x00000019e2e27819 */ /* 0x000fe40000010ee2 */
[----:B------:R-:W-:Y:S02]  /*d970*/  SHF.L.W.U32.HI R227, R225, 0x19, R225 ;  /* 0x00000019e1e37819 */ /* 0x000fe40000010ee1 */
[----:B------:R-:W-:-:S02]  /*d980*/  SHF.L.W.U32.HI R223, R223, 0x19, R223 ;  /* 0x00000019dfdf7819 */ /* 0x000fc40000010edf */
[----:B------:R-:W-:Y:S02]  /*d990*/  IADD3 R225, PT, PT, R199, R228, R20 ;  /* 0x000000e4c7e17210 */ /* 0x000fe40007ffe014 */
[----:B------:R-:W-:Y:S01]  /*d9a0*/  IADD3 R201, PT, PT, R201, R226, R233 ;  /* 0x000000e2c9c97210 */ /* 0x000fe20007ffe0e9 */
[----:B------:R-:W2:Y:S01]  /*d9b0*/  LDL R20, [R181] ;  /* 0x00000000b5147983 */ /* 0x000ea20000100800 */
[----:B---3--:R-:W-:Y:S02]  /*d9c0*/  IADD3 R230, PT, PT, R14, R227, R13 ;  /* 0x000000e30ee67210 */ /* 0x008fe40007ffe00d */
[----:B------:R-:W-:Y:S01]  /*d9d0*/  IADD3 R200, PT, PT, R200, R223, R71 ;  /* 0x000000dfc8c87210 */ /* 0x000fe20007ffe047 */
[----:B------:R-:W3:Y:S01]  /*d9e0*/  LDL R13, [R140] ;  /* 0x000000008c0d7983 */ /* 0x000ee20000100800 */
[----:B------:R-:W-:Y:S02]  /*d9f0*/  LOP3.LUT R70, R70, R225, RZ, 0x3c, !PT ;  /* 0x000000e146467212 */ /* 0x000fe400078e3cff */
[----:B------:R-:W-:Y:S01]  /*da00*/  LOP3.LUT R71, R229, R201, RZ, 0x3c, !PT ;  /* 0x000000c9e5477212 */ /* 0x000fe200078e3cff */
[----:B------:R-:W3:Y:S01]  /*da10*/  LDL R14, [R143] ;  /* 0x000000008f0e7983 */ /* 0x000ee20000100800 */
[----:B------:R-:W-:-:S02]  /*da20*/  LOP3.LUT R21, R21, R230, RZ, 0x3c, !PT ;  /* 0x000000e615157212 */ /* 0x000fc400078e3cff */
[----:B------:R-:W-:Y:S02]  /*da30*/  LOP3.LUT R231, R72, R200, RZ, 0x3c, !PT ;  /* 0x000000c848e77212 */ /* 0x000fe400078e3cff */
[----:B------:R-:W-:Y:S02]  /*da40*/  SHF.L.W.U32.HI R229, R70, 0x10, R70 ;  /* 0x0000001046e57819 */ /* 0x000fe40000010e46 */
[----:B------:R-:W-:Y:S01]  /*da50*/  SHF.L.W.U32.HI R72, R71, 0x10, R71 ;  /* 0x0000001047487819 */ /* 0x000fe20000010e47 */
[----:B------:R-:W3:Y:S01]  /*da60*/  LDL R70, [R139] ;  /* 0x000000008b467983 */ /* 0x000ee20000100800 */
[----:B------:R-:W-:Y:S02]  /*da70*/  SHF.L.W.U32.HI R199, R21, 0x10, R21 ;  /* 0x0000001015c77819 */ /* 0x000fe40000010e15 */
[----:B------:R-:W-:Y:S01]  /*da80*/  SHF.L.W.U32.HI R21, R231, 0x10, R231 ;  /* 0x00000010e7157819 */ /* 0x000fe20000010ee7 */
[----:B------:R-:W-:Y:S02]  /*da90*/  IMAD.IADD R231, R224, 0x1, R229 ;  /* 0x00000001e0e77824 */ /* 0x000fe400078e02e5 */
[----:B------:R-:W-:-:S02]  /*daa0*/  IMAD.IADD R71, R69, 0x1, R72 ;  /* 0x0000000145477824 */ /* 0x000fc400078e0248 */
[----:B------:R-:W-:Y:S01]  /*dab0*/  IMAD.IADD R224, R222, 0x1, R21 ;  /* 0x00000001dee07824 */ /* 0x000fe200078e0215 */
[----:B------:R-:W-:Y:S02]  /*dac0*/  LOP3.LUT R228, R228, R231, RZ, 0x3c, !PT ;  /* 0x000000e7e4e47212 */ /* 0x000fe400078e3cff */
[----:B------:R-:W-:Y:S02]  /*dad0*/  LOP3.LUT R226, R226, R71, RZ, 0x3c, !PT ;  /* 0x00000047e2e27212 */ /* 0x000fe400078e3cff */
[----:B------:R-:W-:Y:S02]  /*dae0*/  LOP3.LUT R69, R223, R224, RZ, 0x3c, !PT ;  /* 0x000000e0df457212 */ /* 0x000fe400078e3cff */
[----:B------:R-:W-:Y:S01]  /*daf0*/  SHF.L.W.U32.HI R228, R228, 0x14, R228 ;  /* 0x00000014e4e47819 */ /* 0x000fe20000010ee4 */
[----:B------:R-:W-:Y:S01]  /*db00*/  IMAD.IADD R198, R198, 0x1, R199 ;  /* 0x00000001c6c67824 */ /* 0x000fe200078e02c7 */
[----:B------:R-:W-:Y:S02]  /*db10*/  SHF.L.W.U32.HI R223, R226, 0x14, R226 ;  /* 0x00000014e2df7819 */ /* 0x000fe40000010ee2 */
[----:B------:R-:W-:-:S02]  /*db20*/  SHF.L.W.U32.HI R226, R69, 0x14, R69 ;  /* 0x0000001445e27819 */ /* 0x000fc40000010e45 */
[----:B------:R-:W-:Y:S01]  /*db30*/  IADD3 R222, PT, PT, R203, R225, R228 ;  /* 0x000000e1cbde7210 */ /* 0x000fe20007ffe0e4 */
[----:B------:R-:W3:Y:S01]  /*db40*/  LDL R69, [R142] ;  /* 0x000000008e457983 */ /* 0x000ee20000100800 */
[----:B------:R-:W-:Y:S02]  /*db50*/  LOP3.LUT R227, R227, R198, RZ, 0x3c, !PT ;  /* 0x000000c6e3e37212 */ /* 0x000fe400078e3cff */
[----:B----4-:R-:W-:Y:S02]  /*db60*/  IADD3 R203, PT, PT, R9, R200, R226 ;  /* 0x000000c809cb7210 */ /* 0x010fe40007ffe0e2 */
[----:B------:R-:W-:Y:S01]  /*db70*/  LOP3.LUT R200, R229, R222, RZ, 0x3c, !PT ;  /* 0x000000dee5c87212 */ /* 0x000fe200078e3cff */
[----:B------:R-:W4:Y:S01]  /*db80*/  LDL R9, [R141] ;  /* 0x000000008d097983 */ /* 0x000f220000100800 */
[----:B------:R-:W-:Y:S02]  /*db90*/  IADD3 R225, PT, PT, R204, R201, R223 ;  /* 0x000000c9cce17210 */ /* 0x000fe40007ffe0df */
[----:B------:R-:W-:-:S02]  /*dba0*/  SHF.L.W.U32.HI R227, R227, 0x14, R227 ;  /* 0x00000014e3e37819 */ /* 0x000fc40000010ee3 */
[----:B------:R-:W-:Y:S02]  /*dbb0*/  LOP3.LUT R201, R21, R203, RZ, 0x3c, !PT ;  /* 0x000000cb15c97212 */ /* 0x000fe400078e3cff */
[----:B------:R-:W-:Y:S01]  /*dbc0*/  SHF.L.W.U32.HI R200, R200, 0x18, R200 ;  /* 0x00000018c8c87819 */ /* 0x000fe20000010ec8 */
[----:B------:R-:W4:Y:S01]  /*dbd0*/  LDL R21, [R144] ;  /* 0x0000000090157983 */ /* 0x000f220000100800 */
[----:B------:R-:W-:Y:S02]  /*dbe0*/  IADD3 R230, PT, PT, R202, R230, R227 ;  /* 0x000000e6cae67210 */ /* 0x000fe40007ffe0e3 */
[----:B------:R-:W-:Y:S01]  /*dbf0*/  SHF.L.W.U32.HI R229, R201, 0x18, R201 ;  /* 0x00000018c9e57819 */ /* 0x000fe20000010ec9 */
[----:B------:R-:W-:Y:S01]  /*dc00*/  IMAD.IADD R201, R231, 0x1, R200 ;  /* 0x00000001e7c97824 */ /* 0x000fe200078e02c8 */
[----:B------:R-:W-:Y:S02]  /*dc10*/  LOP3.LUT R72, R72, R225, RZ, 0x3c, !PT ;  /* 0x000000e148487212 */ /* 0x000fe400078e3cff */
[----:B------:R-:W-:Y:S01]  /*dc20*/  LOP3.LUT R202, R199, R230, RZ, 0x3c, !PT ;  /* 0x000000e6c7ca7212 */ /* 0x000fe200078e3cff */
[----:B------:R-:W-:Y:S01]  /*dc30*/  IMAD.IADD R199, R224, 0x1, R229 ;  /* 0x00000001e0c77824 */ /* 0x000fe200078e02e5 */
[----:B------:R-:W-:-:S02]  /*dc40*/  LOP3.LUT R228, R228, R201, RZ, 0x3c, !PT ;  /* 0x000000c9e4e47212 */ /* 0x000fc400078e3cff */
[----:B------:R-:W-:Y:S02]  /*dc50*/  SHF.L.W.U32.HI R204, R72, 0x18, R72 ;  /* 0x0000001848cc7819 */ /* 0x000fe40000010e48 */
[----:B------:R-:W-:Y:S02]  /*dc60*/  SHF.L.W.U32.HI R231, R202, 0x18, R202 ;  /* 0x00000018cae77819 */ /* 0x000fe40000010eca */
[----:B------:R-:W-:Y:S01]  /*dc70*/  LOP3.LUT R226, R226, R199, RZ, 0x3c, !PT ;  /* 0x000000c7e2e27212 */ /* 0x000fe200078e3cff */
[----:B------:R-:W-:Y:S01]  /*dc80*/  IMAD.IADD R202, R71, 0x1, R204 ;  /* 0x0000000147ca7824 */ /* 0x000fe200078e02cc */
[----:B------:R-:W-:Y:S01]  /*dc90*/  SHF.L.W.U32.HI R228, R228, 0x19, R228 ;  /* 0x00000019e4e47819 */ /* 0x000fe20000010ee4 */
[----:B------:R-:W-:Y:S01]  /*dca0*/  IMAD.IADD R72, R198, 0x1, R231 ;  /* 0x00000001c6487824 */ /* 0x000fe200078e02e7 */
[----:B------:R-:W-:Y:S01]  /*dcb0*/  SHF.L.W.U32.HI R198, R226, 0x19, R226 ;  /* 0x00000019e2c67819 */ /* 0x000fe20000010ee2 */
[----:B------:R-:W4:Y:S01]  /*dcc0*/  LDL R71, [R146] ;  /* 0x0000000092477983 */ /* 0x000f220000100800 */
[----:B-----5:R-:W-:-:S02]  /*dcd0*/  IADD3 R226, PT, PT, R8, R228, R225 ;  /* 0x000000e408e27210 */ /* 0x020fc40007ffe0e1 */
[----:B------:R-:W-:Y:S02]  /*dce0*/  LOP3.LUT R8, R223, R202, RZ, 0x3c, !PT ;  /* 0x000000cadf087212 */ /* 0x000fe400078e3cff */
[----:B------:R-:W-:Y:S02]  /*dcf0*/  LOP3.LUT R229, R229, R226, RZ, 0x3c, !PT ;  /* 0x000000e2e5e57212 */ /* 0x000fe400078e3cff */
[----:B------:R-:W-:Y:S02]  /*dd00*/  SHF.L.W.U32.HI R224, R8, 0x19, R8 ;  /* 0x0000001908e07819 */ /* 0x000fe40000010e08 */
[----:B------:R-:W-:Y:S01]  /*dd10*/  IADD3 R223, PT, PT, R7, R230, R198 ;  /* 0x000000e607df7210 */ /* 0x000fe20007ffe0c6 */
[----:B------:R-:W5:Y:S01]  /*dd20*/  LDL R8, [R183] ;  /* 0x00000000b7087983 */ /* 0x000f620000100800 */
[----:B------:R-:W-:Y:S02]  /*dd30*/  SHF.L.W.U32.HI R230, R229, 0x10, R229 ;  /* 0x00000010e5e67819 */ /* 0x000fe40000010ee5 */
[----:B------:R-:W-:Y:S01]  /*dd40*/  IADD3 R74, PT, PT, R74, R224, R203 ;  /* 0x000000e04a4a7210 */ /* 0x000fe20007ffe0cb */
[----:B------:R-:W5:Y:S01]  /*dd50*/  LDL R7, [R149] ;  /* 0x0000000095077983 */ /* 0x000f620000100800 */
[----:B------:R-:W-:Y:S01]  /*dd60*/  LOP3.LUT R227, R227, R72, RZ, 0x3c, !PT ;  /* 0x00000048e3e37212 */ /* 0x000fe200078e3cff */
[----:B------:R-:W-:Y:S01]  /*dd70*/  IMAD.IADD R229, R72, 0x1, R230 ;  /* 0x0000000148e57824 */ /* 0x000fe200078e02e6 */
[----:B------:R-:W-:Y:S01]  /*dd80*/  LOP3.LUT R231, R231, R74, RZ, 0x3c, !PT ;  /* 0x0000004ae7e77212 */ /* 0x000fe200078e3cff */
[----:B------:R-:W5:Y:S01]  /*dd90*/  LDL R72, [R184] ;  /* 0x00000000b8487983 */ /* 0x000f620000100800 */
[----:B------:R-:W-:-:S02]  /*dda0*/  SHF.L.W.U32.HI R233, R227, 0x19, R227 ;  /* 0x00000019e3e97819 */ /* 0x000fc40000010ee3 */
[----:B------:R-:W-:Y:S02]  /*ddb0*/  LOP3.LUT R200, R200, R223, RZ, 0x3c, !PT ;  /* 0x000000dfc8c87212 */ /* 0x000fe400078e3cff */
[----:B------:R-:W-:Y:S02]  /*ddc0*/  LOP3.LUT R228, R228, R229, RZ, 0x3c, !PT ;  /* 0x000000e5e4e47212 */ /* 0x000fe400078e3cff */
[----:B------:R-:W-:Y:S02]  /*ddd0*/  SHF.L.W.U32.HI R232, R231, 0x10, R231 ;  /* 0x00000010e7e87819 */ /* 0x000fe40000010ee7 */
[----:B------:R-:W-:Y:S02]  /*dde0*/  IADD3 R225, PT, PT, R73, R233, R222 ;  /* 0x000000e949e17210 */ /* 0x000fe40007ffe0de */
[----:B------:R-:W-:Y:S01]  /*ddf0*/  SHF.L.W.U32.HI R231, R200, 0x10, R200 ;  /* 0x00000010c8e77819 */ /* 0x000fe20000010ec8 */
[----:B------:R-:W5:Y:S01]  /*de00*/  LDL R73, [R150] ;  /* 0x0000000096497983 */ /* 0x000f620000100800 */
[----:B------:R-:W-:Y:S01]  /*de10*/  SHF.L.W.U32.HI R235, R228, 0x14, R228 ;  /* 0x00000014e4eb7819 */ /* 0x000fe20000010ee4 */
[----:B------:R-:W-:Y:S01]  /*de20*/  IMAD.IADD R228, R201, 0x1, R232 ;  /* 0x00000001c9e47824 */ /* 0x000fe200078e02e8 */
[----:B------:R-:W-:Y:S01]  /*de30*/  LOP3.LUT R204, R204, R225, RZ, 0x3c, !PT ;  /* 0x000000e1cccc7212 */ /* 0x000fe200078e3cff */
[----:B------:R-:W-:-:S03]  /*de40*/  IMAD.IADD R227, R202, 0x1, R231 ;  /* 0x00000001cae37824 */ /* 0x000fc600078e02e7 */
[----:B------:R-:W-:Y:S02]  /*de50*/  LOP3.LUT R224, R224, R228, RZ, 0x3c, !PT ;  /* 0x000000e4e0e07212 */ /* 0x000fe400078e3cff */
[----:B------:R-:W-:Y:S02]  /*de60*/  SHF.L.W.U32.HI R204, R204, 0x10, R204 ;  /* 0x00000010cccc7819 */ /* 0x000fe40000010ecc */
[----:B------:R-:W-:Y:S02]  /*de70*/  LOP3.LUT R198, R198, R227, RZ, 0x3c, !PT ;  /* 0x000000e3c6c67212 */ /* 0x000fe400078e3cff */
[----:B------:R-:W-:Y:S01]  /*de80*/  SHF.L.W.U32.HI R237, R224, 0x14, R224 ;  /* 0x00000014e0ed7819 */ /* 0x000fe20000010ee0 */
[----:B------:R-:W-:Y:S01]  /*de90*/  IMAD.IADD R202, R199, 0x1, R204 ;  /* 0x00000001c7ca7824 */ /* 0x000fe200078e02cc */
[----:B------:R-:W-:Y:S02]  /*dea0*/  IADD3 R203, PT, PT, R75, R226, R235 ;  /* 0x000000e24bcb7210 */ /* 0x000fe40007ffe0eb */
[----:B------:R-:W-:Y:S01]  /*deb0*/  SHF.L.W.U32.HI R199, R198, 0x14, R198 ;  /* 0x00000014c6c77819 */ /* 0x000fe20000010ec6 */
[----:B------:R-:W5:Y:S01]  /*dec0*/  LDL R75, [R148] ;  /* 0x00000000944b7983 */ /* 0x000f620000100800 */
[----:B------:R-:W-:-:S02]  /*ded0*/  IADD3 R201, PT, PT, R12, R74, R237 ;  /* 0x0000004a0cc97210 */ /* 0x000fc40007ffe0ed */
[----:B------:R-:W-:Y:S01]  /*dee0*/  LOP3.LUT R230, R230, R203, RZ, 0x3c, !PT ;  /* 0x000000cbe6e67212 */ /* 0x000fe200078e3cff */
[----:B------:R-:W5:Y:S01]  /*def0*/  LDL R74, [R147] ;  /* 0x00000000934a7983 */ /* 0x000f620000100800 */
[----:B------:R-:W-:Y:S02]  /*df00*/  IADD3 R222, PT, PT, R76, R223, R199 ;  /* 0x000000df4cde7210 */ /* 0x000fe40007ffe0c7 */
[----:B------:R-:W-:Y:S01]  /*df10*/  LOP3.LUT R224, R233, R202, RZ, 0x3c, !PT ;  /* 0x000000cae9e07212 */ /* 0x000fe200078e3cff */
[----:B------:R-:W5:Y:S01]  /*df20*/  LDL R12, [R145] ;  /* 0x00000000910c7983 */ /* 0x000f620000100800 */
[----:B------:R-:W-:Y:S02]  /*df30*/  LOP3.LUT R223, R232, R201, RZ, 0x3c, !PT ;  /* 0x000000c9e8df7212 */ /* 0x000fe400078e3cff */
[----:B------:R-:W-:Y:S02]  /*df40*/  SHF.L.W.U32.HI R198, R230, 0x18, R230 ;  /* 0x00000018e6c67819 */ /* 0x000fe40000010ee6 */
[----:B------:R-:W-:-:S02]  /*df50*/  SHF.L.W.U32.HI R224, R224, 0x14, R224 ;  /* 0x00000014e0e07819 */ /* 0x000fc40000010ee0 */
[----:B------:R-:W-:Y:S01]  /*df60*/  SHF.L.W.U32.HI R223, R223, 0x18, R223 ;  /* 0x00000018dfdf7819 */ /* 0x000fe20000010edf */
[----:B------:R-:W-:Y:S01]  /*df70*/  IMAD.IADD R200, R229, 0x1, R198 ;  /* 0x00000001e5c87824 */ /* 0x000fe200078e02c6 */
        /* <DEDUP_REMOVED lines=8> */
[----:B------:R-:W-:Y:S02]  /*e000*/  IADD3 R229, PT, PT, R6, R235, R225 ;  /* 0x000000eb06e57210 */ /* 0x000fe40007ffe0e1 */
[----:B------:R-:W-:Y:S01]  /*e010*/  SHF.L.W.U32.HI R225, R204, 0x18, R204 ;  /* 0x00000018cce17819 */ /* 0x000fe20000010ecc */
[----:B------:R-:W5:Y:S01]  /*e020*/  LDL R6, [R185] ;  /* 0x00000000b9067983 */ /* 0x000f620000100800 */
[----:B------:R-:W-:Y:S02]  /*e030*/  SHF.L.W.U32.HI R76, R231, 0x18, R231 ;  /* 0x00000018e74c7819 */ /* 0x000fe40000010ee7 */
[----:B------:R-:W-:Y:S01]  /*e040*/  IADD3 R234, PT, PT, R10, R230, R203 ;  /* 0x000000e60aea7210 */ /* 0x000fe20007ffe0cb */
[----:B------:R-:W-:Y:S01]  /*e050*/  IMAD.IADD R203, R202, 0x1, R225 ;  /* 0x00000001cacb7824 */ /* 0x000fe200078e02e1 */
[----:B------:R-:W-:Y:S01]  /*e060*/  LOP3.LUT R226, R76, R229, RZ, 0x3c, !PT ;  /* 0x000000e54ce27212 */ /* 0x000fe200078e3cff */
[----:B------:R-:W-:Y:S01]  /*e070*/  IMAD.IADD R228, R227, 0x1, R76 ;  /* 0x00000001e3e47824 */ /* 0x000fe200078e024c */
[----:B------:R-:W-:Y:S01]  /*e080*/  LOP3.LUT R225, R225, R234, RZ, 0x3c, !PT ;  /* 0x000000eae1e17212 */ /* 0x000fe200078e3cff */
[----:B------:R-:W5:Y:S01]  /*e090*/  LDL R76, [R186] ;  /* 0x00000000ba4c7983 */ /* 0x000f620000100800 */
[----:B------:R-:W-:-:S02]  /*e0a0*/  SHF.L.W.U32.HI R226, R226, 0x10, R226 ;  /* 0x00000010e2e27819 */ /* 0x000fc40000010ee2 */
[----:B------:R-:W-:Y:S01]  /*e0b0*/  SHF.L.W.U32.HI R225, R225, 0x10, R225 ;  /* 0x00000010e1e17819 */ /* 0x000fe20000010ee1 */
[----:B------:R-:W5:Y:S01]  /*e0c0*/  LDL R10, [R152] ;  /* 0x00000000980a7983 */ /* 0x000f620000100800 */
[----:B------:R-:W-:Y:S01]  /*e0d0*/  LOP3.LUT R224, R224, R203, RZ, 0x3c, !PT ;  /* 0x000000cbe0e07212 */ /* 0x000fe200078e3cff */
[----:B------:R-:W-:Y:S02]  /*e0e0*/  IMAD.IADD R202, R192, 0x1, R226 ;  /* 0x00000001c0ca7824 */ /* 0x000fe400078e02e2 */
[----:B------:R-:W-:Y:S01]  /*e0f0*/  IMAD.IADD R227, R228, 0x1, R225 ;  /* 0x00000001e4e37824 */ /* 0x000fe200078e02e1 */
[----:B------:R-:W-:Y:S01]  /*e100*/  SHF.L.W.U32.HI R232, R224, 0x19, R224 ;  /* 0x00000019e0e87819 */ /* 0x000fe20000010ee0 */
[----:B------:R-:W5:Y:S01]  /*e110*/  LDL R192, [R155] ;  /* 0x000000009bc07983 */ /* 0x000f620000100800 */
[----:B------:R-:W-:Y:S02]  /*e120*/  LOP3.LUT R224, R199, R228, RZ, 0x3c, !PT ;  /* 0x000000e4c7e07212 */ /* 0x000fe400078e3cff */
[----:B------:R-:W-:-:S02]  /*e130*/  LOP3.LUT R204, R235, R202, RZ, 0x3c, !PT ;  /* 0x000000caebcc7212 */ /* 0x000fc400078e3cff */
[----:B------:R-:W-:Y:S02]  /*e140*/  LOP3.LUT R231, R230, R227, RZ, 0x3c, !PT ;  /* 0x000000e3e6e77212 */ /* 0x000fe400078e3cff */
[----:B------:R-:W-:Y:S02]  /*e150*/  SHF.L.W.U32.HI R230, R224, 0x19, R224 ;  /* 0x00000019e0e67819 */ /* 0x000fe40000010ee0 */
[----:B------:R-:W-:Y:S02]  /*e160*/  IADD3 R228, PT, PT, R193, R232, R222 ;  /* 0x000000e8c1e47210 */ /* 0x000fe40007ffe0de */
[----:B------:R-:W-:Y:S01]  /*e170*/  SHF.L.W.U32.HI R204, R204, 0x14, R204 ;  /* 0x00000014cccc7819 */ /* 0x000fe20000010ecc */
[----:B------:R-:W5:Y:S01]  /*e180*/  LDL R193, [R153] ;  /* 0x0000000099c17983 */ /* 0x000f620000100800 */
[----:B------:R-:W-:Y:S02]  /*e190*/  IADD3 R235, PT, PT, R194, R230, R201 ;  /* 0x000000e6c2eb7210 */ /* 0x000fe40007ffe0c9 */
[----:B------:R-:W-:Y:S01]  /*e1a0*/  SHF.L.W.U32.HI R236, R231, 0x14, R231 ;  /* 0x00000014e7ec7819 */ /* 0x000fe20000010ee7 */
[----:B------:R-:W5:Y:S01]  /*e1b0*/  LDL R194, [R154] ;  /* 0x000000009ac27983 */ /* 0x000f620000100800 */
[----:B------:R-:W-:-:S02]  /*e1c0*/  LOP3.LUT R223, R223, R228, RZ, 0x3c, !PT ;  /* 0x000000e4dfdf7212 */ /* 0x000fc400078e3cff */
[----:B------:R-:W-:Y:S02]  /*e1d0*/  IADD3 R199, PT, PT, R3, R229, R204 ;  /* 0x000000e503c77210 */ /* 0x000fe40007ffe0cc */
[----:B------:R-:W5:Y:S01]  /*e1e0*/  LDL R3, [R151] ;  /* 0x0000000097037983 */ /* 0x000f620000100800 */
[----:B------:R-:W-:Y:S02]  /*e1f0*/  LOP3.LUT R198, R198, R235, RZ, 0x3c, !PT ;  /* 0x000000ebc6c67212 */ /* 0x000fe400078e3cff */
[----:B------:R-:W-:Y:S02]  /*e200*/  IADD3 R224, PT, PT, R195, R234, R236 ;  /* 0x000000eac3e07210 */ /* 0x000fe40007ffe0ec */
[----:B------:R-:W-:Y:S01]  /*e210*/  SHF.L.W.U32.HI R231, R223, 0x10, R223 ;  /* 0x00000010dfe77819 */ /* 0x000fe20000010edf */
[----:B------:R-:W5:Y:S01]  /*e220*/  LDL R195, [R156] ;  /* 0x000000009cc37983 */ /* 0x000f620000100800 */
[----:B------:R-:W-:Y:S02]  /*e230*/  SHF.L.W.U32.HI R198, R198, 0x10, R198 ;  /* 0x00000010c6c67819 */ /* 0x000fe40000010ec6 */
[----:B------:R-:W-:Y:S01]  /*e240*/  LOP3.LUT R222, R225, R224, RZ, 0x3c, !PT ;  /* 0x000000e0e1de7212 */ /* 0x000fe200078e3cff */
[----:B------:R-:W-:Y:S01]  /*e250*/  IMAD.IADD R201, R200, 0x1, R231 ;  /* 0x00000001c8c97824 */ /* 0x000fe200078e02e7 */
[----:B------:R-:W-:Y:S01]  /*e260*/  LOP3.LUT R225, R226, R199, RZ, 0x3c, !PT ;  /* 0x000000c7e2e17212 */ /* 0x000fe200078e3cff */
[----:B------:R-:W-:Y:S01]  /*e270*/  IMAD.IADD R203, R203, 0x1, R198 ;  /* 0x00000001cbcb7824 */ /* 0x000fe200078e02c6 */
[----:B------:R-:W-:Y:S01]  /*e280*/  SHF.L.W.U32.HI R222, R222, 0x18, R222 ;  /* 0x00000018dede7819 */ /* 0x000fe20000010ede */
[----:B------:R-:W5:Y:S01]  /*e290*/  LDL R200, [R158] ;  /* 0x000000009ec87983 */ /* 0x000f620000100800 */
[----:B------:R-:W-:-:S02]  /*e2a0*/  LOP3.LUT R229, R232, R201, RZ, 0x3c, !PT ;  /* 0x000000c9e8e57212 */ /* 0x000fc400078e3cff */
[----:B------:R-:W-:Y:S01]  /*e2b0*/  SHF.L.W.U32.HI R225, R225, 0x18, R225 ;  /* 0x00000018e1e17819 */ /* 0x000fe20000010ee1 */
[----:B------:R-:W-:Y:S01]  /*e2c0*/  IMAD.IADD R223, R227, 0x1, R222 ;  /* 0x00000001e3df7824 */ /* 0x000fe200078e02de */
[----:B------:R-:W-:Y:S02]  /*e2d0*/  LOP3.LUT R226, R230, R203, RZ, 0x3c, !PT ;  /* 0x000000cbe6e27212 */ /* 0x000fe400078e3cff */
[----:B------:R-:W-:Y:S01]  /*e2e0*/  SHF.L.W.U32.HI R229, R229, 0x14, R229 ;  /* 0x00000014e5e57819 */ /* 0x000fe20000010ee5 */
[----:B------:R-:W-:Y:S01]  /*e2f0*/  IMAD.IADD R233, R202, 0x1, R225 ;  /* 0x00000001cae97824 */ /* 0x000fe200078e02e1 */
[----:B------:R-:W-:Y:S02]  /*e300*/  SHF.L.W.U32.HI R226, R226, 0x14, R226 ;  /* 0x00000014e2e27819 */ /* 0x000fe40000010ee2 */
[----:B------:R-:W-:Y:S02]  /*e310*/  IADD3 R227, PT, PT, R196, R228, R229 ;  /* 0x000000e4c4e37210 */ /* 0x000fe40007ffe0e5 */
[----:B------:R-:W-:Y:S01]  /*e320*/  LOP3.LUT R236, R236, R223, RZ, 0x3c, !PT ;  /* 0x000000dfecec7212 */ /* 0x000fe200078e3cff */
[----:B------:R-:W5:Y:S01]  /*e330*/  LDL R196, [R161] ;  /* 0x00000000a1c47983 */ /* 0x000f620000100800 */
[----:B------:R-:W-:-:S02]  /*e340*/  LOP3.LUT R204, R204, R233, RZ, 0x3c, !PT ;  /* 0x000000e9cccc7212 */ /* 0x000fc400078e3cff */
[----:B------:R-:W-:Y:S02]  /*e350*/  IADD3 R197, PT, PT, R197, R235, R226 ;  /* 0x000000ebc5c57210 */ /* 0x000fe40007ffe0e2 */
[----:B------:R-:W-:Y:S02]  /*e360*/  SHF.L.W.U32.HI R237, R236, 0x19, R236 ;  /* 0x00000019eced7819 */ /* 0x000fe40000010eec */
[----:B------:R-:W-:Y:S02]  /*e370*/  LOP3.LUT R231, R231, R227, RZ, 0x3c, !PT ;  /* 0x000000e3e7e77212 */ /* 0x000fe400078e3cff */
[----:B------:R-:W-:Y:S02]  /*e380*/  SHF.L.W.U32.HI R235, R204, 0x19, R204 ;  /* 0x00000019cceb7819 */ /* 0x000fe40000010ecc */
[----:B------:R-:W-:Y:S02]  /*e390*/  LOP3.LUT R198, R198, R197, RZ, 0x3c, !PT ;  /* 0x000000c5c6c67212 */ /* 0x000fe400078e3cff */
[----:B------:R-:W-:-:S02]  /*e3a0*/  IADD3 R239, PT, PT, R206, R237, R197 ;  /* 0x000000edceef7210 */ /* 0x000fc40007ffe0c5 */
[----:B------:R-:W-:Y:S01]  /*e3b0*/  SHF.L.W.U32.HI R202, R231, 0x18, R231 ;  /* 0x00000018e7ca7819 */ /* 0x000fe20000010ee7 */
[----:B------:R-:W5:Y:S01]  /*e3c0*/  LDL R197, [R187] ;  /* 0x00000000bbc57983 */ /* 0x000f620000100800 */
[----:B------:R-:W-:Y:S02]  /*e3d0*/  IADD3 R205, PT, PT, R205, R235, R224 ;  /* 0x000000ebcdcd7210 */ /* 0x000fe40007ffe0e0 */
[----:B------:R-:W-:Y:S02]  /*e3e0*/  SHF.L.W.U32.HI R204, R198, 0x18, R198 ;  /* 0x00000018c6cc7819 */ /* 0x000fe40000010ec6 */
[----:B------:R-:W-:Y:S01]  /*e3f0*/  LOP3.LUT R206, R202, R239, RZ, 0x3c, !PT ;  /* 0x000000efcace7212 */ /* 0x000fe200078e3cff */
[----:B------:R-:W5:Y:S01]  /*e400*/  LDL R198, [R188] ;  /* 0x00000000bcc67983 */ /* 0x000f620000100800 */
[----:B------:R-:W-:Y:S02]  /*e410*/  LOP3.LUT R232, R204, R205, RZ, 0x3c, !PT ;  /* 0x000000cdcce87212 */ /* 0x000fe400078e3cff */
[----:B------:R-:W-:Y:S01]  /*e420*/  SHF.L.W.U32.HI R206, R206, 0x10, R206 ;  /* 0x00000010cece7819 */ /* 0x000fe20000010ece */
[----:B------:R-:W-:Y:S01]  /*e430*/  IMAD.IADD R202, R201, 0x1, R202 ;  /* 0x00000001c9ca7824 */ /* 0x000fe200078e02ca */
[----:B------:R-:W-:Y:S01]  /*e440*/  SHF.L.W.U32.HI R232, R232, 0x10, R232 ;  /* 0x00000010e8e87819 */ /* 0x000fe20000010ee8 */
[----:B------:R-:W5:Y:S02]  /*e450*/  LDL R201, [R162] ;  /* 0x00000000a2c97983 */ /* 0x000f640000100800 */
[----:B------:R-:W-:-:S02]  /*e460*/  IMAD.IADD R234, R233, 0x1, R206 ;  /* 0x00000001e9ea7824 */ /* 0x000fc400078e02ce */
[----:B------:R-:W-:-:S03]  /*e470*/  IMAD.IADD R228, R202, 0x1, R232 ;  /* 0x00000001cae47824 */ /* 0x000fc600078e02e8 */
[----:B------:R-:W-:Y:S02]  /*e480*/  LOP3.LUT R237, R237, R234, RZ, 0x3c, !PT ;  /* 0x000000eaeded7212 */ /* 0x000fe400078e3cff */
[----:B------:R-:W-:Y:S02]  /*e490*/  LOP3.LUT R230, R235, R228, RZ, 0x3c, !PT ;  /* 0x000000e4ebe67212 */ /* 0x000fe400078e3cff */
[----:B------:R-:W-:Y:S01]  /*e4a0*/  SHF.L.W.U32.HI R235, R237, 0x14, R237 ;  /* 0x00000014edeb7819 */ /* 0x000fe20000010eed */
[----:B------:R-:W-:Y:S01]  /*e4b0*/  IMAD.IADD R231, R203, 0x1, R204 ;  /* 0x00000001cbe77824 */ /* 0x000fe200078e02cc */
[----:B------:R-:W-:Y:S01]  /*e4c0*/  SHF.L.W.U32.HI R230, R230, 0x14, R230 ;  /* 0x00000014e6e67819 */ /* 0x000fe20000010ee6 */
[----:B------:R-:W5:Y:S01]  /*e4d0*/  LDL R204, [R159] ;  /* 0x000000009fcc7983 */ /* 0x000f620000100800 */
[----:B------:R-:W-:Y:S02]  /*e4e0*/  IADD3 R224, PT, PT, R208, R239, R235 ;  /* 0x000000efd0e07210 */ /* 0x000fe40007ffe0eb */
[----:B------:R-:W-:Y:S01]  /*e4f0*/  IADD3 R237, PT, PT, R207, R205, R230 ;  /* 0x000000cdcfed7210 */ /* 0x000fe20007ffe0e6 */
[----:B------:R-:W5:Y:S01]  /*e500*/  LDL R203, [R160] ;  /* 0x00000000a0cb7983 */ /* 0x000f620000100800 */
[----:B------:R-:W-:-:S02]  /*e510*/  LOP3.LUT R205, R206, R224, RZ, 0x3c, !PT ;  /* 0x000000e0cecd7212 */ /* 0x000fc400078e3cff */
[----:B------:R-:W-:Y:S01]  /*e520*/  LOP3.LUT R226, R226, R231, RZ, 0x3c, !PT ;  /* 0x000000e7e2e27212 */ /* 0x000fe200078e3cff */
[----:B------:R-:W5:Y:S01]  /*e530*/  LDL R208, [R167] ;  /* 0x00000000a7d07983 */ /* 0x000f620000100800 */
[----:B------:R-:W-:Y:S02]  /*e540*/  SHF.L.W.U32.HI R205, R205, 0x18, R205 ;  /* 0x00000018cdcd7819 */ /* 0x000fe40000010ecd */
[----:B------:R-:W-:Y:S02]  /*e550*/  SHF.L.W.U32.HI R233, R226, 0x19, R226 ;  /* 0x00000019e2e97819 */ /* 0x000fe40000010ee2 */
[----:B------:R-:W-:Y:S01]  /*e560*/  LOP3.LUT R229, R229, R202, RZ, 0x3c, !PT ;  /* 0x000000cae5e57212 */ /* 0x000fe200078e3cff */
[----:B------:R-:W-:Y:S01]  /*e570*/  IMAD.IADD R206, R234, 0x1, R205 ;  /* 0x00000001eace7824 */ /* 0x000fe200078e02cd */
[----:B------:R-:W-:Y:S01]  /*e580*/  IADD3 R226, PT, PT, R0, R227, R233 ;  /* 0x000000e300e27210 */ /* 0x000fe20007ffe0e9 */
[----:B------:R-:W5:Y:S01]  /*e590*/  LDL R202, [R157] ;  /* 0x000000009dca7983 */ /* 0x000f620000100800 */
[----:B------:R-:W-:-:S02]  /*e5a0*/  SHF.L.W.U32.HI R229, R229, 0x19, R229 ;  /* 0x00000019e5e57819 */ /* 0x000fc40000010ee5 */
[----:B------:R-:W-:Y:S01]  /*e5b0*/  LOP3.LUT R225, R225, R226, RZ, 0x3c, !PT ;  /* 0x000000e2e1e17212 */ /* 0x000fe200078e3cff */
[----:B------:R-:W5:Y:S01]  /*e5c0*/  LDL R0, [R189] ;  /* 0x00000000bd007983 */ /* 0x000f620000100800 */
[----:B------:R-:W-:Y:S02]  /*e5d0*/  LOP3.LUT R207, R235, R206, RZ, 0x3c, !PT ;  /* 0x000000ceebcf7212 */ /* 0x000fe400078e3cff */
[----:B------:R-:W-:Y:S02]  /*e5e0*/  IADD3 R235, PT, PT, R2, R229, R199 ;  /* 0x000000e502eb7210 */ /* 0x000fe40007ffe0c7 */
[----:B------:R-:W-:Y:S01]  /*e5f0*/  SHF.L.W.U32.HI R234, R225, 0x10, R225 ;  /* 0x00000010e1ea7819 */ /* 0x000fe20000010ee1 */
[----:B------:R-:W5:Y:S01]  /*e600*/  LDL R2, [R190] ;  /* 0x00000000be027983 */ /* 0x000f620000100800 */
[----:B------:R-:W-:-:S03]  /*e610*/  LOP3.LUT R222, R222, R235, RZ, 0x3c, !PT ;  /* 0x000000ebdede7212 */ /* 0x000fc600078e3cff */
        /* <DEDUP_REMOVED lines=8> */
[----:B------:R-:W-:-:S02]  /*e6a0*/  LOP3.LUT R223, R229, R232, RZ, 0x3c, !PT ;  /* 0x000000e8e5df7212 */ /* 0x000fc400078e3cff */
[----:B------:R-:W-:Y:S01]  /*e6b0*/  IADD3 R229, PT, PT, R5, R226, R238 ;  /* 0x000000e205e57210 */ /* 0x000fe20007ffe0ee */
[----:B------:R-:W-:Y:S01]  /*e6c0*/  IMAD.IADD R222, R228, 0x1, R227 ;  /* 0x00000001e4de7824 */ /* 0x000fe200078e02e3 */
[----:B------:R-:W-:Y:S01]  /*e6d0*/  SHF.L.W.U32.HI R228, R223, 0x14, R223 ;  /* 0x00000014dfe47819 */ /* 0x000fe20000010edf */
[----:B------:R-:W5:Y:S01]  /*e6e0*/  LDL R5, [R163] ;  /* 0x00000000a3057983 */ /* 0x000f620000100800 */
[----:B------:R-:W-:Y:S02]  /*e6f0*/  LOP3.LUT R234, R234, R229, RZ, 0x3c, !PT ;  /* 0x000000e5eaea7212 */ /* 0x000fe400078e3cff */
[----:B------:R-:W-:Y:S01]  /*e700*/  IADD3 R233, PT, PT, R4, R235, R228 ;  /* 0x000000eb04e97210 */ /* 0x000fe20007ffe0e4 */
[----:B------:R-:W5:Y:S01]  /*e710*/  LDL R223, [R166] ;  /* 0x00000000a6df7983 */ /* 0x000f620000100800 */
[----:B------:R-:W-:Y:S02]  /*e720*/  SHF.L.W.U32.HI R234, R234, 0x18, R234 ;  /* 0x00000018eaea7819 */ /* 0x000fe40000010eea */
[----:B------:R-:W-:Y:S01]  /*e730*/  LOP3.LUT R231, R240, R233, RZ, 0x3c, !PT ;  /* 0x000000e9f0e77212 */ /* 0x000fe200078e3cff */
[----:B------:R-:W5:Y:S02]  /*e740*/  LDL R4, [R165] ;  /* 0x00000000a5047983 */ /* 0x000f640000100800 */
[----:B------:R-:W-:Y:S01]  /*e750*/  IMAD.IADD R225, R236, 0x1, R234 ;  /* 0x00000001ece17824 */ /* 0x000fe200078e02ea */
[----:B------:R-:W-:-:S02]  /*e760*/  SHF.L.W.U32.HI R207, R207, 0x19, R207 ;  /* 0x00000019cfcf7819 */ /* 0x000fc40000010ecf */
[----:B------:R-:W-:Y:S02]  /*e770*/  SHF.L.W.U32.HI R231, R231, 0x18, R231 ;  /* 0x00000018e7e77819 */ /* 0x000fe40000010ee7 */
[----:B------:R-:W-:Y:S02]  /*e780*/  LOP3.LUT R238, R238, R225, RZ, 0x3c, !PT ;  /* 0x000000e1eeee7212 */ /* 0x000fe400078e3cff */
[----:B------:R-:W-:Y:S01]  /*e790*/  IADD3 R212, PT, PT, R212, R207, R237 ;  /* 0x000000cfd4d47210 */ /* 0x000fe20007ffe0ed */
[----:B------:R-:W-:Y:S01]  /*e7a0*/  IMAD.IADD R237, R232, 0x1, R231 ;  /* 0x00000001e8ed7824 */ /* 0x000fe200078e02e7 */
[----:B------:R-:W-:Y:S02]  /*e7b0*/  LOP3.LUT R226, R230, R222, RZ, 0x3c, !PT ;  /* 0x000000dee6e27212 */ /* 0x000fe400078e3cff */
[----:B------:R-:W-:Y:S02]  /*e7c0*/  SHF.L.W.U32.HI R235, R238, 0x19, R238 ;  /* 0x00000019eeeb7819 */ /* 0x000fe40000010eee */
[----:B------:R-:W-:-:S02]  /*e7d0*/  SHF.L.W.U32.HI R226, R226, 0x19, R226 ;  /* 0x00000019e2e27819 */ /* 0x000fc40000010ee2 */
[----:B------:R-:W-:Y:S02]  /*e7e0*/  LOP3.LUT R228, R228, R237, RZ, 0x3c, !PT ;  /* 0x000000ede4e47212 */ /* 0x000fe400078e3cff */
[----:B------:R-:W-:Y:S02]  /*e7f0*/  IADD3 R230, PT, PT, R209, R235, R224 ;  /* 0x000000ebd1e67210 */ /* 0x000fe40007ffe0e0 */
[----:B------:R-:W-:Y:S02]  /*e800*/  IADD3 R233, PT, PT, R211, R226, R233 ;  /* 0x000000e2d3e97210 */ /* 0x000fe40007ffe0e9 */
[----:B------:R-:W5:Y:S01]  /*e810*/  LDL R211, [R168] ;  /* 0x00000000a8d37983 */ /* 0x000f620000100800 */
[----:B------:R-:W-:Y:S02]  /*e820*/  SHF.L.W.U32.HI R224, R228, 0x19, R228 ;  /* 0x00000019e4e07819 */ /* 0x000fe40000010ee4 */
[----:B------:R-:W-:Y:S02]  /*e830*/  LOP3.LUT R228, R227, R230, RZ, 0x3c, !PT ;  /* 0x000000e6e3e47212 */ /* 0x000fe400078e3cff */
[----:B------:R-:W-:-:S02]  /*e840*/  LOP3.LUT R209, R234, R233, RZ, 0x3c, !PT ;  /* 0x000000e9ead17212 */ /* 0x000fc400078e3cff */
[----:B------:R-:W-:Y:S02]  /*e850*/  SHF.L.W.U32.HI R234, R228, 0x10, R228 ;  /* 0x00000010e4ea7819 */ /* 0x000fe40000010ee4 */
[----:B------:R-:W-:-:S03]  /*e860*/  IADD3 R210, PT, PT, R210, R224, R229 ;  /* 0x000000e0d2d27210 */ /* 0x000fc60007ffe0e5 */
[----:B------:R-:W-:Y:S01]  /*e870*/  IMAD.IADD R228, R237, 0x1, R234 ;  /* 0x00000001ede47824 */ /* 0x000fe200078e02ea */
[----:B------:R-:W-:Y:S02]  /*e880*/  LOP3.LUT R232, R231, R212, RZ, 0x3c, !PT ;  /* 0x000000d4e7e87212 */ /* 0x000fe400078e3cff */
[----:B------:R-:W-:Y:S02]  /*e890*/  SHF.L.W.U32.HI R209, R209, 0x10, R209 ;  /* 0x00000010d1d17819 */ /* 0x000fe40000010ed1 */
[----:B------:R-:W-:Y:S02]  /*e8a0*/  LOP3.LUT R229, R235, R228, RZ, 0x3c, !PT ;  /* 0x000000e4ebe57212 */ /* 0x000fe400078e3cff */
[----:B------:R-:W-:Y:S02]  /*e8b0*/  LOP3.LUT R231, R205, R210, RZ, 0x3c, !PT ;  /* 0x000000d2cde77212 */ /* 0x000fe400078e3cff */
[----:B------:R-:W-:Y:S02]  /*e8c0*/  SHF.L.W.U32.HI R229, R229, 0x14, R229 ;  /* 0x00000014e5e57819 */ /* 0x000fe40000010ee5 */
[----:B------:R-:W-:Y:S01]  /*e8d0*/  SHF.L.W.U32.HI R232, R232, 0x10, R232 ;  /* 0x00000010e8e87819 */ /* 0x000fe20000010ee8 */
[----:B------:R-:W-:Y:S01]  /*e8e0*/  IMAD.IADD R227, R206, 0x1, R209 ;  /* 0x00000001cee37824 */ /* 0x000fe200078e02d1 */
[----:B------:R-:W-:Y:S01]  /*e8f0*/  SHF.L.W.U32.HI R231, R231, 0x10, R231 ;  /* 0x00000010e7e77819 */ /* 0x000fe20000010ee7 */
[----:B------:R-:W5:Y:S01]  /*e900*/  LDL R206, [R191] ;  /* 0x00000000bfce7983 */ /* 0x000f620000100800 */
[----:B--2---:R-:W-:Y:S01]  /*e910*/  IADD3 R205, PT, PT, R11, R230, R229 ;  /* 0x000000e60bcd7210 */ /* 0x004fe20007ffe0e5 */
[----:B------:R-:W-:Y:S01]  /*e920*/  IMAD.IADD R230, R225, 0x1, R232 ;  /* 0x00000001e1e67824 */ /* 0x000fe200078e02e8 */
[----:B------:R-:W-:Y:S01]  /*e930*/  LOP3.LUT R226, R226, R227, RZ, 0x3c, !PT ;  /* 0x000000e3e2e27212 */ /* 0x000fe200078e3cff */
[----:B------:R-:W-:Y:S01]  /*e940*/  IMAD.IADD R225, R222, 0x1, R231 ;  /* 0x00000001dee17824 */ /* 0x000fe200078e02e7 */
[----:B------:R-:W-:Y:S01]  /*e950*/  LOP3.LUT R234, R234, R205, RZ, 0x3c, !PT ;  /* 0x000000cdeaea7212 */ /* 0x000fe200078e3cff */
[----:B------:R-:W2:Y:S01]  /*e960*/  LDL R11, [R169] ;  /* 0x00000000a90b7983 */ /* 0x000ea20000100800 */
[----:B------:R-:W-:-:S02]  /*e970*/  SHF.L.W.U32.HI R226, R226, 0x14, R226 ;  /* 0x00000014e2e27819 */ /* 0x000fc40000010ee2 */
[----:B------:R-:W-:Y:S02]  /*e980*/  LOP3.LUT R224, R224, R225, RZ, 0x3c, !PT ;  /* 0x000000e1e0e07212 */ /* 0x000fe400078e3cff */
[----:B------:R-:W-:Y:S02]  /*e990*/  LOP3.LUT R222, R207, R230, RZ, 0x3c, !PT ;  /* 0x000000e6cfde7212 */ /* 0x000fe400078e3cff */
[----:B------:R-:W-:Y:S02]  /*e9a0*/  SHF.L.W.U32.HI R207, R234, 0x18, R234 ;  /* 0x00000018eacf7819 */ /* 0x000fe40000010eea */
[----:B------:R-:W-:Y:S02]  /*e9b0*/  IADD3 R214, PT, PT, R214, R233, R226 ;  /* 0x000000e9d6d67210 */ /* 0x000fe40007ffe0e2 */
[----:B------:R-:W-:Y:S02]  /*e9c0*/  SHF.L.W.U32.HI R224, R224, 0x14, R224 ;  /* 0x00000014e0e07819 */ /* 0x000fe40000010ee0 */
[----:B------:R-:W-:Y:S01]  /*e9d0*/  SHF.L.W.U32.HI R233, R222, 0x14, R222 ;  /* 0x00000014dee97819 */ /* 0x000fe20000010ede */
        /* <DEDUP_REMOVED lines=12> */
[----:B------:R-:W-:Y:S01]  /*eaa0*/  IADD3 R209, PT, PT, R20, R213, R229 ;  /* 0x000000d514d17210 */ /* 0x000fe20007ffe0e5 */
[----:B------:R-:W-:Y:S02]  /*eab0*/  IMAD.IADD R225, R225, 0x1, R210 ;  /* 0x00000001e1e17824 */ /* 0x000fe400078e02d2 */
[----:B------:R-:W-:Y:S01]  /*eac0*/  IMAD.IADD R230, R230, 0x1, R215 ;  /* 0x00000001e6e67824 */ /* 0x000fe200078e02d7 */
[----:B------:R-:W-:-:S02]  /*ead0*/  LOP3.LUT R222, R222, R209, RZ, 0x3c, !PT ;  /* 0x000000d1dede7212 */ /* 0x000fc400078e3cff */
        /* <DEDUP_REMOVED lines=8> */
[----:B------:R-:W-:Y:S02]  /*eb60*/  IADD3 R212, PT, PT, R15, R226, R212 ;  /* 0x000000e20fd47210 */ /* 0x000fe40007ffe0d4 */
[----:B---3--:R-:W-:Y:S02]  /*eb70*/  IADD3 R214, PT, PT, R13, R224, R214 ;  /* 0x000000e00dd67210 */ /* 0x008fe40007ffe0d6 */
[----:B------:R-:W-:Y:S02]  /*eb80*/  IADD3 R205, PT, PT, R14, R233, R205 ;  /* 0x000000e90ecd7210 */ /* 0x000fe40007ffe0cd */
[----:B------:R-:W-:Y:S02]  /*eb90*/  LOP3.LUT R207, R207, R212, RZ, 0x3c, !PT ;  /* 0x000000d4cfcf7212 */ /* 0x000fe400078e3cff */
[----:B------:R-:W-:-:S02]  /*eba0*/  LOP3.LUT R229, R229, R230, RZ, 0x3c, !PT ;  /* 0x000000e6e5e57212 */ /* 0x000fc400078e3cff */
[----:B------:R-:W-:Y:S02]  /*ebb0*/  LOP3.LUT R215, R215, R214, RZ, 0x3c, !PT ;  /* 0x000000d6d7d77212 */ /* 0x000fe400078e3cff */
[----:B------:R-:W-:Y:S02]  /*ebc0*/  LOP3.LUT R13, R210, R205, RZ, 0x3c, !PT ;  /* 0x000000cdd20d7212 */ /* 0x000fe400078e3cff */
[----:B------:R-:W-:Y:S02]  /*ebd0*/  SHF.L.W.U32.HI R210, R207, 0x10, R207 ;  /* 0x00000010cfd27819 */ /* 0x000fe40000010ecf */
[----:B------:R-:W-:Y:S02]  /*ebe0*/  SHF.L.W.U32.HI R20, R229, 0x14, R229 ;  /* 0x00000014e5147819 */ /* 0x000fe40000010ee5 */
[----:B------:R-:W-:Y:S02]  /*ebf0*/  SHF.L.W.U32.HI R215, R215, 0x10, R215 ;  /* 0x00000010d7d77819 */ /* 0x000fe40000010ed7 */
[----:B------:R-:W-:Y:S01]  /*ec00*/  SHF.L.W.U32.HI R232, R13, 0x10, R13 ;  /* 0x000000100de87819 */ /* 0x000fe20000010e0d */
[----:B------:R-:W-:Y:S01]  /*ec10*/  IMAD.IADD R225, R225, 0x1, R210 ;  /* 0x00000001e1e17824 */ /* 0x000fe200078e02d2 */
[----:B------:R-:W-:Y:S01]  /*ec20*/  IADD3 R209, PT, PT, R70, R209, R20 ;  /* 0x000000d146d17210 */ /* 0x000fe20007ffe014 */
[----:B------:R-:W-:-:S02]  /*ec30*/  IMAD.IADD R15, R228, 0x1, R215 ;  /* 0x00000001e40f7824 */ /* 0x000fc400078e02d7 */
[----:B------:R-:W-:Y:S01]  /*ec40*/  IMAD.IADD R234, R227, 0x1, R232 ;  /* 0x00000001e3ea7824 */ /* 0x000fe200078e02e8 */
[----:B------:R-:W-:Y:S02]  /*ec50*/  LOP3.LUT R14, R222, R209, RZ, 0x3c, !PT ;  /* 0x000000d1de0e7212 */ /* 0x000fe400078e3cff */
        /* <DEDUP_REMOVED lines=8> */
[----:B------:R-:W-:Y:S02]  /*ece0*/  IADD3 R69, PT, PT, R69, R212, R226 ;  /* 0x000000d445457210 */ /* 0x000fe40007ffe0e2 */
[----:B----4-:R-:W-:Y:S02]  /*ecf0*/  IADD3 R214, PT, PT, R9, R214, R224 ;  /* 0x000000d609d67210 */ /* 0x010fe40007ffe0e0 */
        /* <DEDUP_REMOVED lines=10> */
[----:B-----5:R-:W-:Y:S01]  /*eda0*/  IADD3 R21, PT, PT, R7, R20, R21 ;  /* 0x0000001407157210 */ /* 0x020fe20007ffe015 */
        /* <DEDUP_REMOVED lines=10> */
[----:B------:R-:W-:Y:S01]  /*ee50*/  IMAD.IADD R205, R15, 0x1, R210 ;  /* 0x000000010fcd7824 */ /* 0x000fe200078e02d2 */
[----:B------:R-:W-:-:S02]  /*ee60*/  IADD3 R71, PT, PT, R71, R226, R214 ;  /* 0x000000e247477210 */ /* 0x000fc40007ffe0d6 */
[----:B------:R-:W-:Y:S02]  /*ee70*/  IADD3 R8, PT, PT, R8, R224, R209 ;  /* 0x000000e008087210 */ /* 0x000fe40007ffe0d1 */
[----:B------:R-:W-:Y:S02]  /*ee80*/  IADD3 R72, PT, PT, R72, R222, R69 ;  /* 0x000000de48487210 */ /* 0x000fe40007ffe045 */
[----:B------:R-:W-:Y:S02]  /*ee90*/  LOP3.LUT R14, R14, R71, RZ, 0x3c, !PT ;  /* 0x000000470e0e7212 */ /* 0x000fe400078e3cff */
[----:B------:R-:W-:Y:S02]  /*eea0*/  LOP3.LUT R15, R20, R205, RZ, 0x3c, !PT ;  /* 0x000000cd140f7212 */ /* 0x000fe400078e3cff */
[----:B------:R-:W-:Y:S02]  /*eeb0*/  LOP3.LUT R9, R9, R8, RZ, 0x3c, !PT ;  /* 0x0000000809097212 */ /* 0x000fe400078e3cff */
[----:B------:R-:W-:-:S02]  /*eec0*/  LOP3.LUT R70, R70, R72, RZ, 0x3c, !PT ;  /* 0x0000004846467212 */ /* 0x000fc400078e3cff */
[----:B------:R-:W-:Y:S02]  /*eed0*/  SHF.L.W.U32.HI R20, R14, 0x10, R14 ;  /* 0x000000100e147819 */ /* 0x000fe40000010e0e */
        /* <DEDUP_REMOVED lines=41> */
[----:B------:R-:W-:Y:S02]  /*f170*/  IADD3 R10, PT, PT, R10, R9, R71 ;  /* 0x000000090a0a7210 */ /* 0x000fe40007ffe047 */
        /* <DEDUP_REMOVED lines=81> */
[----:B------:R-:W-:Y:S02]  /*f690*/  IMAD.IADD R71, R71, 0x1, R20 ;  /* 0x0000000147477824 */ /* 0x000fe400078e0214 */
[----:B------:R-:W-:Y:S02]  /*f6a0*/  IMAD.IADD R15, R15, 0x1, R14 ;  /* 0x000000010f0f7824 */ /* 0x000fe400078e020e */
[----:B------:R-:W-:Y:S01]  /*f6b0*/  IMAD.IADD R12, R12, 0x1, R7 ;  /* 0x000000010c0c7824 */ /* 0x000fe200078e0207 */
[----:B------:R-:W-:Y:S02]  /*f6c0*/  LOP3.LUT R10, R10, R71, RZ, 0x3c, !PT ;  /* 0x000000470a0a7212 */ /* 0x000fe400078e3cff */
[----:B------:R-:W-:Y:S02]  /*f6d0*/  LOP3.LUT R8, R8, R15, RZ, 0x3c, !PT ;  /* 0x0000000f08087212 */ /* 0x000fe400078e3cff */
[----:B------:R-:W-:-:S02]  /*f6e0*/  LOP3.LUT R69, R69, R12, RZ, 0x3c, !PT ;  /* 0x0000000c45457212 */ /* 0x000fc400078e3cff */
[----:B------:R-:W-:Y:S02]  /*f6f0*/  SHF.L.W.U32.HI R3, R10, 0x19, R10 ;  /* 0x000000190a037819 */ /* 0x000fe40000010e0a */
[----:B------:R-:W-:Y:S02]  /*f700*/  SHF.L.W.U32.HI R8, R8, 0x19, R8 ;  /* 0x0000001908087819 */ /* 0x000fe40000010e08 */
[----:B------:R-:W-:Y:S02]  /*f710*/  IADD3 R0, PT, PT, R0, R197, R9 ;  /* 0x000000c500007210 */ /* 0x000fe40007ffe009 */
[----:B------:R-:W-:Y:S02]  /*f720*/  SHF.L.W.U32.HI R69, R69, 0x19, R69 ;  /* 0x0000001945457819 */ /* 0x000fe40000010e45 */
[----:B------:R-:W-:Y:S02]  /*f730*/  IADD3 R2, PT, PT, R2, R3, R203 ;  /* 0x0000000302027210 */ /* 0x000fe40007ffe0cb */
[----:B------:R-:W-:-:S02]  /*f740*/  IADD3 R199, PT, PT, R199, R8, R193 ;  /* 0x00000008c7c77210 */ /* 0x000fc40007ffe0c1 */
[----:B------:R-:W-:Y:S02]  /*f750*/  LOP3.LUT R20, R20, R0, RZ, 0x3c, !PT ;  /* 0x0000000014147212 */ /* 0x000fe400078e3cff */
[----:B------:R-:W-:Y:S02]  /*f760*/  IADD3 R208, PT, PT, R208, R69, R196 ;  /* 0x00000045d0d07210 */ /* 0x000fe40007ffe0c4 */
[----:B------:R-:W-:Y:S02]  /*f770*/  LOP3.LUT R73, R73, R2, RZ, 0x3c, !PT ;  /* 0x0000000249497212 */ /* 0x000fe400078e3cff */
[----:B------:R-:W-:Y:S02]  /*f780*/  LOP3.LUT R7, R7, R199, RZ, 0x3c, !PT ;  /* 0x000000c707077212 */ /* 0x000fe400078e3cff */
[----:B------:R-:W-:Y:S02]  /*f790*/  SHF.L.W.U32.HI R13, R20, 0x10, R20 ;  /* 0x00000010140d7819 */ /* 0x000fe40000010e14 */
[----:B------:R-:W-:-:S02]  /*f7a0*/  LOP3.LUT R14, R14, R208, RZ, 0x3c, !PT ;  /* 0x000000d00e0e7212 */ /* 0x000fc400078e3cff */
[----:B------:R-:W-:Y:S02]  /*f7b0*/  SHF.L.W.U32.HI R6, R73, 0x10, R73 ;  /* 0x0000001049067819 */ /* 0x000fe40000010e49 */
[----:B------:R-:W-:Y:S01]  /*f7c0*/  SHF.L.W.U32.HI R7, R7, 0x10, R7 ;  /* 0x0000001007077819 */ /* 0x000fe20000010e07 */
[----:B------:R-:W-:Y:S01]  /*f7d0*/  IMAD.IADD R12, R12, 0x1, R13 ;  /* 0x000000010c0c7824 */ /* 0x000fe200078e020d */
[----:B------:R-:W-:Y:S01]  /*f7e0*/  SHF.L.W.U32.HI R14, R14, 0x10, R14 ;  /* 0x000000100e0e7819 */ /* 0x000fe20000010e0e */
[----:B------:R-:W-:Y:S02]  /*f7f0*/  IMAD.IADD R10, R15, 0x1, R6 ;  /* 0x000000010f0a7824 */ /* 0x000fe400078e0206 */
[----:B------:R-:W-:Y:S01]  /*f800*/  IMAD.IADD R15, R70, 0x1, R7 ;  /* 0x00000001460f7824 */ /* 0x000fe200078e0207 */
[----:B------:R-:W-:Y:S01]  /*f810*/  LOP3.LUT R9, R9, R12, RZ, 0x3c, !PT ;  /* 0x0000000c09097212 */ /* 0x000fe200078e3cff */
[----:B------:R-:W-:Y:S01]  /*f820*/  IMAD.IADD R20, R71, 0x1, R14 ;  /* 0x0000000147147824 */ /* 0x000fe200078e020e */
[----:B------:R-:W-:-:S02]  /*f830*/  LOP3.LUT R3, R3, R10, RZ, 0x3c, !PT ;  /* 0x0000000a03037212 */ /* 0x000fc400078e3cff */
[----:B------:R-:W-:Y:S02]  /*f840*/  LOP3.LUT R8, R8, R15, RZ, 0x3c, !PT ;  /* 0x0000000f08087212 */ /* 0x000fe400078e3cff */
[----:B------:R-:W-:Y:S02]  /*f850*/  SHF.L.W.U32.HI R9, R9, 0x14, R9 ;  /* 0x0000001409097819 */ /* 0x000fe40000010e09 */
[----:B------:R-:W-:Y:S02]  /*f860*/  LOP3.LUT R69, R69, R20, RZ, 0x3c, !PT ;  /* 0x0000001445457212 */ /* 0x000fe400078e3cff */
[----:B------:R-:W-:Y:S02]  /*f870*/  SHF.L.W.U32.HI R8, R8, 0x14, R8 ;  /* 0x0000001408087819 */ /* 0x000fe40000010e08 */
[----:B------:R-:W-:Y:S02]  /*f880*/  IADD3 R5, PT, PT, R5, R0, R9 ;  /* 0x0000000005057210 */ /* 0x000fe40007ffe009 */
[----:B------:R-:W-:-:S02]  /*f890*/  SHF.L.W.U32.HI R3, R3, 0x14, R3 ;  /* 0x0000001403037819 */ /* 0x000fc40000010e03 */
[----:B------:R-:W-:Y:S02]  /*f8a0*/  SHF.L.W.U32.HI R69, R69, 0x14, R69 ;  /* 0x0000001445457819 */ /* 0x000fe40000010e45 */
[----:B------:R-:W-:Y:S02]  /*f8b0*/  IADD3 R4, PT, PT, R4, R199, R8 ;  /* 0x000000c704047210 */ /* 0x000fe40007ffe008 */
[----:B------:R-:W-:Y:S02]  /*f8c0*/  LOP3.LUT R13, R13, R5, RZ, 0x3c, !PT ;  /* 0x000000050d0d7212 */ /* 0x000fe400078e3cff */
[----:B------:R-:W-:Y:S02]  /*f8d0*/  IADD3 R223, PT, PT, R223, R2, R3 ;  /* 0x00000002dfdf7210 */ /* 0x000fe40007ffe003 */
[----:B------:R-:W-:Y:S02]  /*f8e0*/  IADD3 R211, PT, PT, R211, R208, R69 ;  /* 0x000000d0d3d37210 */ /* 0x000fe40007ffe045 */
[----:B------:R-:W-:-:S02]  /*f8f0*/  LOP3.LUT R7, R7, R4, RZ, 0x3c, !PT ;  /* 0x0000000407077212 */ /* 0x000fc400078e3cff */
[----:B------:R-:W-:Y:S02]  /*f900*/  SHF.L.W.U32.HI R13, R13, 0x18, R13 ;  /* 0x000000180d0d7819 */ /* 0x000fe40000010e0d */
[----:B------:R-:W-:Y:S02]  /*f910*/  LOP3.LUT R6, R6, R223, RZ, 0x3c, !PT ;  /* 0x000000df06067212 */ /* 0x000fe400078e3cff */
[----:B------:R-:W-:Y:S02]  /*f920*/  LOP3.LUT R14, R14, R211, RZ, 0x3c, !PT ;  /* 0x000000d30e0e7212 */ /* 0x000fe400078e3cff */
[----:B------:R-:W-:Y:S01]  /*f930*/  SHF.L.W.U32.HI R0, R7, 0x18, R7 ;  /* 0x0000001807007819 */ /* 0x000fe20000010e07 */
[----:B------:R-:W-:Y:S01]  /*f940*/  IMAD.IADD R12, R12, 0x1, R13 ;  /* 0x000000010c0c7824 */ /* 0x000fe200078e020d */
[----:B------:R-:W-:Y:S02]  /*f950*/  SHF.L.W.U32.HI R21, R6, 0x18, R6 ;  /* 0x0000001806157819 */ /* 0x000fe40000010e06 */
[----:B------:R-:W-:Y:S01]  /*f960*/  SHF.L.W.U32.HI R71, R14, 0x18, R14 ;  /* 0x000000180e477819 */ /* 0x000fe20000010e0e */
[----:B------:R-:W-:Y:S01]  /*f970*/  IMAD.IADD R15, R15, 0x1, R0 ;  /* 0x000000010f0f7824 */ /* 0x000fe200078e0200 */
[----:B------:R-:W-:Y:S01]  /*f980*/  LOP3.LUT R9, R9, R12, RZ, 0x3c, !PT ;  /* 0x0000000c09097212 */ /* 0x000fe200078e3cff */
[----:B------:R-:W-:-:S02]  /*f990*/  IMAD.IADD R10, R10, 0x1, R21 ;  /* 0x000000010a0a7824 */ /* 0x000fc400078e0215 */
[----:B------:R-:W-:Y:S01]  /*f9a0*/  IMAD.IADD R20, R20, 0x1, R71 ;  /* 0x0000000114147824 */ /* 0x000fe200078e0247 */
[----:B------:R-:W-:Y:S02]  /*f9b0*/  LOP3.LUT R8, R8, R15, RZ, 0x3c, !PT ;  /* 0x0000000f08087212 */ /* 0x000fe400078e3cff */
[----:B------:R-:W-:Y:S02]  /*f9c0*/  SHF.L.W.U32.HI R9, R9, 0x19, R9 ;  /* 0x0000001909097819 */ /* 0x000fe40000010e09 */
[----:B------:R-:W-:Y:S02]  /*f9d0*/  LOP3.LUT R3, R3, R10, RZ, 0x3c, !PT ;  /* 0x0000000a03037212 */ /* 0x000fe400078e3cff */
[----:B------:R-:W-:Y:S02]  /*f9e0*/  LOP3.LUT R69, R69, R20, RZ, 0x3c, !PT ;  /* 0x0000001445457212 */ /* 0x000fe400078e3cff */
[----:B------:R-:W-:Y:S02]  /*f9f0*/  SHF.L.W.U32.HI R8, R8, 0x19, R8 ;  /* 0x0000001908087819 */ /* 0x000fe40000010e08 */
[----:B------:R-:W-:-:S02]  /*fa00*/  IADD3 R218, PT, PT, R218, R9, R211 ;  /* 0x00000009dada7210 */ /* 0x000fc40007ffe0d3 */
[----:B------:R-:W-:Y:S02]  /*fa10*/  SHF.L.W.U32.HI R3, R3, 0x19, R3 ;  /* 0x0000001903037819 */ /* 0x000fe40000010e03 */
[----:B------:R-:W-:Y:S02]  /*fa20*/  SHF.L.W.U32.HI R69, R69, 0x19, R69 ;  /* 0x0000001945457819 */ /* 0x000fe40000010e45 */
[----:B------:R-:W-:Y:S02]  /*fa30*/  IADD3 R206, PT, PT, R206, R8, R5 ;  /* 0x00000008cece7210 */ /* 0x000fe40007ffe005 */
[----:B------:R-:W-:Y:S02]  /*fa40*/  LOP3.LUT R21, R21, R218, RZ, 0x3c, !PT ;  /* 0x000000da15157212 */ /* 0x000fe400078e3cff */
[----:B------:R-:W-:Y:S02]  /*fa50*/  IADD3 R217, PT, PT, R217, R3, R4 ;  /* 0x00000003d9d97210 */ /* 0x000fe40007ffe004 */
[----:B------:R-:W-:-:S02]  /*fa60*/  IADD3 R216, PT, PT, R216, R69, R223 ;  /* 0x00000045d8d87210 */ /* 0x000fc40007ffe0df */
[----:B------:R-:W-:Y:S02]  /*fa70*/  LOP3.LUT R71, R71, R206, RZ, 0x3c, !PT ;  /* 0x000000ce47477212 */ /* 0x000fe400078e3cff */
[----:B------:R-:W-:Y:S02]  /*fa80*/  SHF.L.W.U32.HI R2, R21, 0x10, R21 ;  /* 0x0000001015027819 */ /* 0x000fe40000010e15 */
[----:B------:R-:W-:Y:S02]  /*fa90*/  LOP3.LUT R13, R13, R217, RZ, 0x3c, !PT ;  /* 0x000000d90d0d7212 */ /* 0x000fe400078e3cff */
[----:B------:R-:W-:Y:S02]  /*faa0*/  LOP3.LUT R0, R0, R216, RZ, 0x3c, !PT ;  /* 0x000000d800007212 */ /* 0x000fe400078e3cff */
[----:B------:R-:W-:Y:S01]  /*fab0*/  SHF.L.W.U32.HI R71, R71, 0x10, R71 ;  /* 0x0000001047477819 */ /* 0x000fe20000010e47 */
[----:B------:R-:W-:Y:S01]  /*fac0*/  IMAD.IADD R6, R15, 0x1, R2 ;  /* 0x000000010f067824 */ /* 0x000fe200078e0202 */
[----:B------:R-:W-:-:S02]  /*fad0*/  SHF.L.W.U32.HI R13, R13, 0x10, R13 ;  /* 0x000000100d0d7819 */ /* 0x000fc40000010e0d */
[----:B------:R-:W-:Y:S01]  /*fae0*/  SHF.L.W.U32.HI R7, R0, 0x10, R0 ;  /* 0x0000001000077819 */ /* 0x000fe20000010e00 */
[----:B------:R-:W-:Y:S01]  /*faf0*/  IMAD.IADD R5, R10, 0x1, R71 ;  /* 0x000000010a057824 */ /* 0x000fe200078e0247 */
[----:B------:R-:W-:Y:S01]  /*fb00*/  LOP3.LUT R9, R9, R6, RZ, 0x3c, !PT ;  /* 0x0000000609097212 */ /* 0x000fe200078e3cff */
[----:B------:R-:W-:Y:S02]  /*fb10*/  IMAD.IADD R20, R20, 0x1, R13 ;  /* 0x0000000114147824 */ /* 0x000fe400078e020d */
[----:B------:R-:W-:Y:S01]  /*fb20*/  IMAD.IADD R12, R12, 0x1, R7 ;  /* 0x000000010c0c7824 */ /* 0x000fe200078e0207 */
[----:B------:R-:W-:Y:S02]  /*fb30*/  LOP3.LUT R8, R8, R5, RZ, 0x3c, !PT ;  /* 0x0000000508087212 */ /* 0x000fe400078e3cff */
[----:B------:R-:W-:Y:S02]  /*fb40*/  SHF.L.W.U32.HI R9, R9, 0x14, R9 ;  /* 0x0000001409097819 */ /* 0x000fe40000010e09 */
[----:B------:R-:W-:-:S02]  /*fb50*/  LOP3.LUT R3, R3, R20, RZ, 0x3c, !PT ;  /* 0x0000001403037212 */ /* 0x000fc400078e3cff */
[----:B------:R-:W-:Y:S02]  /*fb60*/  LOP3.LUT R69, R69, R12, RZ, 0x3c, !PT ;  /* 0x0000000c45457212 */ /* 0x000fe400078e3cff */
[----:B------:R-:W-:Y:S02]  /*fb70*/  SHF.L.W.U32.HI R8, R8, 0x14, R8 ;  /* 0x0000001408087819 */ /* 0x000fe40000010e08 */
[----:B------:R-:W-:Y:S02]  /*fb80*/  IADD3 R221, PT, PT, R221, R218, R9 ;  /* 0x000000dadddd7210 */ /* 0x000fe40007ffe009 */
[----:B------:R-:W-:Y:S02]  /*fb90*/  SHF.L.W.U32.HI R0, R3, 0x14, R3 ;  /* 0x0000001403007819 */ /* 0x000fe40000010e03 */
[----:B------:R-:W-:Y:S02]  /*fba0*/  SHF.L.W.U32.HI R4, R69, 0x14, R69 ;  /* 0x0000001445047819 */ /* 0x000fe40000010e45 */
[----:B--2---:R-:W-:-:S02]  /*fbb0*/  IADD3 R206, PT, PT, R11, R206, R8 ;  /* 0x000000ce0bce7210 */ /* 0x004fc40007ffe008 */
[----:B------:R-:W-:Y:S02]  /*fbc0*/  LOP3.LUT R2, R2, R221, RZ, 0x3c, !PT ;  /* 0x000000dd02027212 */ /* 0x000fe400078e3cff */
[----:B------:R-:W-:Y:S02]  /*fbd0*/  IADD3 R220, PT, PT, R220, R217, R0 ;  /* 0x000000d9dcdc7210 */ /* 0x000fe40007ffe000 */
[----:B------:R-:W-:Y:S02]  /*fbe0*/  IADD3 R216, PT, PT, R219, R216, R4 ;  /* 0x000000d8dbd87210 */ /* 0x000fe40007ffe004 */
[----:B------:R-:W-:Y:S02]  /*fbf0*/  LOP3.LUT R71, R71, R206, RZ, 0x3c, !PT ;  /* 0x000000ce47477212 */ /* 0x000fe400078e3cff */
[----:B------:R-:W-:Y:S02]  /*fc00*/  LOP3.LUT R13, R13, R220, RZ, 0x3c, !PT ;  /* 0x000000dc0d0d7212 */ /* 0x000fe400078e3cff */
[----:B------:R-:W-:-:S02]  /*fc10*/  LOP3.LUT R7, R7, R216, RZ, 0x3c, !PT ;  /* 0x000000d807077212 */ /* 0x000fc400078e3cff */
[----:B------:R-:W-:Y:S02]  /*fc20*/  SHF.L.W.U32.HI R15, R2, 0x18, R2 ;  /* 0x00000018020f7819 */ /* 0x000fe40000010e02 */
[----:B------:R0:W2:Y:S01]  /*fc30*/  LDC.64 R2, c[0x4][R22] ;  /* 0x0100000016027b82 */ /* 0x0000a20000000a00 */
        /* <DEDUP_REMOVED lines=15> */
[----:B-1----:R-:W-:Y:S01]  /*fd30*/  IMAD.U32 R4, RZ, RZ, UR4 ;  /* 0x00000004ff047e24 */ /* 0x002fe2000f8e00ff */
[----:B------:R-:W-:Y:S02]  /*fd40*/  LOP3.LUT R75, R6, R220, RZ, 0x3c, !PT ;  /* 0x000000dc064b7212 */ /* 0x000fe400078e3cff */
[----:B------:R-:W-:Y:S01]  /*fd50*/  LOP3.LUT R71, R5, R216, RZ, 0x3c, !PT ;  /* 0x000000d805477212 */ /* 0x000fe200078e3cff */
[----:B------:R-:W-:Y:S01]  /*fd60*/  IMAD.U32 R5, RZ, RZ, UR5 ;  /* 0x00000005ff057e24 */ /* 0x000fe2000f8e00ff */
[----:B------:R-:W-:-:S02]  /*fd70*/  LOP3.LUT R72, R7, R8, RZ, 0x3c, !PT ;  /* 0x0000000807487212 */ /* 0x000fc400078e3cff */
[----:B------:R-:W-:Y:S02]  /*fd80*/  CS2R R6, SRZ ;  /* 0x0000000000067805 */ /* 0x000fe4000001ff00 */
[----:B------:R-:W-:Y:S02]  /*fd90*/  LOP3.LUT R74, R13, R74, RZ, 0x3c, !PT ;  /* 0x0000004a0d4a7212 */ /* 0x000fe400078e3cff */
[----:B------:R-:W-:Y:S02]  /*fda0*/  LOP3.LUT R69, R69, R221, RZ, 0x3c, !PT ;  /* 0x000000dd45457212 */ /* 0x000fe400078e3cff */
[----:B------:R-:W-:Y:S02]  /*fdb0*/  LOP3.LUT R70, R15, R0, RZ, 0x3c, !PT ;  /* 0x000000000f467212 */ /* 0x000fe400078e3cff */
[----:B------:R-:W-:Y:S02]  /*fdc0*/  LOP3.LUT R73, R73, R206, RZ, 0x3c, !PT ;  /* 0x000000ce49497212 */ /* 0x000fe400078e3cff */
[----:B0-----:R-:W-:-:S07]  /*fdd0*/  LOP3.LUT R76, R76, R9, RZ, 0x3c, !PT ;  /* 0x000000094c4c7212 */ /* 0x001fce00078e3cff */
[----:B------:R-:W-:-:S07]  /*fde0*/  LEPC R20, `(.L_x_11) ;  /* 0x000000001014794e */ /* 0x000fce0000000000 */
[----:B--2---:R-:W-:Y:S05]  /*fdf0*/  CALL.ABS.NOINC R2 ;  /* 0x0000000002007343 */ /* 0x004fea0003c00000 */
.L_x_11:
        /* <DEDUP_REMOVED lines=9> */
.L_x_12:
        /* <DEDUP_REMOVED lines=9> */
.L_x_13:
        /* <DEDUP_REMOVED lines=9> */
.L_x_14:
        /* <DEDUP_REMOVED lines=9> */
.L_x_15:
        /* <DEDUP_REMOVED lines=9> */
.L_x_16:
        /* <DEDUP_REMOVED lines=9> */
.L_x_17:
        /* <DEDUP_REMOVED lines=9> */
.L_x_18:
        /* <DEDUP_REMOVED lines=9> */
.L_x_19:
[----:B------:R-:W0:Y:S01]  /*10280*/  LDC.64 R22, c[0x4][R22] ;  /* 0x0100000016167b82 */ /* 0x000e220000000a00 */
[----:B------:R-:W1:Y:S01]  /*10290*/  LDCU.64 UR4, c[0x4][0x28] ;  /* 0x01000500ff0477ac */ /* 0x000e620008000a00 */
[----:B------:R-:W-:Y:S01]  /*102a0*/  CS2R R6, SRZ ;  /* 0x0000000000067805 */ /* 0x000fe2000001ff00 */
[----:B-1----:R-:W-:Y:S02]  /*102b0*/  IMAD.U32 R4, RZ, RZ, UR4 ;  /* 0x00000004ff047e24 */ /* 0x002fe4000f8e00ff */
[----:B------:R-:W-:-:S07]  /*102c0*/  IMAD.U32 R5, RZ, RZ, UR5 ;  /* 0x00000005ff057e24 */ /* 0x000fce000f8e00ff */
[----:B------:R-:W-:-:S07]  /*102d0*/  LEPC R20, `(.L_x_20) ;  /* 0x000000001014794e */ /* 0x000fce0000000000 */
[----:B0-----:R-:W-:Y:S05]  /*102e0*/  CALL.ABS.NOINC R22 ;  /* 0x0000000016007343 */ /* 0x001fea0003c00000 */
.L_x_20:
[----:B------:R-:W-:-:S13]  /*102f0*/  ISETP.NE.AND P0, PT, R107, 0xa, PT ;  /* 0x0000000a6b00780c */ /* 0x000fda0003f05270 */
[----:B------:R-:W-:Y:S05]  /*10300*/  @P0 BRA `(.L_x_21) ;  /* 0xffffff2c00180947 */ /* 0x000fea000383ffff */
[----:B------:R-:W-:Y:S05]  /*10310*/  EXIT ;  /* 0x000000000000794d */ /* 0x000fea0003800000 */
.L_x_22:
[----:B------:R-:W-:-:S00]  /*10320*/  BRA `(.L_x_22) ;  /* 0xfffffffc00fc7947 */ /* 0x000fc0000383ffff */
[----:B------:R-:W-:-:S00]  /*10330*/  NOP ;  /* 0x0000000000007918 */ /* 0x000fc00000000000 */
        /* <DEDUP_REMOVED lines=12> */
.L_x_25:


//--------------------- .text._Z15gpu_hello_worldv --------------------------
	.section	.text._Z15gpu_hello_worldv,"ax",@progbits
	.align	128
        .global         _Z15gpu_hello_worldv
        .type           _Z15gpu_hello_worldv,@function
        .size           _Z15gpu_hello_worldv,(.L_x_26 - _Z15gpu_hello_worldv)
        .other          _Z15gpu_hello_worldv,@"STO_CUDA_ENTRY STV_DEFAULT"
_Z15gpu_hello_worldv:
.text._Z15gpu_hello_worldv:
[----:B------:R-:W0:Y:S01]  /*0000*/  LDC R1, c[0x0][0x37c] ;  /* 0x0000df00ff017b82 */ /* 0x000e220000000800 */
[----:B------:R-:W-:Y:S01]  /*0010*/  MOV R0, 0x0 ;  /* 0x0000000000007802 */ /* 0x000fe20000000f00 */
[----:B------:R-:W1:Y:S01]  /*0020*/  LDCU.64 UR4, c[0x4][0x8] ;  /* 0x01000100ff0477ac */ /* 0x000e620008000a00 */
[----:B------:R-:W-:-:S05]  /*0030*/  CS2R R6, SRZ ;  /* 0x0000000000067805 */ /* 0x000fca000001ff00 */
[----:B------:R2:W3:Y:S01]  /*0040*/  LDC.64 R2, c[0x4][R0] ;  /* 0x0100000000027b82 */ /* 0x0004e20000000a00 */
[----:B-1----:R-:W-:Y:S02]  /*0050*/  IMAD.U32 R4, RZ, RZ, UR4 ;  /* 0x00000004ff047e24 */ /* 0x002fe4000f8e00ff */
[----:B--2---:R-:W-:-:S07]  /*0060*/  IMAD.U32 R5, RZ, RZ, UR5 ;  /* 0x00000005ff057e24 */ /* 0x004fce000f8e00ff */
[----:B------:R-:W-:-:S07]  /*0070*/  LEPC R20, `(.L_x_23) ;  /* 0x000000001014794e */ /* 0x000fce0000000000 */
[----:B0--3--:R-:W-:Y:S05]  /*0080*/  CALL.ABS.NOINC R2 ;  /* 0x0000000002007343 */ /* 0x009fea0003c00000 */
.L_x_23:
[----:B------:R-:W-:Y:S05]  /*0090*/  EXIT ;  /* 0x000000000000794d */ /* 0x000fea0003800000 */
.L_x_24:
        /* <DEDUP_REMOVED lines=14> */
.L_x_26:


//--------------------- .nv.global.init           --------------------------
	.section	.nv.global.init,"aw",@progbits
.nv.global.init:
	.type		$str$4,@object
	.size		$str$4,($str$3 - $str$4)
$str$4:
        /*0000*/ 	.byte	0x0a, 0x00
	.type		$str$3,@object
	.size		$str$3,($str$2 - $str$3)
$str$3:
        /*0002*/ 	.byte	0x25, 0x30, 0x38, 0x78, 0x20, 0x00
	.type		$str$2,@object
	.size		$str$2,($str$5 - $str$2)
$str$2:
        /*0008*/ 	.byte	0x52, 0x4f, 0x55, 0x4e, 0x44, 0x31, 0x3a, 0x0a, 0x00
	.type		$str$5,@object
	.size		$str$5,($str$1 - $str$5)
$str$5:
        /*0011*/ 	.byte	0x52, 0x4f, 0x55, 0x4e, 0x44, 0x34, 0x3a, 0x0a, 0x00
	.type		$str$1,@object
	.size		$str$1,($str - $str$1)
$str$1:
        /*001a*/ 	.byte	0x6e, 0x6f, 0x6e, 0x63, 0x65, 0x3a, 0x20, 0x25, 0x64, 0x00
	.type		$str,@object
	.size		$str,(.L_2 - $str)
$str:
        /*0024*/ 	.byte	0x68, 0x65, 0x6c, 0x6c, 0x6f, 0x20, 0x77, 0x6f, 0x72, 0x6c, 0x64, 0x20, 0x66, 0x72, 0x6f, 0x6d
        /*0034*/ 	.byte	0x20, 0x47, 0x50, 0x55, 0x0a, 0x00
.L_2:


//--------------------- .nv.shared.reserved.0     --------------------------
	.section	.nv.shared.reserved.0,"aw",@nobits
	.weak		__nv_reservedSMEM_offset_0_alias
	.size		__nv_reservedSMEM_offset_0_alias, 0, 64
	.other		__nv_reservedSMEM_offset_0_alias,@"STO_CUDA_RESERVED_SHARED STV_DEFAULT"
__nv_reservedSMEM_offset_0_alias:
	.zero		0
	.zero		64


//--------------------- .nv.constant0._Z15blake3_gpu_hashv --------------------------
	.section	.nv.constant0._Z15blake3_gpu_hashv,"a",@progbits
	.sectionflags	@""
	.align	4
.nv.constant0._Z15blake3_gpu_hashv:
	.zero		896


//--------------------- .nv.constant0._Z15gpu_hello_worldv --------------------------
	.section	.nv.constant0._Z15gpu_hello_worldv,"a",@progbits
	.sectionflags	@""
	.align	4
.nv.constant0._Z15gpu_hello_worldv:
	.zero		896


//--------------------- SYMBOLS --------------------------

	.type		.nv.reservedSmem.offset0,@object
	.size		.nv.reservedSmem.offset0,0x4
	.type		vprintf,@function
